	.target	sm_100a

	.elftype	@"ET_EXEC"


//--------------------- .note.nv.tkinfo           --------------------------
	.section	.note.nv.tkinfo,"",@"SHT_NOTE"
	.sectionflags	@"SHF_NOTE_NV_TKINFO"
	.tkinfo
        /*0018*/ 	.word	0x00000002
        /*0030*/ 	.string	""
        /*0030*/ 	.string	"ptxas"
        /*0030*/ 	.string	"Cuda compilation tools, release 13.0, V13.0.88"
        /*0030*/ 	.string	"Build cuda_13.0.r13.0/compiler.36424714_0"
        /*0030*/ 	.string	"-arch sm_100a -m 64 "



//--------------------- .note.nv.cuinfo           --------------------------
	.section	.note.nv.cuinfo,"",@"SHT_NOTE"
	.sectionflags	@"SHF_NOTE_NV_CUINFO"
        /*0018*/ 	.short	0x0002
        /*001a*/ 	.short	0x0064
        /*001c*/ 	.short	0x0082
	.zero		2


//--------------------- .nv.info                  --------------------------
	.section	.nv.info,"",@"SHT_CUDA_INFO"
	.align	4


	//----- nvinfo : EIATTR_REGCOUNT
	.align		4
        /*0000*/ 	.byte	0x04, 0x2f
        /*0002*/ 	.short	(.L_19 - .L_18)
	.align		4
.L_18:
        /*0004*/ 	.word	index@(_ZN7cutlass13device_kernelINS_4gemm6kernel13GemmUniversalIN4cute5tupleIJiiiiEEENS1_10collective13CollectiveMmaINS1_35MainloopSm100TmaUmmaWarpSpecializedILi3ELi2ELi2ENS5_IJNS4_1CILi1EEENSA_ILi2EEESB_EEEEENS5_IJNSA_ILi128EEENSA_ILi256EEENSA_ILi32EEEEEENS_6half_tENS5_IJlSB_lEEESJ_SK_NS4_8TiledMMAINS4_8MMA_AtomIJNS4_20SM100_MMA_F16BF16_SSISJ_SJ_fLi128ELi256ELNS4_4UMMA5MajorE0ELSP_0ELNSO_7ScaleInE0ELSQ_0EEEEEENS4_6LayoutINS5_IJSB_SB_SB_EEENS5_IJNSA_ILi0EEESV_SV_EEEEENS5_IJNS4_10UnderscoreESY_SY_EEEEENS4_23SM90_TMA_LOAD_MULTICASTENS4_14ComposedLayoutINS4_7SwizzleILi2ELi4ELi3EEENS4_18smem_ptr_flag_bitsILi16EEENST_INS5_IJNSA_ILi8EEESH_EEENS5_IJSH_SB_EEEEEEEvNS4_8identityENS4_13SM90_TMA_LOADES1B_vS1C_EENS_8epilogue10collective18CollectiveEpilogueINS1F_23Sm100TmaWarpSpecializedILi4ELi2ELi64ELb1ELb0EEEJSI_NS5_IJNST_ISF_SB_EENST_INSA_ILi64EEESB_EEEEESJ_SK_SJ_SK_NS1F_6fusion15FusionCallbacksIS1J_NS1O_17LinearCombinationISJ_fSJ_fLNS_15FloatRoundStyleE2EEESI_S1N_JEEENS4_5SM1004TMEM4LOAD26SM100_TMEM_LOAD_32dp32b64xES1D_NS12_INS13_ILi3ELi4ELi3EEES16_NST_INS5_IJS17_S1L_EEENS5_IJS1L_SB_EEEEEEENS4_39AutoVectorizingCopyWithAssumedAlignmentILi128EEENS4_14SM90_TMA_STOREES22_S24_S24_EEEvvEEEEvNT_6ParamsE)
        /*0008*/ 	.word	0x000000a8


	//----- nvinfo : EIATTR_FRAME_SIZE
	.align		4
.L_19:
        /*000c*/ 	.byte	0x04, 0x11
        /*000e*/ 	.short	(.L_21 - .L_20)
	.align		4
.L_20:
        /*0010*/ 	.word	index@($__internal_2_$__cuda_sm10x_tcgen05_guardrail_trap_unallocated_columns_being_dealloced)
        /*0014*/ 	.word	0x00000000


	//----- nvinfo : EIATTR_FRAME_SIZE
	.align		4
.L_21:
        /*0018*/ 	.byte	0x04, 0x11
        /*001a*/ 	.short	(.L_23 - .L_22)
	.align		4
.L_22:
        /*001c*/ 	.word	index@($__internal_1_$__cuda_sm10x_tcgen05_guardrail_trap_phase_invalid_during_alloc)
        /*0020*/ 	.word	0x00000000


	//----- nvinfo : EIATTR_FRAME_SIZE
	.align		4
.L_23:
        /*0024*/ 	.byte	0x04, 0x11
        /*0026*/ 	.short	(.L_25 - .L_24)
	.align		4
.L_24:
        /*0028*/ 	.word	index@($__internal_0_$__cuda_sm10x_tcgen05_guardrail_trap_col_being_dealloced_not_returned_by_alloc)
        /*002c*/ 	.word	0x00000000


	//----- nvinfo : EIATTR_FRAME_SIZE
	.align		4
.L_25:
        /*0030*/ 	.byte	0x04, 0x11
        /*0032*/ 	.short	(.L_27 - .L_26)
	.align		4
.L_26:
        /*0034*/ 	.word	index@(_ZN7cutlass13device_kernelINS_4gemm6kernel13GemmUniversalIN4cute5tupleIJiiiiEEENS1_10collective13CollectiveMmaINS1_35MainloopSm100TmaUmmaWarpSpecializedILi3ELi2ELi2ENS5_IJNS4_1CILi1EEENSA_ILi2EEESB_EEEEENS5_IJNSA_ILi128EEENSA_ILi256EEENSA_ILi32EEEEEENS_6half_tENS5_IJlSB_lEEESJ_SK_NS4_8TiledMMAINS4_8MMA_AtomIJNS4_20SM100_MMA_F16BF16_SSISJ_SJ_fLi128ELi256ELNS4_4UMMA5MajorE0ELSP_0ELNSO_7ScaleInE0ELSQ_0EEEEEENS4_6LayoutINS5_IJSB_SB_SB_EEENS5_IJNSA_ILi0EEESV_SV_EEEEENS5_IJNS4_10UnderscoreESY_SY_EEEEENS4_23SM90_TMA_LOAD_MULTICASTENS4_14ComposedLayoutINS4_7SwizzleILi2ELi4ELi3EEENS4_18smem_ptr_flag_bitsILi16EEENST_INS5_IJNSA_ILi8EEESH_EEENS5_IJSH_SB_EEEEEEEvNS4_8identityENS4_13SM90_TMA_LOADES1B_vS1C_EENS_8epilogue10collective18CollectiveEpilogueINS1F_23Sm100TmaWarpSpecializedILi4ELi2ELi64ELb1ELb0EEEJSI_NS5_IJNST_ISF_SB_EENST_INSA_ILi64EEESB_EEEEESJ_SK_SJ_SK_NS1F_6fusion15FusionCallbacksIS1J_NS1O_17LinearCombinationISJ_fSJ_fLNS_15FloatRoundStyleE2EEESI_S1N_JEEENS4_5SM1004TMEM4LOAD26SM100_TMEM_LOAD_32dp32b64xES1D_NS12_INS13_ILi3ELi4ELi3EEES16_NST_INS5_IJS17_S1L_EEENS5_IJS1L_SB_EEEEEEENS4_39AutoVectorizingCopyWithAssumedAlignmentILi128EEENS4_14SM90_TMA_STOREES22_S24_S24_EEEvvEEEEvNT_6ParamsE)
        /*0038*/ 	.word	0x00000000


	//----- nvinfo : EIATTR_MIN_STACK_SIZE
	.align		4
.L_27:
        /*003c*/ 	.byte	0x04, 0x12
        /*003e*/ 	.short	(.L_29 - .L_28)
	.align		4
.L_28:
        /*0040*/ 	.word	index@(_ZN7cutlass13device_kernelINS_4gemm6kernel13GemmUniversalIN4cute5tupleIJiiiiEEENS1_10collective13CollectiveMmaINS1_35MainloopSm100TmaUmmaWarpSpecializedILi3ELi2ELi2ENS5_IJNS4_1CILi1EEENSA_ILi2EEESB_EEEEENS5_IJNSA_ILi128EEENSA_ILi256EEENSA_ILi32EEEEEENS_6half_tENS5_IJlSB_lEEESJ_SK_NS4_8TiledMMAINS4_8MMA_AtomIJNS4_20SM100_MMA_F16BF16_SSISJ_SJ_fLi128ELi256ELNS4_4UMMA5MajorE0ELSP_0ELNSO_7ScaleInE0ELSQ_0EEEEEENS4_6LayoutINS5_IJSB_SB_SB_EEENS5_IJNSA_ILi0EEESV_SV_EEEEENS5_IJNS4_10UnderscoreESY_SY_EEEEENS4_23SM90_TMA_LOAD_MULTICASTENS4_14ComposedLayoutINS4_7SwizzleILi2ELi4ELi3EEENS4_18smem_ptr_flag_bitsILi16EEENST_INS5_IJNSA_ILi8EEESH_EEENS5_IJSH_SB_EEEEEEEvNS4_8identityENS4_13SM90_TMA_LOADES1B_vS1C_EENS_8epilogue10collective18CollectiveEpilogueINS1F_23Sm100TmaWarpSpecializedILi4ELi2ELi64ELb1ELb0EEEJSI_NS5_IJNST_ISF_SB_EENST_INSA_ILi64EEESB_EEEEESJ_SK_SJ_SK_NS1F_6fusion15FusionCallbacksIS1J_NS1O_17LinearCombinationISJ_fSJ_fLNS_15FloatRoundStyleE2EEESI_S1N_JEEENS4_5SM1004TMEM4LOAD26SM100_TMEM_LOAD_32dp32b64xES1D_NS12_INS13_ILi3ELi4ELi3EEES16_NST_INS5_IJS17_S1L_EEENS5_IJS1L_SB_EEEEEEENS4_39AutoVectorizingCopyWithAssumedAlignmentILi128EEENS4_14SM90_TMA_STOREES22_S24_S24_EEEvvEEEEvNT_6ParamsE)
        /*0044*/ 	.word	0x00000000
.L_29:


//--------------------- .nv.compat                --------------------------
	.section	.nv.compat,"",@"SHT_CUDA_COMPAT_INFO"
	.align	4
        /*0000*/ 	.byte	0x02, 0x09, 0x01, 0x00, 0x02, 0x02, 0x02, 0x00, 0x02, 0x05, 0x05, 0x00, 0x03, 0x07, 0x01, 0x01
        /*0010*/ 	.byte	0x02, 0x03, 0x01, 0x00, 0x02, 0x06, 0x01, 0x00, 0x04, 0x0b, 0x08, 0x00, 0x09, 0x00, 0x00, 0x00
        /*0020*/ 	.byte	0x00, 0x00, 0x00, 0x00


//--------------------- .nv.info._ZN7cutlass13device_kernelINS_4gemm6kernel13GemmUniversalIN4cute5tupleIJiiiiEEENS1_10collective13CollectiveMmaINS1_35MainloopSm100TmaUmmaWarpSpecializedILi3ELi2ELi2ENS5_IJNS4_1CILi1EEENSA_ILi2EEESB_EEEEENS5_IJNSA_ILi128EEENSA_ILi256EEENSA_ILi32EEEEEENS_6half_tENS5_IJlSB_lEEESJ_SK_NS4_8TiledMMAINS4_8MMA_AtomIJNS4_20SM100_MMA_F16BF16_SSISJ_SJ_fLi128ELi256ELNS4_4UMMA5MajorE0ELSP_0ELNSO_7ScaleInE0ELSQ_0EEEEEENS4_6LayoutINS5_IJSB_SB_SB_EEENS5_IJNSA_ILi0EEESV_SV_EEEEENS5_IJNS4_10UnderscoreESY_SY_EEEEENS4_23SM90_TMA_LOAD_MULTICASTENS4_14ComposedLayoutINS4_7SwizzleILi2ELi4ELi3EEENS4_18smem_ptr_flag_bitsILi16EEENST_INS5_IJNSA_ILi8EEESH_EEENS5_IJSH_SB_EEEEEEEvNS4_8identityENS4_13SM90_TMA_LOADES1B_vS1C_EENS_8epilogue10collective18CollectiveEpilogueINS1F_23Sm100TmaWarpSpecializedILi4ELi2ELi64ELb1ELb0EEEJSI_NS5_IJNST_ISF_SB_EENST_INSA_ILi64EEESB_EEEEESJ_SK_SJ_SK_NS1F_6fusion15FusionCallbacksIS1J_NS1O_17LinearCombinationISJ_fSJ_fLNS_15FloatRoundStyleE2EEESI_S1N_JEEENS4_5SM1004TMEM4LOAD26SM100_TMEM_LOAD_32dp32b64xES1D_NS12_INS13_ILi3ELi4ELi3EEES16_NST_INS5_IJS17_S1L_EEENS5_IJS1L_SB_EEEEEEENS4_39AutoVectorizingCopyWithAssumedAlignmentILi128EEENS4_14SM90_TMA_STOREES22_S24_S24_EEEvvEEEEvNT_6ParamsE --------------------------
	.section	.nv.info._ZN7cutlass13device_kernelINS_4gemm6kernel13GemmUniversalIN4cute5tupleIJiiiiEEENS1_10collective13CollectiveMmaINS1_35MainloopSm100TmaUmmaWarpSpecializedILi3ELi2ELi2ENS5_IJNS4_1CILi1EEENSA_ILi2EEESB_EEEEENS5_IJNSA_ILi128EEENSA_ILi256EEENSA_ILi32EEEEEENS_6half_tENS5_IJlSB_lEEESJ_SK_NS4_8TiledMMAINS4_8MMA_AtomIJNS4_20SM100_MMA_F16BF16_SSISJ_SJ_fLi128ELi256ELNS4_4UMMA5MajorE0ELSP_0ELNSO_7ScaleInE0ELSQ_0EEEEEENS4_6LayoutINS5_IJSB_SB_SB_EEENS5_IJNSA_ILi0EEESV_SV_EEEEENS5_IJNS4_10UnderscoreESY_SY_EEEEENS4_23SM90_TMA_LOAD_MULTICASTENS4_14ComposedLayoutINS4_7SwizzleILi2ELi4ELi3EEENS4_18smem_ptr_flag_bitsILi16EEENST_INS5_IJNSA_ILi8EEESH_EEENS5_IJSH_SB_EEEEEEEvNS4_8identityENS4_13SM90_TMA_LOADES1B_vS1C_EENS_8epilogue10collective18CollectiveEpilogueINS1F_23Sm100TmaWarpSpecializedILi4ELi2ELi64ELb1ELb0EEEJSI_NS5_IJNST_ISF_SB_EENST_INSA_ILi64EEESB_EEEEESJ_SK_SJ_SK_NS1F_6fusion15FusionCallbacksIS1J_NS1O_17LinearCombinationISJ_fSJ_fLNS_15FloatRoundStyleE2EEESI_S1N_JEEENS4_5SM1004TMEM4LOAD26SM100_TMEM_LOAD_32dp32b64xES1D_NS12_INS13_ILi3ELi4ELi3EEES16_NST_INS5_IJS17_S1L_EEENS5_IJS1L_SB_EEEEEEENS4_39AutoVectorizingCopyWithAssumedAlignmentILi128EEENS4_14SM90_TMA_STOREES22_S24_S24_EEEvvEEEEvNT_6ParamsE,"",@"SHT_CUDA_INFO"
	.sectionflags	@""
	.align	4


	//----- nvinfo : EIATTR_CUDA_API_VERSION
	.align		4
        /*0000*/ 	.byte	0x04, 0x37
        /*0002*/ 	.short	(.L_31 - .L_30)
.L_30:
        /*0004*/ 	.word	0x00000082


	//----- nvinfo : EIATTR_KPARAM_INFO
	.align		4
.L_31:
        /*0008*/ 	.byte	0x04, 0x17
        /*000a*/ 	.short	(.L_33 - .L_32)
.L_32:
        /*000c*/ 	.word	0x00000000
        /*0010*/ 	.short	0x0000
        /*0012*/ 	.short	0x0000
        /*0014*/ 	.byte	0x00, 0xf0, 0x01, 0x20


	//----- nvinfo : EIATTR_AT_ENTRY_FRAGMENTS
	.align		4
.L_33:
        /*0018*/ 	.byte	0x04, 0x4f
        /*001a*/ 	.short	(.L_35 - .L_34)


	//   ....[0]....
.L_34:
        /*001c*/ 	.word	0x00000006


	//----- nvinfo : EIATTR_RESERVED_SMEM_USED
	.align		4
.L_35:
        /*0020*/ 	.byte	0x01, 0x41
	.zero		2


	//----- nvinfo : EIATTR_SPARSE_MMA_MASK
	.align		4
        /*0024*/ 	.byte	0x03, 0x50
        /*0026*/ 	.short	0x0000


	//----- nvinfo : EIATTR_TCGEN05_1CTA_USED
	.align		4
        /*0028*/ 	.byte	0x01, 0x51
	.zero		2


	//----- nvinfo : EIATTR_MAXREG_COUNT
	.align		4
        /*002c*/ 	.byte	0x03, 0x1b
        /*002e*/ 	.short	0x00ff


	//----- nvinfo : EIATTR_NUM_BARRIERS
	.align		4
        /*0030*/ 	.byte	0x02, 0x4c
        /*0032*/ 	.byte	0x07
	.zero		1


	//----- nvinfo : EIATTR_EXTERNS
	.align		4
        /*0034*/ 	.byte	0x04, 0x0f
        /*0036*/ 	.short	(.L_37 - .L_36)


	//   ....[0]....
	.align		4
.L_36:
        /*0038*/ 	.word	index@(__assertfail)


	//----- nvinfo : EIATTR_MERCURY_ISA_VERSION
	.align		4
.L_37:
        /*003c*/ 	.byte	0x03, 0x5f
        /*003e*/ 	.short	0x0101


	//----- nvinfo : EIATTR_INT_WARP_WIDE_INSTR_OFFSETS
	.align		4
        /*0040*/ 	.byte	0x04, 0x31
        /*0042*/ 	.short	(.L_39 - .L_38)


	//   ....[0]....
.L_38:
        /*0044*/ 	.word	0x000039f0


	//   ....[1]....
        /*0048*/ 	.word	0x00003a20


	//   ....[2]....
        /*004c*/ 	.word	0x00003a40


	//   ....[3]....
        /*0050*/ 	.word	0x000045c0


	//   ....[4]....
        /*0054*/ 	.word	0x00004630


	//   ....[5]....
        /*0058*/ 	.word	0x00004700


	//   ....[6]....
        /*005c*/ 	.word	0x00004780


	//   ....[7]....
        /*0060*/ 	.word	0x00004870


	//   ....[8]....
        /*0064*/ 	.word	0x000048f0


	//   ....[9]....
        /*0068*/ 	.word	0x000049d0


	//   ....[10]....
        /*006c*/ 	.word	0x00004a80


	//----- nvinfo : EIATTR_COOP_GROUP_MASK_REGIDS
	.align		4
.L_39:
        /*0070*/ 	.byte	0x04, 0x29
        /*0072*/ 	.short	(.L_41 - .L_40)


	//   ....[0]....
.L_40:
        /*0074*/ 	.word	0xffffffff


	//   ....[1]....
        /*0078*/ 	.word	0xffffffff


	//   ....[2]....
        /*007c*/ 	.word	0xffffffff


	//   ....[3]....
        /*0080*/ 	.word	0xffffffff


	//   ....[4]....
        /*0084*/ 	.word	0xffffffff


	//   ....[5]....
        /*0088*/ 	.word	0xffffffff


	//   ....[6]....
        /*008c*/ 	.word	0xffffffff


	//   ....[7]....
        /*0090*/ 	.word	0xffffffff


	//   ....[8]....
        /*0094*/ 	.word	0xffffffff


	//   ....[9]....
        /*0098*/ 	.word	0xffffffff


	//   ....[10]....
        /*009c*/ 	.word	0xffffffff


	//   ....[11]....
        /*00a0*/ 	.word	0xffffffff


	//   ....[12]....
        /*00a4*/ 	.word	0xffffffff


	//   ....[13]....
        /*00a8*/ 	.word	0xffffffff


	//----- nvinfo : EIATTR_COOP_GROUP_INSTR_OFFSETS
	.align		4
.L_41:
        /*00ac*/ 	.byte	0x04, 0x28
        /*00ae*/ 	.short	(.L_43 - .L_42)


	//   ....[0]....
.L_42:
        /*00b0*/ 	.word	0x00000080


	//   ....[1]....
        /*00b4*/ 	.word	0x000004f0


	//   ....[2]....
        /*00b8*/ 	.word	0x00000680


	//   ....[3]....
        /*00bc*/ 	.word	0x00000820


	//   ....[4]....
        /*00c0*/ 	.word	0x00000920


	//   ....[5]....
        /*00c4*/ 	.word	0x00000a90


	//   ....[6]....
        /*00c8*/ 	.word	0x00000bf0


	//   ....[7]....
        /*00cc*/ 	.word	0x00000da0


	//   ....[8]....
        /*00d0*/ 	.word	0x00001fe0


	//   ....[9]....
        /*00d4*/ 	.word	0x00002e40


	//   ....[10]....
        /*00d8*/ 	.word	0x00003050


	//   ....[11]....
        /*00dc*/ 	.word	0x00003080


	//   ....[12]....
        /*00e0*/ 	.word	0x000038d0


	//   ....[13]....
        /*00e4*/ 	.word	0x00003b00


	//----- nvinfo : EIATTR_VRC_CTA_INIT_COUNT
	.align		4
.L_43:
        /*00e8*/ 	.byte	0x02, 0x4a
        /*00ea*/ 	.byte	0x80
	.zero		1


	//----- nvinfo : EIATTR_SYSCALL_OFFSETS
	.align		4
        /*00ec*/ 	.byte	0x04, 0x46
        /*00ee*/ 	.short	(.L_45 - .L_44)


	//   ....[0]....
.L_44:
        /*00f0*/ 	.word	0x00005700


	//   ....[1]....
        /*00f4*/ 	.word	0x000057f0


	//   ....[2]....
        /*00f8*/ 	.word	0x00006190


	//   ....[3]....
        /*00fc*/ 	.word	0x00007650


	//   ....[4]....
        /*0100*/ 	.word	0x00008a80


	//   ....[5]....
        /*0104*/ 	.word	0x00009e90


	//----- nvinfo : EIATTR_MBARRIER_INSTR_OFFSETS
	.align		4
.L_45:
        /*0108*/ 	.byte	0x04, 0x39
        /*010a*/ 	.short	(.L_47 - .L_46)


	//   ....[0]....
.L_46:
        /*010c*/ 	.word	0x00000610
        /*0110*/ 	.word	0x000000ff
        /*0114*/ 	.word	0x00000000
        /*0118*/ 	.short	0x0100
        /*011a*/ 	.byte	0x04
	.zero		1


	//   ....[1]....
        /*011c*/ 	.word	0x00000620
        /*0120*/ 	.word	0x000000ff
        /*0124*/ 	.word	0x00000018
        /*0128*/ 	.short	0x0100
        /*012a*/ 	.byte	0x04
	.zero		1


	//   ....[2]....
        /*012c*/ 	.word	0x00000630
        /*0130*/ 	.word	0x000000ff
        /*0134*/ 	.word	0x00000008
        /*0138*/ 	.short	0x0100
        /*013a*/ 	.byte	0x04
	.zero		1


	//   ....[3]....
        /*013c*/ 	.word	0x00000640
        /*0140*/ 	.word	0x000000ff
        /*0144*/ 	.word	0x00000020
        /*0148*/ 	.short	0x0100
        /*014a*/ 	.byte	0x04
	.zero		1


	//   ....[4]....
        /*014c*/ 	.word	0x00000650
        /*0150*/ 	.word	0x000000ff
        /*0154*/ 	.word	0x00000010
        /*0158*/ 	.short	0x0100
        /*015a*/ 	.byte	0x04
	.zero		1


	//   ....[5]....
        /*015c*/ 	.word	0x00000660
        /*0160*/ 	.word	0x000000ff
        /*0164*/ 	.word	0x00000028
        /*0168*/ 	.short	0x0100
        /*016a*/ 	.byte	0x04
	.zero		1


	//   ....[6]....
        /*016c*/ 	.word	0x00000790
        /*0170*/ 	.word	0x000000ff
        /*0174*/ 	.word	0x00000030
        /*0178*/ 	.short	0x0100
        /*017a*/ 	.byte	0x04
	.zero		1


	//   ....[7]....
        /*017c*/ 	.word	0x000007a0
        /*0180*/ 	.word	0x000000ff
        /*0184*/ 	.word	0x00000050
        /*0188*/ 	.short	0x0100
        /*018a*/ 	.byte	0x04
	.zero		1


	//   ....[8]....
        /*018c*/ 	.word	0x000007b0
        /*0190*/ 	.word	0x000000ff
        /*0194*/ 	.word	0x00000038
        /*0198*/ 	.short	0x0100
        /*019a*/ 	.byte	0x04
	.zero		1


	//   ....[9]....
        /*019c*/ 	.word	0x000007c0
        /*01a0*/ 	.word	0x000000ff
        /*01a4*/ 	.word	0x00000058
        /*01a8*/ 	.short	0x0100
        /*01aa*/ 	.byte	0x04
	.zero		1


	//   ....[10]....
        /*01ac*/ 	.word	0x000007d0
        /*01b0*/ 	.word	0x000000ff
        /*01b4*/ 	.word	0x00000040
        /*01b8*/ 	.short	0x0100
        /*01ba*/ 	.byte	0x04
	.zero		1


	//   ....[11]....
        /*01bc*/ 	.word	0x000007e0
        /*01c0*/ 	.word	0x000000ff
        /*01c4*/ 	.word	0x00000060
        /*01c8*/ 	.short	0x0100
        /*01ca*/ 	.byte	0x04
	.zero		1


	//   ....[12]....
        /*01cc*/ 	.word	0x000007f0
        /*01d0*/ 	.word	0x000000ff
        /*01d4*/ 	.word	0x00000048
        /*01d8*/ 	.short	0x0100
        /*01da*/ 	.byte	0x04
	.zero		1


	//   ....[13]....
        /*01dc*/ 	.word	0x00000800
        /*01e0*/ 	.word	0x000000ff
        /*01e4*/ 	.word	0x00000068
        /*01e8*/ 	.short	0x0100
        /*01ea*/ 	.byte	0x04
	.zero		1


	//   ....[14]....
        /*01ec*/ 	.word	0x000008f0
        /*01f0*/ 	.word	0x000000ff
        /*01f4*/ 	.word	0x00000070
        /*01f8*/ 	.short	0x0100
        /*01fa*/ 	.byte	0x06
	.zero		1


	//   ....[15]....
        /*01fc*/ 	.word	0x00000900
        /*0200*/ 	.word	0x000000ff
        /*0204*/ 	.word	0x00000078
        /*0208*/ 	.short	0x0100
        /*020a*/ 	.byte	0x06
	.zero		1


	//   ....[16]....
        /*020c*/ 	.word	0x00000a40
        /*0210*/ 	.word	0x000000ff
        /*0214*/ 	.word	0x00000080
        /*0218*/ 	.short	0x0100
        /*021a*/ 	.byte	0x06
	.zero		1


	//   ....[17]....
        /*021c*/ 	.word	0x00000a50
        /*0220*/ 	.word	0x000000ff
        /*0224*/ 	.word	0x00000090
        /*0228*/ 	.short	0x0100
        /*022a*/ 	.byte	0x06
	.zero		1


	//   ....[18]....
        /*022c*/ 	.word	0x00000a60
        /*0230*/ 	.word	0x000000ff
        /*0234*/ 	.word	0x00000088
        /*0238*/ 	.short	0x0100
        /*023a*/ 	.byte	0x06
	.zero		1


	//   ....[19]....
        /*023c*/ 	.word	0x00000a70
        /*0240*/ 	.word	0x000000ff
        /*0244*/ 	.word	0x00000098
        /*0248*/ 	.short	0x0100
        /*024a*/ 	.byte	0x06
	.zero		1


	//   ....[20]....
        /*024c*/ 	.word	0x00000ba0
        /*0250*/ 	.word	0x000000ff
        /*0254*/ 	.word	0x000000a0
        /*0258*/ 	.short	0x0100
        /*025a*/ 	.byte	0x04
	.zero		1


	//   ....[21]....
        /*025c*/ 	.word	0x00000bb0
        /*0260*/ 	.word	0x000000ff
        /*0264*/ 	.word	0x000000b0
        /*0268*/ 	.short	0x0100
        /*026a*/ 	.byte	0x04
	.zero		1


	//   ....[22]....
        /*026c*/ 	.word	0x00000bc0
        /*0270*/ 	.word	0x000000ff
        /*0274*/ 	.word	0x000000a8
        /*0278*/ 	.short	0x0100
        /*027a*/ 	.byte	0x04
	.zero		1


	//   ....[23]....
        /*027c*/ 	.word	0x00000bd0
        /*0280*/ 	.word	0x000000ff
        /*0284*/ 	.word	0x000000b8
        /*0288*/ 	.short	0x0100
        /*028a*/ 	.byte	0x04
	.zero		1


	//   ....[24]....
        /*028c*/ 	.word	0x00000cc0
        /*0290*/ 	.word	0x000000ff
        /*0294*/ 	.word	0x000000c0
        /*0298*/ 	.short	0x0100
        /*029a*/ 	.byte	0x04
	.zero		1


	//   ....[25]....
        /*029c*/ 	.word	0x00000cd0
        /*02a0*/ 	.word	0x000000ff
        /*02a4*/ 	.word	0x000000d0
        /*02a8*/ 	.short	0x0100
        /*02aa*/ 	.byte	0x04
	.zero		1


	//   ....[26]....
        /*02ac*/ 	.word	0x00000ce0
        /*02b0*/ 	.word	0x000000ff
        /*02b4*/ 	.word	0x000000c8
        /*02b8*/ 	.short	0x0100
        /*02ba*/ 	.byte	0x04
	.zero		1


	//   ....[27]....
        /*02bc*/ 	.word	0x00000cf0
        /*02c0*/ 	.word	0x000000ff
        /*02c4*/ 	.word	0x000000d8
        /*02c8*/ 	.short	0x0100
        /*02ca*/ 	.byte	0x04
	.zero		1


	//   ....[28]....
        /*02cc*/ 	.word	0x00001880
        /*02d0*/ 	.word	0x00000000
        /*02d4*/ 	.word	0x000000d0
        /*02d8*/ 	.short	0x010a
        /*02da*/ 	.byte	0xff
	.zero		1


	//   ....[29]....
        /*02dc*/ 	.word	0x000018b0
        /*02e0*/ 	.word	0x00000000
        /*02e4*/ 	.word	0x000000c0
        /*02e8*/ 	.short	0x0101
        /*02ea*/ 	.byte	0xff
	.zero		1


	//   ....[30]....
        /*02ec*/ 	.word	0x00001960
        /*02f0*/ 	.word	0x000000ff
        /*02f4*/ 	.word	0x00000018
        /*02f8*/ 	.short	0x010a
        /*02fa*/ 	.byte	0x04
	.zero		1


	//   ....[31]....
        /*02fc*/ 	.word	0x000019e0
        /*0300*/ 	.word	0x000000ff
        /*0304*/ 	.word	0x00000018
        /*0308*/ 	.short	0x010a
        /*030a*/ 	.byte	0x21
	.zero		1


	//   ....[32]....
        /*030c*/ 	.word	0x00001b70
        /*0310*/ 	.word	0x000000ff
        /*0314*/ 	.word	0x00000018
        /*0318*/ 	.short	0x010a
        /*031a*/ 	.byte	0x08
	.zero		1


	//   ....[33]....
        /*031c*/ 	.word	0x00001ca0
        /*0320*/ 	.word	0x000000ff
        /*0324*/ 	.word	0x00000078
        /*0328*/ 	.short	0x0101
        /*032a*/ 	.byte	0x07
	.zero		1


	//   ....[34]....
        /*032c*/ 	.word	0x00001cc0
        /*0330*/ 	.word	0x000000ff
        /*0334*/ 	.word	0x00000018
        /*0338*/ 	.short	0x010a
        /*033a*/ 	.byte	0x04
	.zero		1


	//   ....[35]....
        /*033c*/ 	.word	0x00001d40
        /*0340*/ 	.word	0x000000ff
        /*0344*/ 	.word	0x00000018
        /*0348*/ 	.short	0x010a
        /*034a*/ 	.byte	0x11
	.zero		1


	//   ....[36]....
        /*034c*/ 	.word	0x00001ed0
        /*0350*/ 	.word	0x000000ff
        /*0354*/ 	.word	0x00000018
        /*0358*/ 	.short	0x010a
        /*035a*/ 	.byte	0x06
	.zero		1


	//   ....[37]....
        /*035c*/ 	.word	0x00002010
        /*0360*/ 	.word	0x00000003
        /*0364*/ 	.word	0x00000080
        /*0368*/ 	.short	0x010a
        /*036a*/ 	.byte	0xff
	.zero		1


	//   ....[38]....
        /*036c*/ 	.word	0x00002160
        /*0370*/ 	.word	0x00000000
        /*0374*/ 	.word	0x00000000
        /*0378*/ 	.short	0x0101
        /*037a*/ 	.byte	0xff
	.zero		1


	//   ....[39]....
        /*037c*/ 	.word	0x00002720
        /*0380*/ 	.word	0x000000ff
        /*0384*/ 	.word	0x00000000
        /*0388*/ 	.short	0x010a
        /*038a*/ 	.byte	0x04
	.zero		1


	//   ....[40]....
        /*038c*/ 	.word	0x000027b0
        /*0390*/ 	.word	0x000000ff
        /*0394*/ 	.word	0x00000000
        /*0398*/ 	.short	0x010a
        /*039a*/ 	.byte	0x05
	.zero		1


	//   ....[41]....
        /*039c*/ 	.word	0x00002850
        /*03a0*/ 	.word	0x00000000
        /*03a4*/ 	.word	0x00000000
        /*03a8*/ 	.short	0x010a
        /*03aa*/ 	.byte	0xff
	.zero		1


	//   ....[42]....
        /*03ac*/ 	.word	0x00002990
        /*03b0*/ 	.word	0x00000002
        /*03b4*/ 	.word	0x000000c0
        /*03b8*/ 	.short	0x010a
        /*03ba*/ 	.byte	0xff
	.zero		1


	//   ....[43]....
        /*03bc*/ 	.word	0x00002a00
        /*03c0*/ 	.word	0x00000002
        /*03c4*/ 	.word	0x00000000
        /*03c8*/ 	.short	0x0101
        /*03ca*/ 	.byte	0xff
	.zero		1


	//   ....[44]....
        /*03cc*/ 	.word	0x00002a20
        /*03d0*/ 	.word	0x000000ff
        /*03d4*/ 	.word	0x00000090
        /*03d8*/ 	.short	0x010a
        /*03da*/ 	.byte	0x04
	.zero		1


	//   ....[45]....
        /*03dc*/ 	.word	0x00002b40
        /*03e0*/ 	.word	0x00000002
        /*03e4*/ 	.word	0x00000080
        /*03e8*/ 	.short	0x010a
        /*03ea*/ 	.byte	0xff
	.zero		1


	//   ....[46]....
        /*03ec*/ 	.word	0x00002c40
        /*03f0*/ 	.word	0x00000002
        /*03f4*/ 	.word	0x00000000
        /*03f8*/ 	.short	0x0101
        /*03fa*/ 	.byte	0xff
	.zero		1


	//   ....[47]....
        /*03fc*/ 	.word	0x00002cd0
        /*0400*/ 	.word	0x000000ff
        /*0404*/ 	.word	0x00000090
        /*0408*/ 	.short	0x0106
        /*040a*/ 	.byte	0x04
	.zero		1


	//   ....[48]....
        /*040c*/ 	.word	0x00002cf0
        /*0410*/ 	.word	0x000000ff
        /*0414*/ 	.word	0x00000090
        /*0418*/ 	.short	0x010a
        /*041a*/ 	.byte	0x04
	.zero		1


	//   ....[49]....
        /*041c*/ 	.word	0x00002d80
        /*0420*/ 	.word	0x000000ff
        /*0424*/ 	.word	0x00000090
        /*0428*/ 	.short	0x0106
        /*042a*/ 	.byte	0x07
	.zero		1


	//   ....[50]....
        /*042c*/ 	.word	0x00002dc0
        /*0430*/ 	.word	0x00000000
        /*0434*/ 	.word	0x00000090
        /*0438*/ 	.short	0x010a
        /*043a*/ 	.byte	0xff
	.zero		1


	//   ....[51]....
        /*043c*/ 	.word	0x000032e0
        /*0440*/ 	.word	0x00000000
        /*0444*/ 	.word	0x00000080
        /*0448*/ 	.short	0x010a
        /*044a*/ 	.byte	0xff
	.zero		1


	//   ....[52]....
        /*044c*/ 	.word	0x000033f0
        /*0450*/ 	.word	0x00000003
        /*0454*/ 	.word	0x00000000
        /*0458*/ 	.short	0x0101
        /*045a*/ 	.byte	0xff
	.zero		1


	//   ....[53]....
        /*045c*/ 	.word	0x00003400
        /*0460*/ 	.word	0x000000ff
        /*0464*/ 	.word	0x00000000
        /*0468*/ 	.short	0x010a
        /*046a*/ 	.byte	0x04
	.zero		1


	//   ....[54]....
        /*046c*/ 	.word	0x00003420
        /*0470*/ 	.word	0x000000ff
        /*0474*/ 	.word	0x000000b0
        /*0478*/ 	.short	0x010a
        /*047a*/ 	.byte	0x16
	.zero		1


	//   ....[55]....
        /*047c*/ 	.word	0x000034f0
        /*0480*/ 	.word	0x000000ff
        /*0484*/ 	.word	0x00000000
        /*0488*/ 	.short	0x010a
        /*048a*/ 	.byte	0x05
	.zero		1


	//   ....[56]....
        /*048c*/ 	.word	0x00003630
        /*0490*/ 	.word	0x000000ff
        /*0494*/ 	.word	0x00000000
        /*0498*/ 	.short	0x010a
        /*049a*/ 	.byte	0x04
	.zero		1


	//   ....[57]....
        /*049c*/ 	.word	0x00003820
        /*04a0*/ 	.word	0x000000ff
        /*04a4*/ 	.word	0x00000000
        /*04a8*/ 	.short	0x010a
        /*04aa*/ 	.byte	0x04
	.zero		1


	//   ....[58]....
        /*04ac*/ 	.word	0x000038b0
        /*04b0*/ 	.word	0x000000ff
        /*04b4*/ 	.word	0x00000000
        /*04b8*/ 	.short	0x010a
        /*04ba*/ 	.byte	0x04
	.zero		1


	//   ....[59]....
        /*04bc*/ 	.word	0x00003dc0
        /*04c0*/ 	.word	0x0000000c
        /*04c4*/ 	.word	0x00000080
        /*04c8*/ 	.short	0x010a
        /*04ca*/ 	.byte	0xff
	.zero		1


	//   ....[60]....
        /*04cc*/ 	.word	0x00003f30
        /*04d0*/ 	.word	0x00000000
        /*04d4*/ 	.word	0x00000000
        /*04d8*/ 	.short	0x0101
        /*04da*/ 	.byte	0xff
	.zero		1


	//   ....[61]....
        /*04dc*/ 	.word	0x000043c0
        /*04e0*/ 	.word	0x000000ff
        /*04e4*/ 	.word	0x00000078
        /*04e8*/ 	.short	0x010a
        /*04ea*/ 	.byte	0x15
	.zero		1


	//   ....[62]....
        /*04ec*/ 	.word	0x00004540
        /*04f0*/ 	.word	0x000000ff
        /*04f4*/ 	.word	0x00000050
        /*04f8*/ 	.short	0x010a
        /*04fa*/ 	.byte	0x15
	.zero		1


	//   ....[63]....
        /*04fc*/ 	.word	0x000046b0
        /*0500*/ 	.word	0x000000ff
        /*0504*/ 	.word	0x00000030
        /*0508*/ 	.short	0x010b
        /*050a*/ 	.byte	0x15
	.zero		1


	//   ....[64]....
        /*050c*/ 	.word	0x000046c0
        /*0510*/ 	.word	0x000000ff
        /*0514*/ 	.word	0x00000000
        /*0518*/ 	.short	0x0101
        /*051a*/ 	.byte	0x28
	.zero		1


	//   ....[65]....
        /*051c*/ 	.word	0x000046d0
        /*0520*/ 	.word	0x000000ff
        /*0524*/ 	.word	0x00000058
        /*0528*/ 	.short	0x010a
        /*052a*/ 	.byte	0x15
	.zero		1


	//   ....[66]....
        /*052c*/ 	.word	0x00004820
        /*0530*/ 	.word	0x000000ff
        /*0534*/ 	.word	0x00000038
        /*0538*/ 	.short	0x010b
        /*053a*/ 	.byte	0x15
	.zero		1


	//   ....[67]....
        /*053c*/ 	.word	0x00004830
        /*0540*/ 	.word	0x000000ff
        /*0544*/ 	.word	0x00000000
        /*0548*/ 	.short	0x0101
        /*054a*/ 	.byte	0x27
	.zero		1


	//   ....[68]....
        /*054c*/ 	.word	0x00004840
        /*0550*/ 	.word	0x000000ff
        /*0554*/ 	.word	0x00000060
        /*0558*/ 	.short	0x010a
        /*055a*/ 	.byte	0x15
	.zero		1


	//   ....[69]....
        /*055c*/ 	.word	0x00004980
        /*0560*/ 	.word	0x000000ff
        /*0564*/ 	.word	0x00000040
        /*0568*/ 	.short	0x010b
        /*056a*/ 	.byte	0x15
	.zero		1


	//   ....[70]....
        /*056c*/ 	.word	0x00004990
        /*0570*/ 	.word	0x000000ff
        /*0574*/ 	.word	0x00000000
        /*0578*/ 	.short	0x0101
        /*057a*/ 	.byte	0x26
	.zero		1


	//   ....[71]....
        /*057c*/ 	.word	0x000049a0
        /*0580*/ 	.word	0x000000ff
        /*0584*/ 	.word	0x00000068
        /*0588*/ 	.short	0x010a
        /*058a*/ 	.byte	0x15
	.zero		1


	//   ....[72]....
        /*058c*/ 	.word	0x00004ba0
        /*0590*/ 	.word	0x000000ff
        /*0594*/ 	.word	0x00000048
        /*0598*/ 	.short	0x010b
        /*059a*/ 	.byte	0x15
	.zero		1


	//   ....[73]....
        /*059c*/ 	.word	0x00004bb0
        /*05a0*/ 	.word	0x000000ff
        /*05a4*/ 	.word	0x00000000
        /*05a8*/ 	.short	0x0101
        /*05aa*/ 	.byte	0x25
	.zero		1


	//   ....[74]....
        /*05ac*/ 	.word	0x00004be0
        /*05b0*/ 	.word	0x000000ff
        /*05b4*/ 	.word	0x00000050
        /*05b8*/ 	.short	0x010a
        /*05ba*/ 	.byte	0x15
	.zero		1


	//   ....[75]....
        /*05bc*/ 	.word	0x00004c00
        /*05c0*/ 	.word	0x000000ff
        /*05c4*/ 	.word	0x00000058
        /*05c8*/ 	.short	0x010a
        /*05ca*/ 	.byte	0x15
	.zero		1


	//   ....[76]....
        /*05cc*/ 	.word	0x00004c20
        /*05d0*/ 	.word	0x000000ff
        /*05d4*/ 	.word	0x00000060
        /*05d8*/ 	.short	0x010a
        /*05da*/ 	.byte	0x15
	.zero		1


	//   ....[77]....
        /*05dc*/ 	.word	0x00004c60
        /*05e0*/ 	.word	0x00000000
        /*05e4*/ 	.word	0x00000068
        /*05e8*/ 	.short	0x010a
        /*05ea*/ 	.byte	0xff
	.zero		1


	//   ....[78]....
        /*05ec*/ 	.word	0x00004f90
        /*05f0*/ 	.word	0x00000003
        /*05f4*/ 	.word	0x00000080
        /*05f8*/ 	.short	0x010a
        /*05fa*/ 	.byte	0xff
	.zero		1


	//   ....[79]....
        /*05fc*/ 	.word	0x00005110
        /*0600*/ 	.word	0x00000000
        /*0604*/ 	.word	0x00000000
        /*0608*/ 	.short	0x0101
        /*060a*/ 	.byte	0xff
	.zero		1


	//   ....[80]....
        /*060c*/ 	.word	0x00005cb0
        /*0610*/ 	.word	0x000000ff
        /*0614*/ 	.word	0x00000030
        /*0618*/ 	.short	0x010a
        /*061a*/ 	.byte	0x2c
	.zero		1


	//   ....[81]....
        /*061c*/ 	.word	0x00005d70
        /*0620*/ 	.word	0x0000004a
        /*0624*/ 	.word	0x000000a0
        /*0628*/ 	.short	0x010a
        /*062a*/ 	.byte	0xff
	.zero		1


	//   ....[82]....
        /*062c*/ 	.word	0x00005ea0
        /*0630*/ 	.word	0x000000ff
        /*0634*/ 	.word	0x00000030
        /*0638*/ 	.short	0x010a
        /*063a*/ 	.byte	0x2c
	.zero		1


	//   ....[83]....
        /*063c*/ 	.word	0x00006070
        /*0640*/ 	.word	0x0000004a
        /*0644*/ 	.word	0x000000a0
        /*0648*/ 	.short	0x010a
        /*064a*/ 	.byte	0xff
	.zero		1


	//   ....[84]....
        /*064c*/ 	.word	0x000072f0
        /*0650*/ 	.word	0x00000000
        /*0654*/ 	.word	0x00000000
        /*0658*/ 	.short	0x0101
        /*065a*/ 	.byte	0xff
	.zero		1


	//   ....[85]....
        /*065c*/ 	.word	0x00007300
        /*0660*/ 	.word	0x00000002
        /*0664*/ 	.word	0x00000030
        /*0668*/ 	.short	0x010a
        /*066a*/ 	.byte	0xff
	.zero		1


	//   ....[86]....
        /*066c*/ 	.word	0x000073e0
        /*0670*/ 	.word	0x00000002
        /*0674*/ 	.word	0x00000030
        /*0678*/ 	.short	0x010a
        /*067a*/ 	.byte	0xff
	.zero		1


	//   ....[87]....
        /*067c*/ 	.word	0x00008720
        /*0680*/ 	.word	0x00000000
        /*0684*/ 	.word	0x00000000
        /*0688*/ 	.short	0x0101
        /*068a*/ 	.byte	0xff
	.zero		1


	//   ....[88]....
        /*068c*/ 	.word	0x00008740
        /*0690*/ 	.word	0x00000006
        /*0694*/ 	.word	0x00000030
        /*0698*/ 	.short	0x010a
        /*069a*/ 	.byte	0xff
	.zero		1


	//   ....[89]....
        /*069c*/ 	.word	0x00008810
        /*06a0*/ 	.word	0x00000006
        /*06a4*/ 	.word	0x00000030
        /*06a8*/ 	.short	0x010a
        /*06aa*/ 	.byte	0xff
	.zero		1


	//   ....[90]....
        /*06ac*/ 	.word	0x00009b40
        /*06b0*/ 	.word	0x00000000
        /*06b4*/ 	.word	0x00000000
        /*06b8*/ 	.short	0x0101
        /*06ba*/ 	.byte	0xff
	.zero		1


	//   ....[91]....
        /*06bc*/ 	.word	0x00009b60
        /*06c0*/ 	.word	0x00000003
        /*06c4*/ 	.word	0x00000030
        /*06c8*/ 	.short	0x010a
        /*06ca*/ 	.byte	0xff
	.zero		1


	//   ....[92]....
        /*06cc*/ 	.word	0x00009c30
        /*06d0*/ 	.word	0x00000003
        /*06d4*/ 	.word	0x00000030
        /*06d8*/ 	.short	0x010a
        /*06da*/ 	.byte	0xff
	.zero		1


	//   ....[93]....
        /*06dc*/ 	.word	0x0000a0c0
        /*06e0*/ 	.word	0x000000ff
        /*06e4*/ 	.word	0x00000000
        /*06e8*/ 	.short	0x0101
        /*06ea*/ 	.byte	0x04
	.zero		1


	//   ....[94]....
        /*06ec*/ 	.word	0x0000afc0
        /*06f0*/ 	.word	0x00000000
        /*06f4*/ 	.word	0x00000000
        /*06f8*/ 	.short	0x0101
        /*06fa*/ 	.byte	0xff
	.zero		1


	//   ....[95]....
        /*06fc*/ 	.word	0x0000b270
        /*0700*/ 	.word	0x000000ff
        /*0704*/ 	.word	0x00000000
        /*0708*/ 	.short	0x0101
        /*070a*/ 	.byte	0x04
	.zero		1


	//   ....[96]....
        /*070c*/ 	.word	0x0000b290
        /*0710*/ 	.word	0x00000000
        /*0714*/ 	.word	0x000000d0
        /*0718*/ 	.short	0x010a
        /*071a*/ 	.byte	0xff
	.zero		1


	//   ....[97]....
        /*071c*/ 	.word	0x0000b2f0
        /*0720*/ 	.word	0x00000000
        /*0724*/ 	.word	0x00000018
        /*0728*/ 	.short	0x010a
        /*072a*/ 	.byte	0xff
	.zero		1


	//   ....[98]....
        /*072c*/ 	.word	0x0000b350
        /*0730*/ 	.word	0x00000000
        /*0734*/ 	.word	0x00000018
        /*0738*/ 	.short	0x010a
        /*073a*/ 	.byte	0xff
	.zero		1


	//   ....[99]....
        /*073c*/ 	.word	0x0000b3a0
        /*0740*/ 	.word	0x00000003
        /*0744*/ 	.word	0x00000080
        /*0748*/ 	.short	0x010a
        /*074a*/ 	.byte	0xff
	.zero		1


	//   ....[100]....
        /*074c*/ 	.word	0x0000b400
        /*0750*/ 	.word	0x00000000
        /*0754*/ 	.word	0x00000000
        /*0758*/ 	.short	0x010a
        /*075a*/ 	.byte	0xff
	.zero		1


	//   ....[101]....
        /*075c*/ 	.word	0x0000b460
        /*0760*/ 	.word	0x00000000
        /*0764*/ 	.word	0x00000000
        /*0768*/ 	.short	0x010a
        /*076a*/ 	.byte	0xff
	.zero		1


	//   ....[102]....
        /*076c*/ 	.word	0x0000b4b0
        /*0770*/ 	.word	0x00000002
        /*0774*/ 	.word	0x000000c0
        /*0778*/ 	.short	0x010a
        /*077a*/ 	.byte	0xff
	.zero		1


	//   ....[103]....
        /*077c*/ 	.word	0x0000b510
        /*0780*/ 	.word	0x00000002
        /*0784*/ 	.word	0x00000090
        /*0788*/ 	.short	0x010a
        /*078a*/ 	.byte	0xff
	.zero		1


	//   ....[104]....
        /*078c*/ 	.word	0x0000b560
        /*0790*/ 	.word	0x00000002
        /*0794*/ 	.word	0x00000080
        /*0798*/ 	.short	0x010a
        /*079a*/ 	.byte	0xff
	.zero		1


	//   ....[105]....
        /*079c*/ 	.word	0x0000b5c0
        /*07a0*/ 	.word	0x00000000
        /*07a4*/ 	.word	0x00000090
        /*07a8*/ 	.short	0x010a
        /*07aa*/ 	.byte	0xff
	.zero		1


	//   ....[106]....
        /*07ac*/ 	.word	0x0000b610
        /*07b0*/ 	.word	0x00000000
        /*07b4*/ 	.word	0x00000080
        /*07b8*/ 	.short	0x010a
        /*07ba*/ 	.byte	0xff
	.zero		1


	//   ....[107]....
        /*07bc*/ 	.word	0x0000b670
        /*07c0*/ 	.word	0x00000002
        /*07c4*/ 	.word	0x000000b0
        /*07c8*/ 	.short	0x010a
        /*07ca*/ 	.byte	0xff
	.zero		1


	//   ....[108]....
        /*07cc*/ 	.word	0x0000b6d0
        /*07d0*/ 	.word	0x00000000
        /*07d4*/ 	.word	0x00000000
        /*07d8*/ 	.short	0x010a
        /*07da*/ 	.byte	0xff
	.zero		1


	//   ....[109]....
        /*07dc*/ 	.word	0x0000b730
        /*07e0*/ 	.word	0x00000000
        /*07e4*/ 	.word	0x00000000
        /*07e8*/ 	.short	0x010a
        /*07ea*/ 	.byte	0xff
	.zero		1


	//   ....[110]....
        /*07ec*/ 	.word	0x0000b790
        /*07f0*/ 	.word	0x00000000
        /*07f4*/ 	.word	0x00000000
        /*07f8*/ 	.short	0x010a
        /*07fa*/ 	.byte	0xff
	.zero		1


	//   ....[111]....
        /*07fc*/ 	.word	0x0000b7e0
        /*0800*/ 	.word	0x0000000c
        /*0804*/ 	.word	0x00000080
        /*0808*/ 	.short	0x010a
        /*080a*/ 	.byte	0xff
	.zero		1


	//   ....[112]....
        /*080c*/ 	.word	0x0000b840
        /*0810*/ 	.word	0x00000000
        /*0814*/ 	.word	0x00000078
        /*0818*/ 	.short	0x010a
        /*081a*/ 	.byte	0xff
	.zero		1


	//   ....[113]....
        /*081c*/ 	.word	0x0000b8a0
        /*0820*/ 	.word	0x00000000
        /*0824*/ 	.word	0x00000050
        /*0828*/ 	.short	0x010a
        /*082a*/ 	.byte	0xff
	.zero		1


	//   ....[114]....
        /*082c*/ 	.word	0x0000b900
        /*0830*/ 	.word	0x00000000
        /*0834*/ 	.word	0x00000058
        /*0838*/ 	.short	0x010a
        /*083a*/ 	.byte	0xff
	.zero		1


	//   ....[115]....
        /*083c*/ 	.word	0x0000b960
        /*0840*/ 	.word	0x00000000
        /*0844*/ 	.word	0x00000060
        /*0848*/ 	.short	0x010a
        /*084a*/ 	.byte	0xff
	.zero		1


	//   ....[116]....
        /*084c*/ 	.word	0x0000b9c0
        /*0850*/ 	.word	0x00000000
        /*0854*/ 	.word	0x00000068
        /*0858*/ 	.short	0x010a
        /*085a*/ 	.byte	0xff
	.zero		1


	//   ....[117]....
        /*085c*/ 	.word	0x0000ba20
        /*0860*/ 	.word	0x00000000
        /*0864*/ 	.word	0x00000050
        /*0868*/ 	.short	0x010a
        /*086a*/ 	.byte	0xff
	.zero		1


	//   ....[118]....
        /*086c*/ 	.word	0x0000ba80
        /*0870*/ 	.word	0x00000000
        /*0874*/ 	.word	0x00000058
        /*0878*/ 	.short	0x010a
        /*087a*/ 	.byte	0xff
	.zero		1


	//   ....[119]....
        /*087c*/ 	.word	0x0000bae0
        /*0880*/ 	.word	0x00000000
        /*0884*/ 	.word	0x00000060
        /*0888*/ 	.short	0x010a
        /*088a*/ 	.byte	0xff
	.zero		1


	//   ....[120]....
        /*088c*/ 	.word	0x0000bb30
        /*0890*/ 	.word	0x00000003
        /*0894*/ 	.word	0x00000080
        /*0898*/ 	.short	0x010a
        /*089a*/ 	.byte	0xff
	.zero		1


	//   ....[121]....
        /*089c*/ 	.word	0x0000bb90
        /*08a0*/ 	.word	0x00000003
        /*08a4*/ 	.word	0x00000030
        /*08a8*/ 	.short	0x010a
        /*08aa*/ 	.byte	0xff
	.zero		1


	//   ....[122]....
        /*08ac*/ 	.word	0x0000bbe0
        /*08b0*/ 	.word	0x0000004a
        /*08b4*/ 	.word	0x000000a0
        /*08b8*/ 	.short	0x010a
        /*08ba*/ 	.byte	0xff
	.zero		1


	//   ....[123]....
        /*08bc*/ 	.word	0x0000bc30
        /*08c0*/ 	.word	0x00000002
        /*08c4*/ 	.word	0x00000030
        /*08c8*/ 	.short	0x010a
        /*08ca*/ 	.byte	0xff
	.zero		1


	//   ....[124]....
        /*08cc*/ 	.word	0x0000bc80
        /*08d0*/ 	.word	0x00000006
        /*08d4*/ 	.word	0x00000030
        /*08d8*/ 	.short	0x010a
        /*08da*/ 	.byte	0xff
	.zero		1


	//   ....[125]....
        /*08dc*/ 	.word	0x0000bcd0
        /*08e0*/ 	.word	0x00000003
        /*08e4*/ 	.word	0x00000030
        /*08e8*/ 	.short	0x010a
        /*08ea*/ 	.byte	0xff
	.zero		1


	//----- nvinfo : EIATTR_NUM_MBARRIERS
	.align		4
.L_47:
        /*08ec*/ 	.byte	0x03, 0x38
        /*08ee*/ 	.short	0x001c


	//----- nvinfo : EIATTR_EXIT_INSTR_OFFSETS
	.align		4
        /*08f0*/ 	.byte	0x04, 0x1c
        /*08f2*/ 	.short	(.L_49 - .L_48)


	//   ....[0]....
.L_48:
        /*08f4*/ 	.word	0x00002880


	//   ....[1]....
        /*08f8*/ 	.word	0x00002d90


	//   ....[2]....
        /*08fc*/ 	.word	0x00002df0


	//   ....[3]....
        /*0900*/ 	.word	0x00003b10


	//   ....[4]....
        /*0904*/ 	.word	0x00004c90


	//   ....[5]....
        /*0908*/ 	.word	0x00004cd0


	//   ....[6]....
        /*090c*/ 	.word	0x0000b150


	//   ....[7]....
        /*0910*/ 	.word	0x0000b1d0


	//   ....[8]....
        /*0914*/ 	.word	0x0000b200


	//   ....[9]....
        /*0918*/ 	.word	0x0000b280


	//----- nvinfo : EIATTR_MAX_THREADS
	.align		4
.L_49:
        /*091c*/ 	.byte	0x04, 0x05
        /*091e*/ 	.short	(.L_51 - .L_50)
.L_50:
        /*0920*/ 	.word	0x00000100
        /*0924*/ 	.word	0x00000001
        /*0928*/ 	.word	0x00000001


	//----- nvinfo : EIATTR_CRS_STACK_SIZE
	.align		4
.L_51:
        /*092c*/ 	.byte	0x04, 0x1e
        /*092e*/ 	.short	(.L_53 - .L_52)
.L_52:
        /*0930*/ 	.word	0x00000000


	//----- nvinfo : EIATTR_CBANK_PARAM_SIZE
	.align		4
.L_53:
        /*0934*/ 	.byte	0x03, 0x19
        /*0936*/ 	.short	0x0800


	//----- nvinfo : EIATTR_PARAM_CBANK
	.align		4
        /*0938*/ 	.byte	0x04, 0x0a
        /*093a*/ 	.short	(.L_55 - .L_54)
	.align		4
.L_54:
        /*093c*/ 	.word	index@(.nv.constant0._ZN7cutlass13device_kernelINS_4gemm6kernel13GemmUniversalIN4cute5tupleIJiiiiEEENS1_10collective13CollectiveMmaINS1_35MainloopSm100TmaUmmaWarpSpecializedILi3ELi2ELi2ENS5_IJNS4_1CILi1EEENSA_ILi2EEESB_EEEEENS5_IJNSA_ILi128EEENSA_ILi256EEENSA_ILi32EEEEEENS_6half_tENS5_IJlSB_lEEESJ_SK_NS4_8TiledMMAINS4_8MMA_AtomIJNS4_20SM100_MMA_F16BF16_SSISJ_SJ_fLi128ELi256ELNS4_4UMMA5MajorE0ELSP_0ELNSO_7ScaleInE0ELSQ_0EEEEEENS4_6LayoutINS5_IJSB_SB_SB_EEENS5_IJNSA_ILi0EEESV_SV_EEEEENS5_IJNS4_10UnderscoreESY_SY_EEEEENS4_23SM90_TMA_LOAD_MULTICASTENS4_14ComposedLayoutINS4_7SwizzleILi2ELi4ELi3EEENS4_18smem_ptr_flag_bitsILi16EEENST_INS5_IJNSA_ILi8EEESH_EEENS5_IJSH_SB_EEEEEEEvNS4_8identityENS4_13SM90_TMA_LOADES1B_vS1C_EENS_8epilogue10collective18CollectiveEpilogueINS1F_23Sm100TmaWarpSpecializedILi4ELi2ELi64ELb1ELb0EEEJSI_NS5_IJNST_ISF_SB_EENST_INSA_ILi64EEESB_EEEEESJ_SK_SJ_SK_NS1F_6fusion15FusionCallbacksIS1J_NS1O_17LinearCombinationISJ_fSJ_fLNS_15FloatRoundStyleE2EEESI_S1N_JEEENS4_5SM1004TMEM4LOAD26SM100_TMEM_LOAD_32dp32b64xES1D_NS12_INS13_ILi3ELi4ELi3EEES16_NST_INS5_IJS17_S1L_EEENS5_IJS1L_SB_EEEEEEENS4_39AutoVectorizingCopyWithAssumedAlignmentILi128EEENS4_14SM90_TMA_STOREES22_S24_S24_EEEvvEEEEvNT_6ParamsE)
        /*0940*/ 	.short	0x0380
        /*0942*/ 	.short	0x0800


	//----- nvinfo : EIATTR_SW_WAR
	.align		4
.L_55:
        /*0944*/ 	.byte	0x04, 0x36
        /*0946*/ 	.short	(.L_57 - .L_56)
.L_56:
        /*0948*/ 	.word	0x00000008
.L_57:


//--------------------- .nv.callgraph             --------------------------
	.section	.nv.callgraph,"",@"SHT_CUDA_CALLGRAPH"
	.align	4
	.sectionentsize	8
	.align		4
        /*0000*/ 	.word	0x00000000
	.align		4
        /*0004*/ 	.word	0xffffffff
	.align		4
        /*0008*/ 	.word	index@(_ZN7cutlass13device_kernelINS_4gemm6kernel13GemmUniversalIN4cute5tupleIJiiiiEEENS1_10collective13CollectiveMmaINS1_35MainloopSm100TmaUmmaWarpSpecializedILi3ELi2ELi2ENS5_IJNS4_1CILi1EEENSA_ILi2EEESB_EEEEENS5_IJNSA_ILi128EEENSA_ILi256EEENSA_ILi32EEEEEENS_6half_tENS5_IJlSB_lEEESJ_SK_NS4_8TiledMMAINS4_8MMA_AtomIJNS4_20SM100_MMA_F16BF16_SSISJ_SJ_fLi128ELi256ELNS4_4UMMA5MajorE0ELSP_0ELNSO_7ScaleInE0ELSQ_0EEEEEENS4_6LayoutINS5_IJSB_SB_SB_EEENS5_IJNSA_ILi0EEESV_SV_EEEEENS5_IJNS4_10UnderscoreESY_SY_EEEEENS4_23SM90_TMA_LOAD_MULTICASTENS4_14ComposedLayoutINS4_7SwizzleILi2ELi4ELi3EEENS4_18smem_ptr_flag_bitsILi16EEENST_INS5_IJNSA_ILi8EEESH_EEENS5_IJSH_SB_EEEEEEEvNS4_8identityENS4_13SM90_TMA_LOADES1B_vS1C_EENS_8epilogue10collective18CollectiveEpilogueINS1F_23Sm100TmaWarpSpecializedILi4ELi2ELi64ELb1ELb0EEEJSI_NS5_IJNST_ISF_SB_EENST_INSA_ILi64EEESB_EEEEESJ_SK_SJ_SK_NS1F_6fusion15FusionCallbacksIS1J_NS1O_17LinearCombinationISJ_fSJ_fLNS_15FloatRoundStyleE2EEESI_S1N_JEEENS4_5SM1004TMEM4LOAD26SM100_TMEM_LOAD_32dp32b64xES1D_NS12_INS13_ILi3ELi4ELi3EEES16_NST_INS5_IJS17_S1L_EEENS5_IJS1L_SB_EEEEEEENS4_39AutoVectorizingCopyWithAssumedAlignmentILi128EEENS4_14SM90_TMA_STOREES22_S24_S24_EEEvvEEEEvNT_6ParamsE)
	.align		4
        /*000c*/ 	.word	index@(__assertfail)
	.align		4
        /*0010*/ 	.word	0x00000000
	.align		4
        /*0014*/ 	.word	0xfffffffe
	.align		4
        /*0018*/ 	.word	0x00000000
	.align		4
        /*001c*/ 	.word	0xfffffffd
	.align		4
        /*0020*/ 	.word	0x00000000
	.align		4
        /*0024*/ 	.word	0xfffffffc


//--------------------- .nv.constant4             --------------------------
	.section	.nv.constant4,"a",@progbits
	.align	8
	.align		8
.nv.constant4:
        /*0000*/ 	.dword	__assertfail
	.align		8
        /*0008*/ 	.dword	__unnamed_1
	.align		8
        /*0010*/ 	.dword	__unnamed_2
	.align		8
        /*0018*/ 	.dword	_ZN39_INTERNAL_ca016cc2_4_k_cu_eccfc7b9_60654cuda3std3__45__cpo5beginE
	.align		8
        /*0020*/ 	.dword	_ZN39_INTERNAL_ca016cc2_4_k_cu_eccfc7b9_60654cuda3std3__45__cpo3endE
	.align		8
        /*0028*/ 	.dword	_ZN39_INTERNAL_ca016cc2_4_k_cu_eccfc7b9_60654cuda3std3__45__cpo6cbeginE
	.align		8
        /*0030*/ 	.dword	_ZN39_INTERNAL_ca016cc2_4_k_cu_eccfc7b9_60654cuda3std3__45__cpo4cendE
	.align		8
        /*0038*/ 	.dword	_ZN39_INTERNAL_ca016cc2_4_k_cu_eccfc7b9_60654cuda3std3__441_GLOBAL__N__ca016cc2_4_k_cu_eccfc7b9_60656ignoreE
	.align		8
        /*0040*/ 	.dword	_ZN39_INTERNAL_ca016cc2_4_k_cu_eccfc7b9_60654cuda3std3__419piecewise_constructE
	.align		8
        /*0048*/ 	.dword	_ZN39_INTERNAL_ca016cc2_4_k_cu_eccfc7b9_60654cuda3std3__48in_placeE
	.align		8
        /*0050*/ 	.dword	_ZN39_INTERNAL_ca016cc2_4_k_cu_eccfc7b9_60654cuda3std6ranges3__45__cpo4swapE
	.align		8
        /*0058*/ 	.dword	_ZN39_INTERNAL_ca016cc2_4_k_cu_eccfc7b9_60654cuda3std6ranges3__45__cpo9iter_moveE
	.align		8
        /*0060*/ 	.dword	_ZN39_INTERNAL_ca016cc2_4_k_cu_eccfc7b9_60654cute7productE
	.align		8
        /*0068*/ 	.dword	_ZN39_INTERNAL_ca016cc2_4_k_cu_eccfc7b9_60654cute1_E
	.align		8
        /*0070*/ 	.dword	$str$25
	.align		8
        /*0078*/ 	.dword	$str$26
	.align		8
        /*0080*/ 	.dword	$str$27
	.align		8
        /*0088*/ 	.dword	$str$28


//--------------------- .text._ZN7cutlass13device_kernelINS_4gemm6kernel13GemmUniversalIN4cute5tupleIJiiiiEEENS1_10collective13CollectiveMmaINS1_35MainloopSm100TmaUmmaWarpSpecializedILi3ELi2ELi2ENS5_IJNS4_1CILi1EEENSA_ILi2EEESB_EEEEENS5_IJNSA_ILi128EEENSA_ILi256EEENSA_ILi32EEEEEENS_6half_tENS5_IJlSB_lEEESJ_SK_NS4_8TiledMMAINS4_8MMA_AtomIJNS4_20SM100_MMA_F16BF16_SSISJ_SJ_fLi128ELi256ELNS4_4UMMA5MajorE0ELSP_0ELNSO_7ScaleInE0ELSQ_0EEEEEENS4_6LayoutINS5_IJSB_SB_SB_EEENS5_IJNSA_ILi0EEESV_SV_EEEEENS5_IJNS4_10UnderscoreESY_SY_EEEEENS4_23SM90_TMA_LOAD_MULTICASTENS4_14ComposedLayoutINS4_7SwizzleILi2ELi4ELi3EEENS4_18smem_ptr_flag_bitsILi16EEENST_INS5_IJNSA_ILi8EEESH_EEENS5_IJSH_SB_EEEEEEEvNS4_8identityENS4_13SM90_TMA_LOADES1B_vS1C_EENS_8epilogue10collective18CollectiveEpilogueINS1F_23Sm100TmaWarpSpecializedILi4ELi2ELi64ELb1ELb0EEEJSI_NS5_IJNST_ISF_SB_EENST_INSA_ILi64EEESB_EEEEESJ_SK_SJ_SK_NS1F_6fusion15FusionCallbacksIS1J_NS1O_17LinearCombinationISJ_fSJ_fLNS_15FloatRoundStyleE2EEESI_S1N_JEEENS4_5SM1004TMEM4LOAD26SM100_TMEM_LOAD_32dp32b64xES1D_NS12_INS13_ILi3ELi4ELi3EEES16_NST_INS5_IJS17_S1L_EEENS5_IJS1L_SB_EEEEEEENS4_39AutoVectorizingCopyWithAssumedAlignmentILi128EEENS4_14SM90_TMA_STOREES22_S24_S24_EEEvvEEEEvNT_6ParamsE --------------------------
	.section	.text._ZN7cutlass13device_kernelINS_4gemm6kernel13GemmUniversalIN4cute5tupleIJiiiiEEENS1_10collective13CollectiveMmaINS1_35MainloopSm100TmaUmmaWarpSpecializedILi3ELi2ELi2ENS5_IJNS4_1CILi1EEENSA_ILi2EEESB_EEEEENS5_IJNSA_ILi128EEENSA_ILi256EEENSA_ILi32EEEEEENS_6half_tENS5_IJlSB_lEEESJ_SK_NS4_8TiledMMAINS4_8MMA_AtomIJNS4_20SM100_MMA_F16BF16_SSISJ_SJ_fLi128ELi256ELNS4_4UMMA5MajorE0ELSP_0ELNSO_7ScaleInE0ELSQ_0EEEEEENS4_6LayoutINS5_IJSB_SB_SB_EEENS5_IJNSA_ILi0EEESV_SV_EEEEENS5_IJNS4_10UnderscoreESY_SY_EEEEENS4_23SM90_TMA_LOAD_MULTICASTENS4_14ComposedLayoutINS4_7SwizzleILi2ELi4ELi3EEENS4_18smem_ptr_flag_bitsILi16EEENST_INS5_IJNSA_ILi8EEESH_EEENS5_IJSH_SB_EEEEEEEvNS4_8identityENS4_13SM90_TMA_LOADES1B_vS1C_EENS_8epilogue10collective18CollectiveEpilogueINS1F_23Sm100TmaWarpSpecializedILi4ELi2ELi64ELb1ELb0EEEJSI_NS5_IJNST_ISF_SB_EENST_INSA_ILi64EEESB_EEEEESJ_SK_SJ_SK_NS1F_6fusion15FusionCallbacksIS1J_NS1O_17LinearCombinationISJ_fSJ_fLNS_15FloatRoundStyleE2EEESI_S1N_JEEENS4_5SM1004TMEM4LOAD26SM100_TMEM_LOAD_32dp32b64xES1D_NS12_INS13_ILi3ELi4ELi3EEES16_NST_INS5_IJS17_S1L_EEENS5_IJS1L_SB_EEEEEEENS4_39AutoVectorizingCopyWithAssumedAlignmentILi128EEENS4_14SM90_TMA_STOREES22_S24_S24_EEEvvEEEEvNT_6ParamsE,"ax",@progbits
	.align	128
.text._ZN7cutlass13device_kernelINS_4gemm6kernel13GemmUniversalIN4cute5tupleIJiiiiEEENS1_10collective13CollectiveMmaINS1_35MainloopSm100TmaUmmaWarpSpecializedILi3ELi2ELi2ENS5_IJNS4_1CILi1EEENSA_ILi2EEESB_EEEEENS5_IJNSA_ILi128EEENSA_ILi256EEENSA_ILi32EEEEEENS_6half_tENS5_IJlSB_lEEESJ_SK_NS4_8TiledMMAINS4_8MMA_AtomIJNS4_20SM100_MMA_F16BF16_SSISJ_SJ_fLi128ELi256ELNS4_4UMMA5MajorE0ELSP_0ELNSO_7ScaleInE0ELSQ_0EEEEEENS4_6LayoutINS5_IJSB_SB_SB_EEENS5_IJNSA_ILi0EEESV_SV_EEEEENS5_IJNS4_10UnderscoreESY_SY_EEEEENS4_23SM90_TMA_LOAD_MULTICASTENS4_14ComposedLayoutINS4_7SwizzleILi2ELi4ELi3EEENS4_18smem_ptr_flag_bitsILi16EEENST_INS5_IJNSA_ILi8EEESH_EEENS5_IJSH_SB_EEEEEEEvNS4_8identityENS4_13SM90_TMA_LOADES1B_vS1C_EENS_8epilogue10collective18CollectiveEpilogueINS1F_23Sm100TmaWarpSpecializedILi4ELi2ELi64ELb1ELb0EEEJSI_NS5_IJNST_ISF_SB_EENST_INSA_ILi64EEESB_EEEEESJ_SK_SJ_SK_NS1F_6fusion15FusionCallbacksIS1J_NS1O_17LinearCombinationISJ_fSJ_fLNS_15FloatRoundStyleE2EEESI_S1N_JEEENS4_5SM1004TMEM4LOAD26SM100_TMEM_LOAD_32dp32b64xES1D_NS12_INS13_ILi3ELi4ELi3EEES16_NST_INS5_IJS17_S1L_EEENS5_IJS1L_SB_EEEEEEENS4_39AutoVectorizingCopyWithAssumedAlignmentILi128EEENS4_14SM90_TMA_STOREES22_S24_S24_EEEvvEEEEvNT_6ParamsE:
        .type           _ZN7cutlass13device_kernelINS_4gemm6kernel13GemmUniversalIN4cute5tupleIJiiiiEEENS1_10collective13CollectiveMmaINS1_35MainloopSm100TmaUmmaWarpSpecializedILi3ELi2ELi2ENS5_IJNS4_1CILi1EEENSA_ILi2EEESB_EEEEENS5_IJNSA_ILi128EEENSA_ILi256EEENSA_ILi32EEEEEENS_6half_tENS5_IJlSB_lEEESJ_SK_NS4_8TiledMMAINS4_8MMA_AtomIJNS4_20SM100_MMA_F16BF16_SSISJ_SJ_fLi128ELi256ELNS4_4UMMA5MajorE0ELSP_0ELNSO_7ScaleInE0ELSQ_0EEEEEENS4_6LayoutINS5_IJSB_SB_SB_EEENS5_IJNSA_ILi0EEESV_SV_EEEEENS5_IJNS4_10UnderscoreESY_SY_EEEEENS4_23SM90_TMA_LOAD_MULTICASTENS4_14ComposedLayoutINS4_7SwizzleILi2ELi4ELi3EEENS4_18smem_ptr_flag_bitsILi16EEENST_INS5_IJNSA_ILi8EEESH_EEENS5_IJSH_SB_EEEEEEEvNS4_8identityENS4_13SM90_TMA_LOADES1B_vS1C_EENS_8epilogue10collective18CollectiveEpilogueINS1F_23Sm100TmaWarpSpecializedILi4ELi2ELi64ELb1ELb0EEEJSI_NS5_IJNST_ISF_SB_EENST_INSA_ILi64EEESB_EEEEESJ_SK_SJ_SK_NS1F_6fusion15FusionCallbacksIS1J_NS1O_17LinearCombinationISJ_fSJ_fLNS_15FloatRoundStyleE2EEESI_S1N_JEEENS4_5SM1004TMEM4LOAD26SM100_TMEM_LOAD_32dp32b64xES1D_NS12_INS13_ILi3ELi4ELi3EEES16_NST_INS5_IJS17_S1L_EEENS5_IJS1L_SB_EEEEEEENS4_39AutoVectorizingCopyWithAssumedAlignmentILi128EEENS4_14SM90_TMA_STOREES22_S24_S24_EEEvvEEEEvNT_6ParamsE,@function
        .size           _ZN7cutlass13device_kernelINS_4gemm6kernel13GemmUniversalIN4cute5tupleIJiiiiEEENS1_10collective13CollectiveMmaINS1_35MainloopSm100TmaUmmaWarpSpecializedILi3ELi2ELi2ENS5_IJNS4_1CILi1EEENSA_ILi2EEESB_EEEEENS5_IJNSA_ILi128EEENSA_ILi256EEENSA_ILi32EEEEEENS_6half_tENS5_IJlSB_lEEESJ_SK_NS4_8TiledMMAINS4_8MMA_AtomIJNS4_20SM100_MMA_F16BF16_SSISJ_SJ_fLi128ELi256ELNS4_4UMMA5MajorE0ELSP_0ELNSO_7ScaleInE0ELSQ_0EEEEEENS4_6LayoutINS5_IJSB_SB_SB_EEENS5_IJNSA_ILi0EEESV_SV_EEEEENS5_IJNS4_10UnderscoreESY_SY_EEEEENS4_23SM90_TMA_LOAD_MULTICASTENS4_14ComposedLayoutINS4_7SwizzleILi2ELi4ELi3EEENS4_18smem_ptr_flag_bitsILi16EEENST_INS5_IJNSA_ILi8EEESH_EEENS5_IJSH_SB_EEEEEEEvNS4_8identityENS4_13SM90_TMA_LOADES1B_vS1C_EENS_8epilogue10collective18CollectiveEpilogueINS1F_23Sm100TmaWarpSpecializedILi4ELi2ELi64ELb1ELb0EEEJSI_NS5_IJNST_ISF_SB_EENST_INSA_ILi64EEESB_EEEEESJ_SK_SJ_SK_NS1F_6fusion15FusionCallbacksIS1J_NS1O_17LinearCombinationISJ_fSJ_fLNS_15FloatRoundStyleE2EEESI_S1N_JEEENS4_5SM1004TMEM4LOAD26SM100_TMEM_LOAD_32dp32b64xES1D_NS12_INS13_ILi3ELi4ELi3EEES16_NST_INS5_IJS17_S1L_EEENS5_IJS1L_SB_EEEEEEENS4_39AutoVectorizingCopyWithAssumedAlignmentILi128EEENS4_14SM90_TMA_STOREES22_S24_S24_EEEvvEEEEvNT_6ParamsE,(.L_x_174 - _ZN7cutlass13device_kernelINS_4gemm6kernel13GemmUniversalIN4cute5tupleIJiiiiEEENS1_10collective13CollectiveMmaINS1_35MainloopSm100TmaUmmaWarpSpecializedILi3ELi2ELi2ENS5_IJNS4_1CILi1EEENSA_ILi2EEESB_EEEEENS5_IJNSA_ILi128EEENSA_ILi256EEENSA_ILi32EEEEEENS_6half_tENS5_IJlSB_lEEESJ_SK_NS4_8TiledMMAINS4_8MMA_AtomIJNS4_20SM100_MMA_F16BF16_SSISJ_SJ_fLi128ELi256ELNS4_4UMMA5MajorE0ELSP_0ELNSO_7ScaleInE0ELSQ_0EEEEEENS4_6LayoutINS5_IJSB_SB_SB_EEENS5_IJNSA_ILi0EEESV_SV_EEEEENS5_IJNS4_10UnderscoreESY_SY_EEEEENS4_23SM90_TMA_LOAD_MULTICASTENS4_14ComposedLayoutINS4_7SwizzleILi2ELi4ELi3EEENS4_18smem_ptr_flag_bitsILi16EEENST_INS5_IJNSA_ILi8EEESH_EEENS5_IJSH_SB_EEEEEEEvNS4_8identityENS4_13SM90_TMA_LOADES1B_vS1C_EENS_8epilogue10collective18CollectiveEpilogueINS1F_23Sm100TmaWarpSpecializedILi4ELi2ELi64ELb1ELb0EEEJSI_NS5_IJNST_ISF_SB_EENST_INSA_ILi64EEESB_EEEEESJ_SK_SJ_SK_NS1F_6fusion15FusionCallbacksIS1J_NS1O_17LinearCombinationISJ_fSJ_fLNS_15FloatRoundStyleE2EEESI_S1N_JEEENS4_5SM1004TMEM4LOAD26SM100_TMEM_LOAD_32dp32b64xES1D_NS12_INS13_ILi3ELi4ELi3EEES16_NST_INS5_IJS17_S1L_EEENS5_IJS1L_SB_EEEEEEENS4_39AutoVectorizingCopyWithAssumedAlignmentILi128EEENS4_14SM90_TMA_STOREES22_S24_S24_EEEvvEEEEvNT_6ParamsE)
        .other          _ZN7cutlass13device_kernelINS_4gemm6kernel13GemmUniversalIN4cute5tupleIJiiiiEEENS1_10collective13CollectiveMmaINS1_35MainloopSm100TmaUmmaWarpSpecializedILi3ELi2ELi2ENS5_IJNS4_1CILi1EEENSA_ILi2EEESB_EEEEENS5_IJNSA_ILi128EEENSA_ILi256EEENSA_ILi32EEEEEENS_6half_tENS5_IJlSB_lEEESJ_SK_NS4_8TiledMMAINS4_8MMA_AtomIJNS4_20SM100_MMA_F16BF16_SSISJ_SJ_fLi128ELi256ELNS4_4UMMA5MajorE0ELSP_0ELNSO_7ScaleInE0ELSQ_0EEEEEENS4_6LayoutINS5_IJSB_SB_SB_EEENS5_IJNSA_ILi0EEESV_SV_EEEEENS5_IJNS4_10UnderscoreESY_SY_EEEEENS4_23SM90_TMA_LOAD_MULTICASTENS4_14ComposedLayoutINS4_7SwizzleILi2ELi4ELi3EEENS4_18smem_ptr_flag_bitsILi16EEENST_INS5_IJNSA_ILi8EEESH_EEENS5_IJSH_SB_EEEEEEEvNS4_8identityENS4_13SM90_TMA_LOADES1B_vS1C_EENS_8epilogue10collective18CollectiveEpilogueINS1F_23Sm100TmaWarpSpecializedILi4ELi2ELi64ELb1ELb0EEEJSI_NS5_IJNST_ISF_SB_EENST_INSA_ILi64EEESB_EEEEESJ_SK_SJ_SK_NS1F_6fusion15FusionCallbacksIS1J_NS1O_17LinearCombinationISJ_fSJ_fLNS_15FloatRoundStyleE2EEESI_S1N_JEEENS4_5SM1004TMEM4LOAD26SM100_TMEM_LOAD_32dp32b64xES1D_NS12_INS13_ILi3ELi4ELi3EEES16_NST_INS5_IJS17_S1L_EEENS5_IJS1L_SB_EEEEEEENS4_39AutoVectorizingCopyWithAssumedAlignmentILi128EEENS4_14SM90_TMA_STOREES22_S24_S24_EEEvvEEEEvNT_6ParamsE,@"STO_CUDA_ENTRY STV_DEFAULT"
_ZN7cutlass13device_kernelINS_4gemm6kernel13GemmUniversalIN4cute5tupleIJiiiiEEENS1_10collective13CollectiveMmaINS1_35MainloopSm100TmaUmmaWarpSpecializedILi3ELi2ELi2ENS5_IJNS4_1CILi1EEENSA_ILi2EEESB_EEEEENS5_IJNSA_ILi128EEENSA_ILi256EEENSA_ILi32EEEEEENS_6half_tENS5_IJlSB_lEEESJ_SK_NS4_8TiledMMAINS4_8MMA_AtomIJNS4_20SM100_MMA_F16BF16_SSISJ_SJ_fLi128ELi256ELNS4_4UMMA5MajorE0ELSP_0ELNSO_7ScaleInE0ELSQ_0EEEEEENS4_6LayoutINS5_IJSB_SB_SB_EEENS5_IJNSA_ILi0EEESV_SV_EEEEENS5_IJNS4_10UnderscoreESY_SY_EEEEENS4_23SM90_TMA_LOAD_MULTICASTENS4_14ComposedLayoutINS4_7SwizzleILi2ELi4ELi3EEENS4_18smem_ptr_flag_bitsILi16EEENST_INS5_IJNSA_ILi8EEESH_EEENS5_IJSH_SB_EEEEEEEvNS4_8identityENS4_13SM90_TMA_LOADES1B_vS1C_EENS_8epilogue10collective18CollectiveEpilogueINS1F_23Sm100TmaWarpSpecializedILi4ELi2ELi64ELb1ELb0EEEJSI_NS5_IJNST_ISF_SB_EENST_INSA_ILi64EEESB_EEEEESJ_SK_SJ_SK_NS1F_6fusion15FusionCallbacksIS1J_NS1O_17LinearCombinationISJ_fSJ_fLNS_15FloatRoundStyleE2EEESI_S1N_JEEENS4_5SM1004TMEM4LOAD26SM100_TMEM_LOAD_32dp32b64xES1D_NS12_INS13_ILi3ELi4ELi3EEES16_NST_INS5_IJS17_S1L_EEENS5_IJS1L_SB_EEEEEEENS4_39AutoVectorizingCopyWithAssumedAlignmentILi128EEENS4_14SM90_TMA_STOREES22_S24_S24_EEEvvEEEEvNT_6ParamsE:
[----:B------:R-:W1:Y:S01]  /*0000*/  LDC R1, c[0x0][0x37c] ;  /* 0x0000df00ff017b82 */ /* 0x000e620000000800 */
[----:B------:R-:W2:Y:S01]  /*0010*/  S2R R157, SR_TID.X ;  /* 0x00000000009d7919 */ /* 0x000ea20000002100 */
[----:B------:R-:W3:Y:S01]  /*0020*/  LDCU.64 UR8, c[0x0][0x890] ;  /* 0x00011200ff0877ac */ /* 0x000ee20008000a00 */
[----:B------:R-:W-:Y:S02]  /*0030*/  PRMT R142, RZ, 0x7610, R142 ;  /* 0x00007610ff8e7816 */ /* 0x000fe4000000008e */
[----:B------:R-:W-:Y:S01]  /*0040*/  ELECT P3, URZ, PT ;  /* 0x0000000000ff782f */ /* 0x000fe20003860000 */
[----:B---3--:R-:W-:-:S04]  /*0050*/  UISETP.NE.U32.AND UP0, UPT, UR8, URZ, UPT ;  /* 0x000000ff0800728c */ /* 0x008fc8000bf05070 */
[----:B------:R-:W-:Y:S01]  /*0060*/  UISETP.NE.AND.EX UP0, UPT, UR9, URZ, UPT, UP0 ;  /* 0x000000ff0900728c */ /* 0x000fe2000bf05300 */
[----:B--2---:R-:W-:-:S05]  /*0070*/  SHF.R.U32.HI R143, RZ, 0x5, R157 ;  /* 0x00000005ff8f7819 */ /* 0x004fca000001169d */
[----:B------:R-:W2:Y:S02]  /*0080*/  SHFL.IDX PT, R0, R143, RZ, 0x1f ;  /* 0x00001fff8f007589 */ /* 0x000ea400000e0000 */
[----:B--2---:R-:W-:Y:S01]  /*0090*/  R2UR UR17, R0 ;  /* 0x00000000001172ca */ /* 0x004fe200000e0000 */
[----:B-1----:R-:W-:-:S14]  /*00a0*/  BRA.U UP0, `(.L_x_0) ;  /* 0x0000000100307547 */ /* 0x002fdc000b800000 */
[----:B------:R-:W1:Y:S02]  /*00b0*/  LDCU.64 UR4, c[0x0][0x888] ;  /* 0x00011100ff0477ac */ /* 0x000e640008000a00 */
[----:B-1----:R-:W-:-:S04]  /*00c0*/  UISETP.NE.U32.AND UP0, UPT, UR4, URZ, UPT ;  /* 0x000000ff0400728c */ /* 0x002fc8000bf05070 */
[----:B------:R-:W-:-:S09]  /*00d0*/  UISETP.NE.AND.EX UP0, UPT, UR5, URZ, UPT, UP0 ;  /* 0x000000ff0500728c */ /* 0x000fd2000bf05300 */
[----:B------:R-:W-:Y:S05]  /*00e0*/  BRA.U !UP0, `(.L_x_1) ;  /* 0x0000000108147547 */ /* 0x000fea000b800000 */
[----:B------:R-:W1:Y:S01]  /*00f0*/  LDC.64 R2, c[0x0][0x888] ;  /* 0x00022200ff027b82 */ /* 0x000e620000000a00 */
[----:B------:R-:W1:Y:S02]  /*0100*/  LDCU.64 UR4, c[0x0][0x358] ;  /* 0x00006b00ff0477ac */ /* 0x000e640008000a00 */
[----:B-1----:R1:W5:Y:S01]  /*0110*/  LDG.E R73, desc[UR4][R2.64] ;  /* 0x0000000402497981 */ /* 0x002362000c1e1900 */
[----:B------:R-:W-:Y:S01]  /*0120*/  HFMA2 R142, -RZ, RZ, 0, 5.9604644775390625e-08 ;  /* 0x00000001ff8e7431 */ /* 0x000fe200000001ff */
[----:B------:R-:W-:Y:S05]  /*0130*/  BRA `(.L_x_0) ;  /* 0x00000000000c7947 */ /* 0x000fea0003800000 */
.L_x_1:
[----:B------:R-:W1:Y:S01]  /*0140*/  LDCU UR4, c[0x0][0x880] ;  /* 0x00011000ff0477ac */ /* 0x000e620008000800 */
[----:B------:R-:W-:Y:S01]  /*0150*/  HFMA2 R142, -RZ, RZ, 0, 5.9604644775390625e-08 ;  /* 0x00000001ff8e7431 */ /* 0x000fe200000001ff */
[----:B-1----:R-:W-:-:S07]  /*0160*/  MOV R73, UR4 ;  /* 0x0000000400497c02 */ /* 0x002fce0008000f00 */
.L_x_0:
[----:B------:R-:W2:Y:S02]  /*0170*/  LDCU.64 UR4, c[0x0][0x8b0] ;  /* 0x00011600ff0477ac */ /* 0x000ea40008000a00 */
[----:B--2---:R-:W-:-:S04]  /*0180*/  UISETP.NE.U32.AND UP0, UPT, UR4, URZ, UPT ;  /* 0x000000ff0400728c */ /* 0x004fc8000bf05070 */
[----:B------:R-:W-:-:S09]  /*0190*/  UISETP.NE.AND.EX UP0, UPT, UR5, URZ, UPT, UP0 ;  /* 0x000000ff0500728c */ /* 0x000fd2000bf05300 */
[----:B------:R-:W-:Y:S05]  /*01a0*/  BRA.U UP0, `(.L_x_2) ;  /* 0x0000000100287547 */ /* 0x000fea000b800000 */
[----:B------:R-:W2:Y:S02]  /*01b0*/  LDCU.64 UR4, c[0x0][0x8a8] ;  /* 0x00011500ff0477ac */ /* 0x000ea40008000a00 */
[----:B--2---:R-:W-:-:S04]  /*01c0*/  UISETP.NE.U32.AND UP0, UPT, UR4, URZ, UPT ;  /* 0x000000ff0400728c */ /* 0x004fc8000bf05070 */
[----:B------:R-:W-:-:S09]  /*01d0*/  UISETP.NE.AND.EX UP0, UPT, UR5, URZ, UPT, UP0 ;  /* 0x000000ff0500728c */ /* 0x000fd2000bf05300 */
[----:B------:R-:W-:Y:S05]  /*01e0*/  BRA.U !UP0, `(.L_x_3) ;  /* 0x0000000108107547 */ /* 0x000fea000b800000 */
[----:B------:R-:W2:Y:S01]  /*01f0*/  LDC.64 R70, c[0x0][0x8a8] ;  /* 0x00022a00ff467b82 */ /* 0x000ea20000000a00 */
[----:B------:R-:W2:Y:S02]  /*0200*/  LDCU.64 UR4, c[0x0][0x358] ;  /* 0x00006b00ff0477ac */ /* 0x000ea40008000a00 */
[----:B--2---:R2:W5:Y:S01]  /*0210*/  LDG.E R70, desc[UR4][R70.64] ;  /* 0x0000000446467981 */ /* 0x004562000c1e1900 */
[----:B------:R-:W-:Y:S05]  /*0220*/  BRA `(.L_x_2) ;  /* 0x0000000000087947 */ /* 0x000fea0003800000 */
.L_x_3:
[----:B------:R-:W2:Y:S02]  /*0230*/  LDCU UR4, c[0x0][0x8a0] ;  /* 0x00011400ff0477ac */ /* 0x000ea40008000800 */
[----:B--2---:R-:W-:Y:S02]  /*0240*/  MOV R70, UR4 ;  /* 0x0000000400467c02 */ /* 0x004fe40008000f00 */
.L_x_2:
[----:B------:R-:W-:Y:S01]  /*0250*/  IMAD.U32 R0, RZ, RZ, UR17 ;  /* 0x00000011ff007e24 */ /* 0x000fe2000f8e00ff */
[----:B------:R-:W-:Y:S04]  /*0260*/  BSSY.RECONVERGENT B0, `(.L_x_4) ;  /* 0x000000c000007945 */ /* 0x000fe80003800200 */
[C---:B------:R-:W-:Y:S02]  /*0270*/  ISETP.NE.OR P1, PT, R0.reuse, 0x1, !P3 ;  /* 0x000000010000780c */ /* 0x040fe40005f25670 */
[----:B------:R-:W-:-:S11]  /*0280*/  ISETP.NE.OR P0, PT, R0, 0x3, !P3 ;  /* 0x000000030000780c */ /* 0x000fd60005f05670 */
[----:B------:R-:W-:Y:S05]  /*0290*/  @P1 BRA `(.L_x_5) ;  /* 0x0000000000201947 */ /* 0x000fea0003800000 */
[----:B------:R-:W3:Y:S02]  /*02a0*/  LDCU.64 UR4, c[0x0][0x348] ;  /* 0x00006900ff0477ac */ /* 0x000ee40008000a00 */
[----:B---3--:R-:W-:Y:S02]  /*02b0*/  UIADD3 UR6, UP1, UPT, UR4, 0x80, URZ ;  /* 0x0000008004067890 */ /* 0x008fe4000ff3e0ff */
[----:B------:R-:W-:Y:S02]  /*02c0*/  UIADD3 UR4, UP0, UPT, UR4, 0x180, URZ ;  /* 0x0000018004047890 */ /* 0x000fe4000ff1e0ff */
[----:B------:R-:W-:Y:S02]  /*02d0*/  UIADD3.X UR7, UPT, UPT, URZ, UR5, URZ, UP1, !UPT ;  /* 0x00000005ff077290 */ /* 0x000fe40008ffe4ff */
[----:B------:R-:W-:-:S07]  /*02e0*/  UIADD3.X UR5, UPT, UPT, URZ, UR5, URZ, UP0, !UPT ;  /* 0x00000005ff057290 */ /* 0x000fce00087fe4ff */
[----:B------:R3:W-:Y:S02]  /*02f0*/  UTMACCTL.PF [UR6] ;  /* 0x00000000060079b9 */ /* 0x0007e40008040000 */
[----:B------:R3:W-:Y:S02]  /*0300*/  UTMACCTL.PF [UR4] ;  /* 0x00000000040079b9 */ /* 0x0007e40008040000 */
[----:B---3--:R-:W-:Y:S01]  /*0310*/  NOP ;  /* 0x0000000000007918 */ /* 0x008fe20000000000 */
.L_x_5:
[----:B------:R-:W-:Y:S05]  /*0320*/  BSYNC.RECONVERGENT B0 ;  /* 0x0000000000007941 */ /* 0x000fea0003800200 */
.L_x_4:
[----:B------:R-:W-:Y:S04]  /*0330*/  BSSY.RECONVERGENT B0, `(.L_x_6) ;  /* 0x000000a000007945 */ /* 0x000fe80003800200 */
        /* <DEDUP_REMOVED lines=9> */
.L_x_7:
[----:B------:R-:W-:Y:S05]  /*03d0*/  BSYNC.RECONVERGENT B0 ;  /* 0x0000000000007941 */ /* 0x000fea0003800200 */
.L_x_6:
[----:B------:R-:W3:Y:S01]  /*03e0*/  LDCU.64 UR4, c[0x0][0x888] ;  /* 0x00011100ff0477ac */ /* 0x000ee20008000a00 */
[----:B------:R-:W-:Y:S02]  /*03f0*/  UISETP.EQ.U32.AND UP1, UPT, UR8, URZ, UPT ;  /* 0x000000ff0800728c */ /* 0x000fe4000bf22070 */
[----:B------:R-:W-:Y:S02]  /*0400*/  UPLOP3.LUT UP3, UPT, UPT, UPT, UPT, 0x80, 0x8 ;  /* 0x000000000008789c */ /* 0x000fe40003f6f070 */
[----:B---3--:R-:W-:-:S04]  /*0410*/  UISETP.NE.U32.AND UP0, UPT, UR4, URZ, UPT ;  /* 0x000000ff0400728c */ /* 0x008fc8000bf05070 */
[----:B------:R-:W-:-:S04]  /*0420*/  UISETP.NE.AND.EX UP0, UPT, UR5, URZ, UPT, UP0 ;  /* 0x000000ff0500728c */ /* 0x000fc8000bf05300 */
[----:B------:R-:W-:-:S04]  /*0430*/  UISETP.EQ.OR.EX UP2, UPT, UR9, URZ, !UP0, UP1 ;  /* 0x000000ff0900728c */ /* 0x000fc8000c742710 */
[----:B------:R-:W-:-:S06]  /*0440*/  UP2UR UR4, UPR, URZ, 0x4 ;  /* 0x00000004ff047883 */ /* 0x000fcc0008000000 */
[----:B------:R-:W-:Y:S01]  /*0450*/  MOV R146, UR4 ;  /* 0x0000000400927c02 */ /* 0x000fe20008000f00 */
[----:B------:R-:W-:Y:S06]  /*0460*/  BRA.U !UP2, `(.L_x_8) ;  /* 0x000000010a207547 */ /* 0x000fec000b800000 */
[----:B------:R-:W-:Y:S01]  /*0470*/  UISETP.NE.U32.AND UP1, UPT, UR8, URZ, UPT ;  /* 0x000000ff0800728c */ /* 0x000fe2000bf25070 */
[----:B-----5:R-:W-:Y:S01]  /*0480*/  FSETP.NEU.AND P0, PT, R73, RZ, PT ;  /* 0x000000ff4900720b */ /* 0x020fe20003f0d000 */
[----:B------:R-:W-:Y:S02]  /*0490*/  USEL UR4, URZ, 0xffffffff, UP0 ;  /* 0xffffffffff047887 */ /* 0x000fe40008000000 */
[----:B------:R-:W-:-:S10]  /*04a0*/  UISETP.NE.AND.EX UP1, UPT, UR9, URZ, UPT, UP1 ;  /* 0x000000ff0900728c */ /* 0x000fd4000bf25310 */
[----:B------:R-:W-:Y:S01]  /*04b0*/  VOTEU.ANY UP0, P0 ;  /* 0x0000000000ff7886 */ /* 0x000fe20000000100 */
[----:B------:R-:W-:-:S04]  /*04c0*/  @!UP1 USEL UR4, URZ, 0xffffffff, UP0 ;  /* 0xffffffffff049887 */ /* 0x000fc80008000000 */
[----:B------:R-:W-:-:S04]  /*04d0*/  ULOP3.LUT UR4, UR4, 0x1, URZ, 0xc0, !UPT ;  /* 0x0000000104047892 */ /* 0x000fc8000f8ec0ff */
[----:B------:R-:W-:-:S11]  /*04e0*/  UISETP.NE.U32.AND UP3, UPT, UR4, 0x1, UPT ;  /* 0x000000010400788c */ /* 0x000fd6000bf65070 */
.L_x_8:
[----:B-1----:R-:W1:Y:S01]  /*04f0*/  SHFL.IDX PT, R2, R143, RZ, 0x1f ;  /* 0x00001fff8f027589 */ /* 0x002e6200000e0000 */
[----:B------:R-:W-:-:S04]  /*0500*/  UISETP.NE.AND UP0, UPT, UR17, 0x2, UPT ;  /* 0x000000021100788c */ /* 0x000fc8000bf05270 */
[----:B------:R-:W-:Y:S01]  /*0510*/  USEL UR48, URZ, 0x1, UP0 ;  /* 0x00000001ff307887 */ /* 0x000fe20008000000 */
[----:B-1----:R-:W-:-:S13]  /*0520*/  ISETP.NE.AND P0, PT, R2, RZ, PT ;  /* 0x000000ff0200720c */ /* 0x002fda0003f05270 */
[----:B------:R-:W-:Y:S05]  /*0530*/  @P0 BRA `(.L_x_9) ;  /* 0x0000000000500947 */ /* 0x000fea0003800000 */
[----:B------:R-:W1:Y:S01]  /*0540*/  S2UR UR4, SR_CgaCtaId ;  /* 0x00000000000479c3 */ /* 0x000e620000008800 */
[----:B------:R-:W-:Y:S01]  /*0550*/  UMOV UR5, 0x400 ;  /* 0x0000040000057882 */ /* 0x000fe20000000000 */
[----:B------:R-:W-:Y:S01]  /*0560*/  UMOV UR8, 0x1 ;  /* 0x0000000100087882 */ /* 0x000fe20000000000 */
[----:B------:R-:W-:Y:S01]  /*0570*/  UMOV UR6, 0x2 ;  /* 0x0000000200067882 */ /* 0x000fe20000000000 */
[----:B------:R-:W-:-:S04]  /*0580*/  UIADD3 UR8, UPT, UPT, -UR8, 0x100000, URZ ;  /* 0x0010000008087890 */ /* 0x000fc8000fffe1ff */
[----:B------:R-:W-:Y:S02]  /*0590*/  USHF.L.U32 UR9, UR8, 0xb, URZ ;  /* 0x0000000b08097899 */ /* 0x000fe400080006ff */
[----:B------:R-:W-:Y:S02]  /*05a0*/  USHF.L.U32 UR8, UR8, 0x1, URZ ;  /* 0x0000000108087899 */ /* 0x000fe400080006ff */
[----:B------:R-:W-:-:S04]  /*05b0*/  UIADD3 UR6, UPT, UPT, -UR6, 0x100000, URZ ;  /* 0x0010000006067890 */ /* 0x000fc8000fffe1ff */
[----:B------:R-:W-:Y:S02]  /*05c0*/  USHF.L.U32 UR7, UR6, 0xb, URZ ;  /* 0x0000000b06077899 */ /* 0x000fe400080006ff */
[----:B------:R-:W-:Y:S01]  /*05d0*/  USHF.L.U32 UR6, UR6, 0x1, URZ ;  /* 0x0000000106067899 */ /* 0x000fe200080006ff */
[----:B------:R-:W-:Y:S01]  /*05e0*/  ELECT P0, URZ, PT ;  /* 0x0000000000ff782f */ /* 0x000fe20003800000 */
[----:B-1----:R-:W-:Y:S01]  /*05f0*/  ULEA UR4, UR4, UR5, 0x18 ;  /* 0x0000000504047291 */ /* 0x002fe2000f8ec0ff */
[----:B------:R-:W1:Y:S11]  /*0600*/  FENCE.VIEW.ASYNC.S ;  /* 0x00000000000073c6 */ /* 0x000e760000000000 */
[----:B-1----:R1:W3:Y:S01]  /*0610*/  SYNCS.EXCH.64 URZ, [UR4], UR8 ;  /* 0x0000000804ff75b2 */ /* 0x0022e20008000100 */
[----:B------:R1:W4:Y:S01]  /*0620*/  SYNCS.EXCH.64 URZ, [UR4+0x18], UR6 ;  /* 0x0000180604ff75b2 */ /* 0x0003220008000100 */
[----:B------:R1:W1:Y:S01]  /*0630*/  SYNCS.EXCH.64 URZ, [UR4+0x8], UR8 ;  /* 0x0000080804ff75b2 */ /* 0x0002620008000100 */
[----:B------:R1:W1:Y:S01]  /*0640*/  SYNCS.EXCH.64 URZ, [UR4+0x20], UR6 ;  /* 0x0000200604ff75b2 */ /* 0x0002620008000100 */
[----:B------:R1:W1:Y:S01]  /*0650*/  SYNCS.EXCH.64 URZ, [UR4+0x10], UR8 ;  /* 0x0000100804ff75b2 */ /* 0x0002620008000100 */
[----:B------:R1:W1:Y:S01]  /*0660*/  SYNCS.EXCH.64 URZ, [UR4+0x28], UR6 ;  /* 0x0000280604ff75b2 */ /* 0x0002620008000100 */
[----:B------:R-:W-:Y:S01]  /*0670*/  NOP ;  /* 0x0000000000007918 */ /* 0x000fe20000000000 */
.L_x_9:
[----:B------:R-:W2:Y:S01]  /*0680*/  SHFL.IDX PT, R2, R143, RZ, 0x1f ;  /* 0x00001fff8f027589 */ /* 0x000ea200000e0000 */
[----:B------:R-:W-:Y:S01]  /*0690*/  NOP ;  /* 0x0000000000007918 */ /* 0x000fe20000000000 */
[----:B--2---:R-:W-:-:S13]  /*06a0*/  ISETP.NE.AND P0, PT, R2, 0x1, PT ;  /* 0x000000010200780c */ /* 0x004fda0003f05270 */
[----:B------:R-:W-:Y:S05]  /*06b0*/  @P0 BRA `(.L_x_10) ;  /* 0x0000000000580947 */ /* 0x000fea0003800000 */
[----:B-1----:R-:W1:Y:S01]  /*06c0*/  S2UR UR4, SR_CgaCtaId ;  /* 0x00000000000479c3 */ /* 0x002e620000008800 */
        /* <DEDUP_REMOVED lines=12> */
[----:B-1----:R2:W1:Y:S01]  /*0790*/  SYNCS.EXCH.64 URZ, [UR4+0x30], UR8 ;  /* 0x0000300804ff75b2 */ /* 0x0024620008000100 */
[----:B------:R2:W1:Y:S01]  /*07a0*/  SYNCS.EXCH.64 URZ, [UR4+0x50], UR6 ;  /* 0x0000500604ff75b2 */ /* 0x0004620008000100 */
[----:B------:R2:W1:Y:S01]  /*07b0*/  SYNCS.EXCH.64 URZ, [UR4+0x38], UR8 ;  /* 0x0000380804ff75b2 */ /* 0x0004620008000100 */
[----:B------:R2:W1:Y:S01]  /*07c0*/  SYNCS.EXCH.64 URZ, [UR4+0x58], UR6 ;  /* 0x0000580604ff75b2 */ /* 0x0004620008000100 */
[----:B------:R2:W1:Y:S01]  /*07d0*/  SYNCS.EXCH.64 URZ, [UR4+0x40], UR8 ;  /* 0x0000400804ff75b2 */ /* 0x0004620008000100 */
[----:B------:R2:W1:Y:S01]  /*07e0*/  SYNCS.EXCH.64 URZ, [UR4+0x60], UR6 ;  /* 0x0000600604ff75b2 */ /* 0x0004620008000100 */
[----:B------:R2:W1:Y:S01]  /*07f0*/  SYNCS.EXCH.64 URZ, [UR4+0x48], UR8 ;  /* 0x0000480804ff75b2 */ /* 0x0004620008000100 */
[----:B------:R2:W1:Y:S02]  /*0800*/  SYNCS.EXCH.64 URZ, [UR4+0x68], UR6 ;  /* 0x0000680604ff75b2 */ /* 0x0004640008000100 */
[----:B--2---:R-:W-:Y:S01]  /*0810*/  NOP ;  /* 0x0000000000007918 */ /* 0x004fe20000000000 */
.L_x_10:
[----:B------:R-:W2:Y:S01]  /*0820*/  SHFL.IDX PT, R2, R143, RZ, 0x1f ;  /* 0x00001fff8f027589 */ /* 0x000ea200000e0000 */
[----:B------:R-:W-:Y:S01]  /*0830*/  NOP ;  /* 0x0000000000007918 */ /* 0x000fe20000000000 */
[----:B--2---:R-:W-:-:S13]  /*0840*/  ISETP.NE.AND P0, PT, R2, 0x3, PT ;  /* 0x000000030200780c */ /* 0x004fda0003f05270 */
[----:B------:R-:W-:Y:S05]  /*0850*/  @P0 BRA `(.L_x_11) ;  /* 0x0000000000300947 */ /* 0x000fea0003800000 */
[----:B-1----:R-:W1:Y:S01]  /*0860*/  S2UR UR6, SR_CgaCtaId ;  /* 0x00000000000679c3 */ /* 0x002e620000008800 */
[----:B------:R-:W-:Y:S01]  /*0870*/  UMOV UR4, 0x400 ;  /* 0x0000040000047882 */ /* 0x000fe20000000000 */
[----:B------:R-:W-:Y:S01]  /*0880*/  UMOV UR5, 0x20 ;  /* 0x0000002000057882 */ /* 0x000fe20000000000 */
[----:B------:R-:W-:Y:S01]  /*0890*/  ELECT P0, URZ, PT ;  /* 0x0000000000ff782f */ /* 0x000fe20003800000 */
[----:B-1----:R-:W-:Y:S02]  /*08a0*/  ULEA UR6, UR6, UR4, 0x18 ;  /* 0x0000000406067291 */ /* 0x002fe4000f8ec0ff */
[----:B------:R-:W-:-:S04]  /*08b0*/  UIADD3 UR4, UPT, UPT, -UR5, 0x100000, URZ ;  /* 0x0010000005047890 */ /* 0x000fc8000fffe1ff */
[----:B------:R-:W-:Y:S02]  /*08c0*/  USHF.L.U32 UR5, UR4, 0xb, URZ ;  /* 0x0000000b04057899 */ /* 0x000fe400080006ff */
[----:B------:R-:W-:Y:S01]  /*08d0*/  USHF.L.U32 UR4, UR4, 0x1, URZ ;  /* 0x0000000104047899 */ /* 0x000fe200080006ff */
[----:B------:R-:W1:Y:S11]  /*08e0*/  FENCE.VIEW.ASYNC.S ;  /* 0x00000000000073c6 */ /* 0x000e760000000000 */
[----:B-1----:R2:W1:Y:S01]  /*08f0*/  SYNCS.EXCH.64 URZ, [UR6+0x70], UR4 ;  /* 0x0000700406ff75b2 */ /* 0x0024620008000100 */
[----:B------:R2:W1:Y:S02]  /*0900*/  SYNCS.EXCH.64 URZ, [UR6+0x78], UR4 ;  /* 0x0000780406ff75b2 */ /* 0x0004640008000100 */
[----:B--2---:R-:W-:Y:S01]  /*0910*/  NOP ;  /* 0x0000000000007918 */ /* 0x004fe20000000000 */
.L_x_11:
[----:B------:R-:W2:Y:S01]  /*0920*/  SHFL.IDX PT, R2, R143, RZ, 0x1f ;  /* 0x00001fff8f027589 */ /* 0x000ea200000e0000 */
[----:B------:R-:W-:Y:S01]  /*0930*/  NOP ;  /* 0x0000000000007918 */ /* 0x000fe20000000000 */
[----:B--2---:R-:W-:-:S13]  /*0940*/  ISETP.NE.AND P0, PT, R2, 0x4, PT ;  /* 0x000000040200780c */ /* 0x004fda0003f05270 */
[----:B------:R-:W-:Y:S05]  /*0950*/  @P0 BRA `(.L_x_12) ;  /* 0x00000000004c0947 */ /* 0x000fea0003800000 */
[----:B-1----:R-:W1:Y:S01]  /*0960*/  S2UR UR6, SR_CgaCtaId ;  /* 0x00000000000679c3 */ /* 0x002e620000008800 */
[----:B------:R-:W-:Y:S01]  /*0970*/  UMOV UR4, 0x1e0 ;  /* 0x000001e000047882 */ /* 0x000fe20000000000 */
[----:B------:R-:W-:Y:S01]  /*0980*/  UMOV UR5, 0x400 ;  /* 0x0000040000057882 */ /* 0x000fe20000000000 */
[----:B------:R-:W-:Y:S01]  /*0990*/  USEL UR4, UR4, 0x1a0, UP3 ;  /* 0x000001a004047887 */ /* 0x000fe20009800000 */
[----:B------:R-:W-:Y:S01]  /*09a0*/  UMOV UR8, 0x1 ;  /* 0x0000000100087882 */ /* 0x000fe20000000000 */
[----:B------:R-:W-:Y:S01]  /*09b0*/  ELECT P0, URZ, PT ;  /* 0x0000000000ff782f */ /* 0x000fe20003800000 */
[----:B------:R-:W-:-:S04]  /*09c0*/  UIADD3 UR8, UPT, UPT, -UR8, 0x100000, URZ ;  /* 0x0010000008087890 */ /* 0x000fc8000fffe1ff */
[----:B------:R-:W-:Y:S02]  /*09d0*/  USHF.L.U32 UR9, UR8, 0xb, URZ ;  /* 0x0000000b08097899 */ /* 0x000fe400080006ff */
[----:B------:R-:W-:Y:S02]  /*09e0*/  USHF.L.U32 UR8, UR8, 0x1, URZ ;  /* 0x0000000108087899 */ /* 0x000fe400080006ff */
[----:B-1----:R-:W-:Y:S02]  /*09f0*/  ULEA UR6, UR6, UR5, 0x18 ;  /* 0x0000000506067291 */ /* 0x002fe4000f8ec0ff */
[----:B------:R-:W-:-:S04]  /*0a00*/  UIADD3 UR4, UPT, UPT, -UR4, 0x100000, URZ ;  /* 0x0010000004047890 */ /* 0x000fc8000fffe1ff */
[----:B------:R-:W-:Y:S02]  /*0a10*/  USHF.L.U32 UR5, UR4, 0xb, URZ ;  /* 0x0000000b04057899 */ /* 0x000fe400080006ff */
[----:B------:R-:W-:Y:S01]  /*0a20*/  USHF.L.U32 UR4, UR4, 0x1, URZ ;  /* 0x0000000104047899 */ /* 0x000fe200080006ff */
[----:B------:R-:W1:Y:S03]  /*0a30*/  FENCE.VIEW.ASYNC.S ;  /* 0x00000000000073c6 */ /* 0x000e660000000000 */
[----:B-1----:R2:W1:Y:S08]  /*0a40*/  SYNCS.EXCH.64 URZ, [UR6+0x80], UR8 ;  /* 0x0000800806ff75b2 */ /* 0x0024700008000100 */
[----:B------:R2:W1:Y:S01]  /*0a50*/  SYNCS.EXCH.64 URZ, [UR6+0x90], UR4 ;  /* 0x0000900406ff75b2 */ /* 0x0004620008000100 */
[----:B------:R2:W1:Y:S01]  /*0a60*/  SYNCS.EXCH.64 URZ, [UR6+0x88], UR8 ;  /* 0x0000880806ff75b2 */ /* 0x0004620008000100 */
[----:B------:R2:W1:Y:S02]  /*0a70*/  SYNCS.EXCH.64 URZ, [UR6+0x98], UR4 ;  /* 0x0000980406ff75b2 */ /* 0x0004640008000100 */
[----:B--2---:R-:W-:Y:S01]  /*0a80*/  NOP ;  /* 0x0000000000007918 */ /* 0x004fe20000000000 */
.L_x_12:
        /* <DEDUP_REMOVED lines=20> */
[----:B------:R2:W1:Y:S02]  /*0bd0*/  SYNCS.EXCH.64 URZ, [UR4+0xb8], UR6 ;  /* 0x0000b80604ff75b2 */ /* 0x0004640008000100 */
[----:B--2---:R-:W-:Y:S01]  /*0be0*/  NOP ;  /* 0x0000000000007918 */ /* 0x004fe20000000000 */
.L_x_13:
[----:B------:R-:W2:Y:S01]  /*0bf0*/  SHFL.IDX PT, R2, R143, RZ, 0x1f ;  /* 0x00001fff8f027589 */ /* 0x000ea200000e0000 */
[----:B------:R-:W-:Y:S01]  /*0c00*/  NOP ;  /* 0x0000000000007918 */ /* 0x000fe20000000000 */
[----:B--2---:R-:W-:-:S13]  /*0c10*/  ISETP.NE.AND P0, PT, R2, 0x3, PT ;  /* 0x000000030200780c */ /* 0x004fda0003f05270 */
[----:B------:R-:W-:Y:S05]  /*0c20*/  @P0 BRA `(.L_x_14) ;  /* 0x0000000000380947 */ /* 0x000fea0003800000 */
[----:B------:R-:W2:Y:S01]  /*0c30*/  S2UR UR5, SR_CgaCtaId ;  /* 0x00000000000579c3 */ /* 0x000ea20000008800 */
[----:B-1----:R-:W-:Y:S01]  /*0c40*/  UMOV UR4, 0x400 ;  /* 0x0000040000047882 */ /* 0x002fe20000000000 */
[----:B------:R-:W-:Y:S01]  /*0c50*/  UMOV UR6, 0x20 ;  /* 0x0000002000067882 */ /* 0x000fe20000000000 */
[----:B------:R-:W-:Y:S01]  /*0c60*/  ELECT P0, URZ, PT ;  /* 0x0000000000ff782f */ /* 0x000fe20003800000 */
[----:B------:R-:W-:-:S04]  /*0c70*/  UIADD3 UR6, UPT, UPT, -UR6, 0x100000, URZ ;  /* 0x0010000006067890 */ /* 0x000fc8000fffe1ff */
[----:B------:R-:W-:Y:S02]  /*0c80*/  USHF.L.U32 UR7, UR6, 0xb, URZ ;  /* 0x0000000b06077899 */ /* 0x000fe400080006ff */
[----:B------:R-:W-:Y:S02]  /*0c90*/  USHF.L.U32 UR6, UR6, 0x1, URZ ;  /* 0x0000000106067899 */ /* 0x000fe400080006ff */
[----:B--2---:R-:W-:Y:S01]  /*0ca0*/  ULEA UR4, UR5, UR4, 0x18 ;  /* 0x0000000405047291 */ /* 0x004fe2000f8ec0ff */
[----:B------:R-:W1:Y:S11]  /*0cb0*/  FENCE.VIEW.ASYNC.S ;  /* 0x00000000000073c6 */ /* 0x000e760000000000 */
[----:B-1----:R2:W1:Y:S01]  /*0cc0*/  SYNCS.EXCH.64 URZ, [UR4+0xc0], UR6 ;  /* 0x0000c00604ff75b2 */ /* 0x0024620008000100 */
[----:B------:R2:W1:Y:S01]  /*0cd0*/  SYNCS.EXCH.64 URZ, [UR4+0xd0], UR6 ;  /* 0x0000d00604ff75b2 */ /* 0x0004620008000100 */
[----:B------:R2:W1:Y:S01]  /*0ce0*/  SYNCS.EXCH.64 URZ, [UR4+0xc8], UR6 ;  /* 0x0000c80604ff75b2 */ /* 0x0004620008000100 */
[----:B------:R2:W1:Y:S02]  /*0cf0*/  SYNCS.EXCH.64 URZ, [UR4+0xd8], UR6 ;  /* 0x0000d80604ff75b2 */ /* 0x0004640008000100 */
[----:B--2---:R-:W-:Y:S01]  /*0d00*/  NOP ;  /* 0x0000000000007918 */ /* 0x004fe20000000000 */
.L_x_14:
[----:B-1----:R-:W1:Y:S01]  /*0d10*/  LDCU UR4, c[0x0][0x36c] ;  /* 0x00006d80ff0477ac */ /* 0x002e620008000800 */
[----:B------:R-:W-:Y:S01]  /*0d20*/  ISETP.NE.OR P3, PT, R0, 0x2, !P3 ;  /* 0x000000020000780c */ /* 0x000fe20005f65670 */
[----:B------:R-:W-:Y:S01]  /*0d30*/  NOP ;  /* 0x0000000000007918 */ /* 0x000fe20000000000 */
[----:B------:R-:W-:Y:S01]  /*0d40*/  LOP3.LUT R0, R157, 0x1f, RZ, 0xc0, !PT ;  /* 0x0000001f9d007812 */ /* 0x000fe200078ec0ff */
[----:B------:R-:W-:Y:S02]  /*0d50*/  UISETP.NE.AND UP4, UPT, UR17, URZ, UPT ;  /* 0x000000ff1100728c */ /* 0x000fe4000bf85270 */
[----:B-1----:R-:W-:-:S09]  /*0d60*/  UISETP.EQ.U32.AND UP5, UPT, UR4, 0x1, UPT ;  /* 0x000000010400788c */ /* 0x002fd2000bfa2070 */
[----:B------:R-:W-:Y:S05]  /*0d70*/  BRA.U !UP5, `(.L_x_15) ;  /* 0x000000010d087547 */ /* 0x000fea000b800000 */
[----:B---34-:R-:W-:Y:S01]  /*0d80*/  UCGABAR_ARV ;  /* 0x00000000000079c7 */ /* 0x018fe20008000000 */
[----:B------:R-:W-:Y:S05]  /*0d90*/  BRA `(.L_x_16) ;  /* 0x0000000000047947 */ /* 0x000fea0003800000 */
.L_x_15:
[----:B---34-:R-:W-:Y:S01]  /*0da0*/  NOP ;  /* 0x0000000000007918 */ /* 0x018fe20000000000 */
.L_x_16:
[----:B------:R-:W1:Y:S01]  /*0db0*/  S2UR UR7, SR_CTAID.X ;  /* 0x00000000000779c3 */ /* 0x000e620000002500 */
[----:B------:R-:W-:-:S05]  /*0dc0*/  CS2R.32 R145, SR_CgaSize ;  /* 0x0000000000917805 */ /* 0x000fca0000008a00 */
[----:B------:R-:W-:-:S05]  /*0dd0*/  IMAD R145, R145, -0xa0, RZ ;  /* 0xffffff6091917824 */ /* 0x000fca00078e02ff */
[----:B------:R-:W-:-:S14]  /*0de0*/  R2UR UR5, R145 ;  /* 0x00000000910572ca */ /* 0x000fdc00000e0000 */
[----:B------:R-:W2:Y:S01]  /*0df0*/  LDCU UR5, c[0x0][UR5+0x2b0] ;  /* 0x00005600050577ac */ /* 0x000ea20008000800 */
[----:B------:R-:W-:-:S05]  /*0e00*/  CS2R.32 R145, SR_CgaSize ;  /* 0x0000000000917805 */ /* 0x000fca0000008a00 */
[----:B------:R-:W-:-:S05]  /*0e10*/  IMAD R145, R145, -0xa0, RZ ;  /* 0xffffff6091917824 */ /* 0x000fca00078e02ff */
[----:B------:R-:W-:-:S14]  /*0e20*/  R2UR UR4, R145 ;  /* 0x00000000910472ca */ /* 0x000fdc00000e0000 */
[----:B------:R-:W3:Y:S01]  /*0e30*/  LDCU UR4, c[0x0][UR4+0x2b4] ;  /* 0x00005680040477ac */ /* 0x000ee20008000800 */
[----:B------:R-:W4:Y:S01]  /*0e40*/  S2UR UR8, SR_CTAID.Y ;  /* 0x00000000000879c3 */ /* 0x000f220000002600 */
[----:B------:R-:W-:-:S05]  /*0e50*/  CS2R.32 R145, SR_CgaSize ;  /* 0x0000000000917805 */ /* 0x000fca0000008a00 */
[----:B------:R-:W-:-:S05]  /*0e60*/  IMAD R145, R145, -0xa0, RZ ;  /* 0xffffff6091917824 */ /* 0x000fca00078e02ff */
[----:B------:R-:W-:-:S14]  /*0e70*/  R2UR UR9, R145 ;  /* 0x00000000910972ca */ /* 0x000fdc00000e0000 */
[----:B------:R-:W3:Y:S01]  /*0e80*/  LDCU UR9, c[0x0][UR9+0x2a0] ;  /* 0x00005400090977ac */ /* 0x000ee20008000800 */
[----:B------:R-:W-:-:S05]  /*0e90*/  CS2R.32 R145, SR_CgaSize ;  /* 0x0000000000917805 */ /* 0x000fca0000008a00 */
[----:B------:R-:W-:-:S05]  /*0ea0*/  IMAD R145, R145, -0xa0, RZ ;  /* 0xffffff6091917824 */ /* 0x000fca00078e02ff */
[----:B------:R-:W-:-:S14]  /*0eb0*/  R2UR UR10, R145 ;  /* 0x00000000910a72ca */ /* 0x000fdc00000e0000 */
[----:B------:R-:W3:Y:S01]  /*0ec0*/  LDCU UR10, c[0x0][UR10+0x2a4] ;  /* 0x000054800a0a77ac */ /* 0x000ee20008000800 */
[----:B------:R-:W3:Y:S01]  /*0ed0*/  S2UR UR11, SR_CgaCtaId ;  /* 0x00000000000b79c3 */ /* 0x000ee20000008800 */
[----:B------:R-:W3:Y:S01]  /*0ee0*/  LDCU UR21, c[0x0][0xb24] ;  /* 0x00016480ff1577ac */ /* 0x000ee20008000800 */
[----:B------:R-:W3:Y:S01]  /*0ef0*/  LDCU UR42, c[0x0][0xb24] ;  /* 0x00016480ff2a77ac */ /* 0x000ee20008000800 */
[----:B-1----:R-:W-:-:S05]  /*0f00*/  I2FP.F32.U32 R3, UR7 ;  /* 0x0000000700037c45 */ /* 0x002fca0008201000 */
[----:B------:R-:W1:Y:S01]  /*0f10*/  S2UR UR36, SR_CTAID.Z ;  /* 0x00000000002479c3 */ /* 0x000e620000002700 */
[----:B------:R-:W1:Y:S01]  /*0f20*/  LDCU UR27, c[0x0][0xb30] ;  /* 0x00016600ff1b77ac */ /* 0x000e620008000800 */
[----:B--2---:R-:W-:Y:S01]  /*0f30*/  FMUL R3, R3, UR5 ;  /* 0x0000000503037c20 */ /* 0x004fe20008400000 */
[----:B------:R-:W-:Y:S01]  /*0f40*/  UMOV UR16, UR7 ;  /* 0x0000000700107c82 */ /* 0x000fe20008000000 */
[----:B----4-:R-:W-:Y:S01]  /*0f50*/  I2FP.F32.U32 R2, UR8 ;  /* 0x0000000800027c45 */ /* 0x010fe20008201000 */
[----:B------:R-:W-:-:S03]  /*0f60*/  UMOV UR20, UR8 ;  /* 0x0000000800147c82 */ /* 0x000fc60008000000 */
[----:B------:R-:W2:Y:S01]  /*0f70*/  F2I.U32.TRUNC.NTZ R3, R3 ;  /* 0x0000000300037305 */ /* 0x000ea2000020f000 */
[----:B---3--:R-:W-:Y:S01]  /*0f80*/  UISETP.GE.AND UP2, UPT, UR21, 0x1, UPT ;  /* 0x000000011500788c */ /* 0x008fe2000bf46270 */
[----:B------:R-:W-:Y:S01]  /*0f90*/  FMUL R2, R2, UR4 ;  /* 0x0000000402027c20 */ /* 0x000fe20008400000 */
[----:B------:R-:W-:-:S05]  /*0fa0*/  USHF.L.U32 UR28, UR11, 0xb, URZ ;  /* 0x0000000b0b1c7899 */ /* 0x000fca00080006ff */
[----:B------:R-:W3:Y:S01]  /*0fb0*/  F2I.U32.TRUNC.NTZ R2, R2 ;  /* 0x0000000200027305 */ /* 0x000ee2000020f000 */
[----:B--2---:R-:W-:Y:S02]  /*0fc0*/  R2UR UR4, R3 ;  /* 0x00000000030472ca */ /* 0x004fe400000e0000 */
[----:B---3--:R-:W-:Y:S02]  /*0fd0*/  R2UR UR6, R2 ;  /* 0x00000000020672ca */ /* 0x008fe400000e0000 */
[----:B------:R-:W-:-:S09]  /*0fe0*/  PRMT R2, RZ, 0x7610, R2 ;  /* 0x00007610ff027816 */ /* 0x000fd20000000002 */
[----:B------:R-:W-:-:S04]  /*0ff0*/  UIADD3 UR5, UPT, UPT, -UR4, URZ, URZ ;  /* 0x000000ff04057290 */ /* 0x000fc8000fffe1ff */
[----:B------:R-:W-:Y:S02]  /*1000*/  UIMAD UR5, UR9, UR5, UR7 ;  /* 0x00000005090572a4 */ /* 0x000fe4000f8e0207 */
[----:B------:R-:W-:-:S04]  /*1010*/  UIADD3 UR4, UPT, UPT, -UR6, URZ, URZ ;  /* 0x000000ff06047290 */ /* 0x000fc8000fffe1ff */
[----:B------:R-:W-:Y:S01]  /*1020*/  IMAD.U32 R145, RZ, RZ, UR5 ;  /* 0x00000005ff917e24 */ /* 0x000fe2000f8e00ff */
[----:B------:R-:W-:-:S06]  /*1030*/  UIMAD UR4, UR10, UR4, UR8 ;  /* 0x000000040a0472a4 */ /* 0x000fcc000f8e0208 */
[----:B------:R-:W-:Y:S01]  /*1040*/  IMAD.U32 R144, RZ, RZ, UR4 ;  /* 0x00000004ff907e24 */ /* 0x000fe2000f8e00ff */
[----:B-1----:R-:W-:Y:S06]  /*1050*/  BRA.U UP4, `(.L_x_17) ;  /* 0x00000001042c7547 */ /* 0x002fec000b800000 */
[----:B------:R-:W-:Y:S02]  /*1060*/  R2UR UR5, R144 ;  /* 0x00000000900572ca */ /* 0x000fe400000e0000 */
[----:B------:R-:W-:-:S11]  /*1070*/  R2UR UR4, R145 ;  /* 0x00000000910472ca */ /* 0x000fd600000e0000 */
[----:B------:R-:W-:Y:S02]  /*1080*/  UISETP.NE.AND UP0, UPT, UR5, URZ, UPT ;  /* 0x000000ff0500728c */ /* 0x000fe4000bf05270 */
[----:B------:R-:W-:Y:S02]  /*1090*/  UISETP.NE.AND UP1, UPT, UR5, 0x1, UPT ;  /* 0x000000010500788c */ /* 0x000fe4000bf25270 */
[----:B------:R-:W-:-:S04]  /*10a0*/  UISETP.EQ.OR UP0, UPT, UR4, URZ, !UP0 ;  /* 0x000000ff0400728c */ /* 0x000fc8000c702670 */
[----:B------:R-:W-:Y:S02]  /*10b0*/  USEL UR5, URZ, 0x1, !UP0 ;  /* 0x00000001ff057887 */ /* 0x000fe4000c000000 */
[----:B------:R-:W-:Y:S02]  /*10c0*/  UISETP.NE.AND UP0, UPT, UR4, URZ, UPT ;  /* 0x000000ff0400728c */ /* 0x000fe4000bf05270 */
[----:B------:R-:W-:-:S04]  /*10d0*/  USEL UR4, URZ, 0x2, UP1 ;  /* 0x00000002ff047887 */ /* 0x000fc80008800000 */
[----:B------:R-:W-:-:S04]  /*10e0*/  USEL UR4, UR4, 0x2, UP0 ;  /* 0x0000000204047887 */ /* 0x000fc80008000000 */
[----:B------:R-:W-:-:S06]  /*10f0*/  UIADD3 UR4, UPT, UPT, UR5, UR4, URZ ;  /* 0x0000000405047290 */ /* 0x000fcc000fffe0ff */
[----:B------:R-:W-:Y:S02]  /*1100*/  IMAD.U32 R2, RZ, RZ, UR4 ;  /* 0x00000004ff027e24 */ /* 0x000fe4000f8e00ff */
.L_x_17:
[----:B------:R-:W-:Y:S05]  /*1110*/  BRA.U !UP2, `(.L_x_18) ;  /* 0x000000010ad47547 */ /* 0x000fea000b800000 */
[----:B------:R-:W1:Y:S01]  /*1120*/  LDCU.128 UR12, c[0x0][0xb10] ;  /* 0x00016200ff0c77ac */ /* 0x000e620008000c00 */
[----:B------:R-:W2:Y:S01]  /*1130*/  LDCU UR6, c[0x0][0x370] ;  /* 0x00006e00ff0677ac */ /* 0x000ea20008000800 */
[----:B------:R-:W3:Y:S01]  /*1140*/  LDCU UR5, c[0x0][0x374] ;  /* 0x00006e80ff0577ac */ /* 0x000ee20008000800 */
[----:B------:R-:W4:Y:S01]  /*1150*/  LDCU UR26, c[0x0][0xb0c] ;  /* 0x00016180ff1a77ac */ /* 0x000f220008000800 */
[----:B------:R-:W4:Y:S01]  /*1160*/  LDCU UR4, c[0x0][0xb20] ;  /* 0x00016400ff0477ac */ /* 0x000f220008000800 */
[----:B------:R-:W4:Y:S01]  /*1170*/  LDCU.64 UR8, c[0x0][0xb28] ;  /* 0x00016500ff0877ac */ /* 0x000f220008000a00 */
[----:B-1----:R-:W-:Y:S02]  /*1180*/  UISETP.NE.AND UP0, UPT, UR14, 0x1, UPT ;  /* 0x000000010e00788c */ /* 0x002fe4000bf05270 */
[----:B---3--:R-:W-:Y:S02]  /*1190*/  UIMAD.WIDE.U32 UR10, UR5, UR15, URZ ;  /* 0x0000000f050a72a5 */ /* 0x008fe4000f8e00ff */
[----:B--2---:R-:W-:-:S02]  /*11a0*/  UIMAD.WIDE.U32 UR22, UR6, UR12, URZ ;  /* 0x0000000c061672a5 */ /* 0x004fc4000f8e00ff */
[----:B----4-:R-:W-:Y:S02]  /*11b0*/  UISETP.NE.AND UP1, UPT, UR26, 0x1, UPT ;  /* 0x000000011a00788c */ /* 0x010fe4000bf25270 */
[----:B------:R-:W-:Y:S01]  /*11c0*/  UISETP.NE.AND UP2, UPT, UR21, 0x1, UPT ;  /* 0x000000011500788c */ /* 0x000fe2000bf45270 */
[----:B------:R-:W-:Y:S02]  /*11d0*/  UMOV UR10, UR11 ;  /* 0x0000000b000a7c82 */ /* 0x000fe40008000000 */
[----:B------:R-:W-:Y:S01]  /*11e0*/  UMOV UR22, UR23 ;  /* 0x0000001700167c82 */ /* 0x000fe20008000000 */
[----:B------:R-:W-:Y:S02]  /*11f0*/  @UP0 USHF.R.U32.HI UR5, URZ, UR4, UR10 ;  /* 0x00000004ff050299 */ /* 0x000fe4000801160a */
[----:B------:R-:W-:Y:S02]  /*1200*/  UIMAD.WIDE.U32 UR24, UR20, UR15, URZ ;  /* 0x0000000f141872a5 */ /* 0x000fe4000f8e00ff */
[----:B------:R-:W-:-:S02]  /*1210*/  UIMAD.WIDE.U32 UR10, UR5, UR8, URZ ;  /* 0x00000008050a72a5 */ /* 0x000fc4000f8e00ff */
[----:B------:R-:W-:Y:S02]  /*1220*/  @UP1 USHF.R.U32.HI UR6, URZ, UR13, UR22 ;  /* 0x0000000dff061299 */ /* 0x000fe40008011616 */
[----:B------:R-:W-:Y:S02]  /*1230*/  UIMAD.WIDE.U32 UR18, UR16, UR12, URZ ;  /* 0x0000000c101272a5 */ /* 0x000fe4000f8e00ff */
[----:B------:R-:W-:Y:S01]  /*1240*/  UIMAD.WIDE.U32 UR22, UR6, UR8, URZ ;  /* 0x00000008061672a5 */ /* 0x000fe2000f8e00ff */
[----:B------:R-:W-:Y:S01]  /*1250*/  UMOV UR24, UR25 ;  /* 0x0000001900187c82 */ /* 0x000fe20008000000 */
[----:B------:R-:W-:Y:S01]  /*1260*/  UMOV UR10, UR11 ;  /* 0x0000000b000a7c82 */ /* 0x000fe20008000000 */
[----:B------:R-:W-:Y:S02]  /*1270*/  USHF.R.U32.HI UR24, URZ, UR4, UR24 ;  /* 0x00000004ff187299 */ /* 0x000fe40008011618 */
[----:B------:R-:W-:Y:S02]  /*1280*/  @UP2 USHF.R.U32.HI UR5, URZ, UR9, UR10 ;  /* 0x00000009ff052299 */ /* 0x000fe4000801160a */
[----:B------:R-:W-:Y:S01]  /*1290*/  UMOV UR7, UR23 ;  /* 0x0000001700077c82 */ /* 0x000fe20008000000 */
[----:B------:R-:W-:Y:S01]  /*12a0*/  UMOV UR18, UR19 ;  /* 0x0000001300127c82 */ /* 0x000fe20008000000 */
[----:B------:R-:W-:-:S02]  /*12b0*/  @UP2 USHF.R.U32.HI UR6, URZ, UR9, UR7 ;  /* 0x00000009ff062299 */ /* 0x000fc40008011607 */
[----:B------:R-:W-:Y:S02]  /*12c0*/  USHF.R.U32.HI UR18, URZ, UR13, UR18 ;  /* 0x0000000dff127299 */ /* 0x000fe40008011612 */
[----:B------:R-:W-:Y:S02]  /*12d0*/  USEL UR4, UR20, UR24, !UP0 ;  /* 0x0000001814047287 */ /* 0x000fe4000c000000 */
[----:B------:R-:W-:Y:S02]  /*12e0*/  UIMAD UR7, UR5, UR21, URZ ;  /* 0x00000015050772a4 */ /* 0x000fe4000f8e02ff */
[----:B------:R-:W-:Y:S02]  /*12f0*/  USEL UR5, UR16, UR18, !UP1 ;  /* 0x0000001210057287 */ /* 0x000fe4000c800000 */
[----:B------:R-:W-:Y:S02]  /*1300*/  UIMAD UR12, UR6, UR21, URZ ;  /* 0x00000015060c72a4 */ /* 0x000fe4000f8e02ff */
[----:B------:R-:W-:-:S02]  /*1310*/  UISETP.GE.AND UP0, UPT, UR4, UR7, UPT ;  /* 0x000000070400728c */ /* 0x000fc4000bf06270 */
[----:B------:R-:W-:Y:S02]  /*1320*/  UIMAD.WIDE.U32 UR10, UR4, UR8, URZ ;  /* 0x00000008040a72a5 */ /* 0x000fe4000f8e00ff */
[----:B------:R-:W-:Y:S02]  /*1330*/  UISETP.GE.OR UP0, UPT, UR5, UR12, UP0 ;  /* 0x0000000c0500728c */ /* 0x000fe40008706670 */
[----:B------:R-:W-:Y:S02]  /*1340*/  UIMAD.WIDE.U32 UR12, UR5, UR8, URZ ;  /* 0x00000008050c72a5 */ /* 0x000fe4000f8e00ff */
[----:B------:R-:W-:Y:S01]  /*1350*/  UIADD3 UR10, UPT, UPT, -UR4, URZ, URZ ;  /* 0x000000ff040a7290 */ /* 0x000fe2000fffe1ff */
[----:B------:R-:W-:Y:S01]  /*1360*/  UMOV UR8, UR11 ;  /* 0x0000000b00087c82 */ /* 0x000fe20008000000 */
[----:B------:R-:W-:Y:S02]  /*1370*/  UIADD3 UR11, UPT, UPT, -UR5, URZ, URZ ;  /* 0x000000ff050b7290 */ /* 0x000fe4000fffe1ff */
[----:B------:R-:W-:-:S03]  /*1380*/  USHF.R.U32.HI UR8, URZ, UR9, UR8 ;  /* 0x00000009ff087299 */ /* 0x000fc60008011608 */
[----:B------:R-:W-:Y:S01]  /*1390*/  @!UP0 UMOV UR7, UR13 ;  /* 0x0000000d00078c82 */ /* 0x000fe20008000000 */
[----:B------:R-:W-:Y:S02]  /*13a0*/  UIMAD UR20, UR14, UR10, UR20 ;  /* 0x0000000a0e1472a4 */ /* 0x000fe4000f8e0214 */
[----:B------:R-:W-:Y:S02]  /*13b0*/  USEL UR8, UR4, UR8, !UP2 ;  /* 0x0000000804087287 */ /* 0x000fe4000d000000 */
[----:B------:R-:W-:Y:S02]  /*13c0*/  @!UP0 USHF.R.U32.HI UR7, URZ, UR9, UR7 ;  /* 0x00000009ff078299 */ /* 0x000fe40008011607 */
[----:B------:R-:W-:Y:S02]  /*13d0*/  UIADD3 UR9, UPT, UPT, -UR8, URZ, URZ ;  /* 0x000000ff08097290 */ /* 0x000fe4000fffe1ff */
[----:B------:R-:W-:Y:S02]  /*13e0*/  @!UP0 USEL UR7, UR5, UR7, !UP2 ;  /* 0x0000000705078287 */ /* 0x000fe4000d000000 */
[----:B------:R-:W-:-:S02]  /*13f0*/  UIMAD UR9, UR21, UR9, UR4 ;  /* 0x00000009150972a4 */ /* 0x000fc4000f8e0204 */
[----:B------:R-:W-:Y:S02]  /*1400*/  @!UP0 UIADD3 UR8, UPT, UPT, UR8, -UR7, URZ ;  /* 0x8000000708088290 */ /* 0x000fe4000fffe0ff */
[----:B------:R-:W-:Y:S02]  /*1410*/  @!UP0 UIMAD UR6, UR9, UR6, UR7 ;  /* 0x00000006090682a4 */ /* 0x000fe4000f8e0207 */
[----:B------:R-:W-:Y:S02]  /*1420*/  @!UP0 UIMAD UR4, UR8, UR21, UR5 ;  /* 0x00000015080482a4 */ /* 0x000fe4000f8e0205 */
[----:B------:R-:W-:Y:S02]  /*1430*/  UIMAD UR16, UR26, UR11, UR16 ;  /* 0x0000000b1a1072a4 */ /* 0x000fe4000f8e0210 */
[----:B------:R-:W-:Y:S01]  /*1440*/  UIMAD UR20, UR4, UR14, UR20 ;  /* 0x0000000e041472a4 */ /* 0x000fe2000f8e0214 */
[----:B------:R-:W-:Y:S02]  /*1450*/  @!UP0 UMOV UR5, UR6 ;  /* 0x0000000600058c82 */ /* 0x000fe40008000000 */
[----:B------:R-:W-:-:S12]  /*1460*/  UIMAD UR16, UR5, UR26, UR16 ;  /* 0x0000001a051072a4 */ /* 0x000fd8000f8e0210 */
.L_x_18:
[----:B------:R-:W-:Y:S02]  /*1470*/  UISETP.NE.AND UP1, UPT, UR27, 0x1, UPT ;  /* 0x000000011b00788c */ /* 0x000fe4000bf25270 */
[----:B------:R-:W-:Y:S02]  /*1480*/  UISETP.NE.AND UP0, UPT, UR17, 0x2, UPT ;  /* 0x000000021100788c */ /* 0x000fe4000bf05270 */
[----:B------:R-:W-:-:S05]  /*1490*/  ULOP3.LUT UR28, UR28, 0x800, URZ, 0xc0, !UPT ;  /* 0x000008001c1c7892 */ /* 0x000fca000f8ec0ff */
[----:B------:R-:W-:Y:S07]  /*14a0*/  BRA.U UP1, `(.L_x_19) ;  /* 0x0000000101447547 */ /* 0x000fee000b800000 */
[----:B------:R-:W1:Y:S01]  /*14b0*/  LDCU.128 UR8, c[0x0][0xb10] ;  /* 0x00016200ff0877ac */ /* 0x000e620008000c00 */
[----:B------:R-:W2:Y:S01]  /*14c0*/  LDCU UR12, c[0x0][0xb0c] ;  /* 0x00016180ff0c77ac */ /* 0x000ea20008000800 */
[----:B------:R-:W3:Y:S01]  /*14d0*/  LDCU UR13, c[0x0][0xb20] ;  /* 0x00016400ff0d77ac */ /* 0x000ee20008000800 */
[----:B-1----:R-:W-:Y:S02]  /*14e0*/  UIMAD.WIDE.U32 UR6, UR16, UR8, URZ ;  /* 0x00000008100672a5 */ /* 0x002fe4000f8e00ff */
[----:B------:R-:W-:Y:S02]  /*14f0*/  UIMAD.WIDE.U32 UR4, UR20, UR11, URZ ;  /* 0x0000000b140472a5 */ /* 0x000fe4000f8e00ff */
[----:B--2---:R-:W-:Y:S02]  /*1500*/  UISETP.NE.AND UP2, UPT, UR12, 0x1, UPT ;  /* 0x000000010c00788c */ /* 0x004fe4000bf45270 */
[----:B------:R-:W-:Y:S01]  /*1510*/  UISETP.NE.AND UP1, UPT, UR10, 0x1, UPT ;  /* 0x000000010a00788c */ /* 0x000fe2000bf25270 */
[----:B------:R-:W-:-:S02]  /*1520*/  UMOV UR6, UR7 ;  /* 0x0000000700067c82 */ /* 0x000fc40008000000 */
[----:B------:R-:W-:Y:S01]  /*1530*/  UMOV UR4, UR5 ;  /* 0x0000000500047c82 */ /* 0x000fe20008000000 */
[----:B------:R-:W-:Y:S02]  /*1540*/  USHF.R.U32.HI UR6, URZ, UR9, UR6 ;  /* 0x00000009ff067299 */ /* 0x000fe40008011606 */
[----:B---3--:R-:W-:Y:S02]  /*1550*/  USHF.R.U32.HI UR4, URZ, UR13, UR4 ;  /* 0x0000000dff047299 */ /* 0x008fe40008011604 */
[----:B------:R-:W-:Y:S02]  /*1560*/  USEL UR5, UR16, UR6, !UP2 ;  /* 0x0000000610057287 */ /* 0x000fe4000d000000 */
[----:B------:R-:W-:-:S04]  /*1570*/  USEL UR4, UR20, UR4, !UP1 ;  /* 0x0000000414047287 */ /* 0x000fc8000c800000 */
[----:B------:R-:W-:Y:S02]  /*1580*/  UIADD3 UR6, UPT, UPT, UR5, -UR4, URZ ;  /* 0x8000000405067290 */ /* 0x000fe4000fffe0ff */
[----:B------:R-:W-:Y:S02]  /*1590*/  UIADD3 UR4, UPT, UPT, -UR5, UR4, URZ ;  /* 0x0000000405047290 */ /* 0x000fe4000fffe1ff */
[----:B------:R-:W-:Y:S02]  /*15a0*/  UIMAD UR20, UR6, UR10, UR20 ;  /* 0x0000000a061472a4 */ /* 0x000fe4000f8e0214 */
[----:B------:R-:W-:-:S12]  /*15b0*/  UIMAD UR16, UR4, UR12, UR16 ;  /* 0x0000000c041072a4 */ /* 0x000fd8000f8e0210 */
.L_x_19:
[----:B------:R-:W-:Y:S05]  /*15c0*/  BRA.U !UP5, `(.L_x_20) ;  /* 0x000000010d0c7547 */ /* 0x000fea000b800000 */
[----:B------:R-:W-:Y:S01]  /*15d0*/  UCGABAR_WAIT ;  /* 0x0000000000007dc7 */ /* 0x000fe20008000000 */
[----:B------:R-:W-:Y:S01]  /*15e0*/  CCTL.IVALL ;  /* 0x00000000ff00798f */ /* 0x000fe20002000000 */
[----:B------:R-:W-:Y:S05]  /*15f0*/  BRA `(.L_x_21) ;  /* 0x0000000000047947 */ /* 0x000fea0003800000 */
.L_x_20:
[----:B------:R-:W-:Y:S06]  /*1600*/  BAR.SYNC.DEFER_BLOCKING 0x0 ;  /* 0x0000000000007b1d */ /* 0x000fec0000010000 */
.L_x_21:
[----:B------:R-:W-:Y:S05]  /*1610*/  BRA.U UP0, `(.L_x_22) ;  /* 0x0000001100a07547 */ /* 0x000fea000b800000 */
[----:B------:R-:W1:Y:S01]  /*1620*/  LDCU UR6, c[0x0][0x38c] ;  /* 0x00007180ff0677ac */ /* 0x000e620008000800 */
[----:B------:R-:W2:Y:S01]  /*1630*/  S2UR UR8, SR_CgaCtaId ;  /* 0x00000000000879c3 */ /* 0x000ea20000008800 */
[----:B------:R-:W-:Y:S01]  /*1640*/  PLOP3.LUT P1, PT, PT, PT, UP3, 0x80, 0x8 ;  /* 0x000000000008781c */ /* 0x000fe20003f2f038 */
[----:B------:R-:W-:Y:S01]  /*1650*/  IMAD.MOV.U32 R12, RZ, RZ, 0x1 ;  /* 0x00000001ff0c7424 */ /* 0x000fe200078e00ff */
[----:B------:R-:W-:Y:S01]  /*1660*/  UMOV UR7, 0x400 ;  /* 0x0000040000077882 */ /* 0x000fe20000000000 */
[----:B------:R-:W-:Y:S01]  /*1670*/  UISETP.NE.AND UP1, UPT, UR17, URZ, UPT ;  /* 0x000000ff1100728c */ /* 0x000fe2000bf25270 */
[----:B------:R-:W-:Y:S02]  /*1680*/  ISETP.EQ.OR P2, PT, R0, RZ, P3 ;  /* 0x000000ff0000720c */ /* 0x000fe40001f42670 */
[----:B------:R-:W-:Y:S02]  /*1690*/  CS2R R10, SRZ ;  /* 0x00000000000a7805 */ /* 0x000fe4000001ff00 */
[----:B------:R-:W-:Y:S01]  /*16a0*/  PLOP3.LUT P1, PT, P1, PT, PT, 0x8, 0x80 ;  /* 0x000000000080781c */ /* 0x000fe20000f2e170 */
[----:B------:R-:W-:Y:S01]  /*16b0*/  IMAD.MOV.U32 R9, RZ, RZ, RZ ;  /* 0x000000ffff097224 */ /* 0x000fe200078e00ff */
[----:B------:R-:W3:Y:S01]  /*16c0*/  LDCU UR40, c[0x0][0x370] ;  /* 0x00006e00ff2877ac */ /* 0x000ee20008000800 */
[----:B------:R-:W-:Y:S01]  /*16d0*/  IMAD.MOV.U32 R8, RZ, RZ, 0x1 ;  /* 0x00000001ff087424 */ /* 0x000fe200078e00ff */
[----:B------:R-:W4:Y:S01]  /*16e0*/  LDCU.64 UR26, c[0x0][0x348] ;  /* 0x00006900ff1a77ac */ /* 0x000f220008000a00 */
[----:B-1----:R-:W-:-:S02]  /*16f0*/  UIADD3 UR5, UPT, UPT, UR6, 0x1f, URZ ;  /* 0x0000001f06057890 */ /* 0x002fc4000fffe0ff */
[----:B------:R-:W-:Y:S02]  /*1700*/  USHF.R.U32.HI UR45, URZ, 0x5, UR28 ;  /* 0x00000005ff2d7899 */ /* 0x000fe4000801161c */
[----:B------:R-:W-:Y:S02]  /*1710*/  USHF.R.S32.HI UR4, URZ, 0x1f, UR5 ;  /* 0x0000001fff047899 */ /* 0x000fe40008011405 */
[----:B------:R-:W-:Y:S02]  /*1720*/  UIADD3 UR46, UPT, UPT, UR6, 0x3e, URZ ;  /* 0x0000003e062e7890 */ /* 0x000fe4000fffe0ff */
[----:B------:R-:W-:Y:S02]  /*1730*/  ULEA.HI UR4, UR4, UR5, URZ, 0x5 ;  /* 0x0000000504047291 */ /* 0x000fe4000f8f28ff */
[----:B------:R-:W-:Y:S02]  /*1740*/  UIADD3 UR5, UPT, UPT, UR6, -0x1, URZ ;  /* 0xffffffff06057890 */ /* 0x000fe4000fffe0ff */
[----:B------:R-:W-:-:S02]  /*1750*/  USHF.R.S32.HI UR43, URZ, 0x5, UR4 ;  /* 0x00000005ff2b7899 */ /* 0x000fc40008011404 */
[----:B------:R-:W-:Y:S02]  /*1760*/  UISETP.GE.U32.AND UP2, UPT, UR5, -0x3f, UPT ;  /* 0xffffffc10500788c */ /* 0x000fe4000bf46070 */
[----:B------:R-:W-:Y:S02]  /*1770*/  UISETP.LT.U32.AND UP0, UPT, UR43, 0x3, UPT ;  /* 0x000000032b00788c */ /* 0x000fe4000bf01070 */
[----:B--2---:R-:W-:Y:S02]  /*1780*/  ULEA UR7, UR8, UR7, 0x18 ;  /* 0x0000000708077291 */ /* 0x004fe4000f8ec0ff */
[----:B------:R-:W-:Y:S02]  /*1790*/  USEL UR41, UR43, 0x3, UP0 ;  /* 0x000000032b297887 */ /* 0x000fe40008000000 */
[----:B------:R-:W-:Y:S02]  /*17a0*/  ULEA UR29, UR28, UR7, 0x1 ;  /* 0x000000071c1d7291 */ /* 0x000fe4000f8e08ff */
[----:B------:R-:W-:-:S02]  /*17b0*/  UIADD3 UR21, UPT, UPT, UR41, -0x1, URZ ;  /* 0xffffffff29157890 */ /* 0x000fc4000fffe0ff */
[----:B------:R-:W-:Y:S01]  /*17c0*/  @UP2 UIADD3 UR21, UPT, UPT, UR41, URZ, URZ ;  /* 0x000000ff29152290 */ /* 0x000fe2000fffe0ff */
[----:B------:R-:W1:Y:S01]  /*17d0*/  LDCU UR39, c[0x0][0x374] ;  /* 0x00006e80ff2777ac */ /* 0x000e620008000800 */
[----:B------:R-:W-:Y:S02]  /*17e0*/  USEL UR24, UR48, 0x2, UP1 ;  /* 0x0000000230187887 */ /* 0x000fe40008800000 */
[----:B------:R-:W-:Y:S02]  /*17f0*/  UIADD3 UR29, UPT, UPT, UR29, 0x10800, URZ ;  /* 0x000108001d1d7890 */ /* 0x000fe4000fffe0ff */
[----:B------:R-:W-:Y:S02]  /*1800*/  UIADD3 UR44, UPT, UPT, UR43, -UR41, URZ ;  /* 0x800000292b2c7290 */ /* 0x000fe4000fffe0ff */
[----:B------:R-:W-:Y:S01]  /*1810*/  UIADD3 UR21, UPT, UPT, UR21, 0x1, URZ ;  /* 0x0000000115157890 */ /* 0x000fe2000fffe0ff */
[----:B---34-:R-:W-:-:S11]  /*1820*/  UMOV UR5, URZ ;  /* 0x000000ff00057c82 */ /* 0x018fd60008000000 */
.L_x_42:
[----:B------:R-:W2:Y:S02]  /*1830*/  S2UR UR4, SR_CgaCtaId ;  /* 0x00000000000479c3 */ /* 0x000ea40000008800 */
[----:B--2---:R-:W-:-:S09]  /*1840*/  UISETP.NE.AND UP0, UPT, UR4, URZ, UPT ;  /* 0x000000ff0400728c */ /* 0x004fd2000bf05270 */
[----:B------:R-:W-:Y:S05]  /*1850*/  BRA.U UP0, `(.L_x_23) ;  /* 0x0000000100287547 */ /* 0x000fea000b800000 */
[----:B------:R-:W-:Y:S02]  /*1860*/  LEA R0, R9, UR7, 0x3 ;  /* 0x0000000709007c11 */ /* 0x000fe4000f8e18ff */
[----:B------:R-:W-:-:S04]  /*1870*/  SHF.L.U32 R2, R8, 0x1f, RZ ;  /* 0x0000001f08027819 */ /* 0x000fc800000006ff */
[----:B------:R-:W2:Y:S02]  /*1880*/  SYNCS.PHASECHK.TRANS64.TRYWAIT P0, [R0+URZ+0xd0], R2 ;  /* 0x0000d002000075a7 */ /* 0x000ea400080011ff */
[----:B--2---:R-:W-:Y:S05]  /*1890*/  @!P0 BRA `(.L_x_24) ;  /* 0x00000098007c8947 */ /* 0x004fea0003800000 */
.L_x_135:
[----:B------:R-:W-:Y:S01]  /*18a0*/  VIADD R9, R9, 0x1 ;  /* 0x0000000109097836 */ /* 0x000fe20000000000 */
[----:B------:R2:W-:Y:S04]  /*18b0*/  SYNCS.ARRIVE.TRANS64.A1T0 RZ, [R0+URZ+0xc0], RZ ;  /* 0x0000c0ff00ff79a7 */ /* 0x0005e800081000ff */
[----:B------:R-:W-:-:S04]  /*18c0*/  ISETP.NE.AND P0, PT, R9, 0x2, PT ;  /* 0x000000020900780c */ /* 0x000fc80003f05270 */
[----:B------:R-:W-:Y:S02]  /*18d0*/  SEL R9, R9, RZ, P0 ;  /* 0x000000ff09097207 */ /* 0x000fe40000000000 */
[----:B--2---:R-:W-:-:S04]  /*18e0*/  SEL R0, RZ, 0x1, P0 ;  /* 0x00000001ff007807 */ /* 0x004fc80000000000 */
[----:B------:R-:W-:-:S07]  /*18f0*/  LOP3.LUT R8, R8, R0, RZ, 0x3c, !PT ;  /* 0x0000000008087212 */ /* 0x000fce00078e3cff */
.L_x_23:
[----:B------:R-:W-:Y:S01]  /*1900*/  ULEA UR4, UR5, UR7, 0x3 ;  /* 0x0000000705047291 */ /* 0x000fe2000f8e18ff */
[----:B------:R-:W-:Y:S01]  /*1910*/  SHF.L.U32 R0, R12, 0x1f, RZ ;  /* 0x0000001f0c007819 */ /* 0x000fe200000006ff */
[----:B------:R-:W-:Y:S02]  /*1920*/  UISETP.GE.U32.AND UP0, UPT, UR46, 0x3f, UPT ;  /* 0x0000003f2e00788c */ /* 0x000fe4000bf06070 */
[----:B------:R-:W-:Y:S02]  /*1930*/  USHF.L.U32 UR11, UR20, 0x8, URZ ;  /* 0x00000008140b7899 */ /* 0x000fe400080006ff */
[----:B------:R-:W-:Y:S01]  /*1940*/  ULEA UR35, UR16, UR45, 0x7 ;  /* 0x0000002d10237291 */ /* 0x000fe2000f8e38ff */
[----:B------:R-:W-:Y:S02]  /*1950*/  UMOV UR13, URZ ;  /* 0x000000ff000d7c82 */ /* 0x000fe40008000000 */
[----:B------:R2:W3:Y:S02]  /*1960*/  SYNCS.PHASECHK.TRANS64.TRYWAIT P0, [UR4+0x18], R0 ;  /* 0x00001800ff0075a7 */ /* 0x0004e40008001104 */
[----:B------:R-:W-:Y:S07]  /*1970*/  BRA.U !UP0, `(.L_x_25) ;  /* 0x0000000108c07547 */ /* 0x000fee000b800000 */
[----:B------:R-:W-:Y:S01]  /*1980*/  UMOV UR6, URZ ;  /* 0x000000ff00067c82 */ /* 0x000fe20008000000 */
[----:B------:R-:W-:-:S05]  /*1990*/  UMOV UR4, UR5 ;  /* 0x0000000500047c82 */ /* 0x000fca0008000000 */
.L_x_31:
[----:B------:R-:W-:Y:S01]  /*19a0*/  ULEA UR33, UR4, UR7, 0x3 ;  /* 0x0000000704217291 */ /* 0x000fe2000f8e18ff */
[----:B---3--:R-:W-:Y:S01]  /*19b0*/  @!P3 MOV R2, 0x6000 ;  /* 0x000060000002b802 */ /* 0x008fe20000000f00 */
[----:B-1-3--:R-:W-:Y:S10]  /*19c0*/  @P0 BRA `(.L_x_26) ;  /* 0x00000000000c0947 */ /* 0x00aff40003800000 */
[----:B------:R-:W-:-:S04]  /*19d0*/  SHF.L.U32 R3, R12, 0x1f, RZ ;  /* 0x0000001f0c037819 */ /* 0x000fc800000006ff */
[----:B------:R-:W3:Y:S02]  /*19e0*/  SYNCS.PHASECHK.TRANS64.TRYWAIT P0, [UR33+0x18], R3 ;  /* 0x00001803ff0075a7 */ /* 0x000ee40008001121 */
[----:B---3--:R-:W-:Y:S05]  /*19f0*/  @!P0 BRA `(.L_x_27) ;  /* 0x0000009800388947 */ /* 0x008fea0003800000 */
.L_x_26:
[----:B------:R3:W-:Y:S01]  /*1a00*/  @!P3 SYNCS.ARRIVE.TRANS64 RZ, [UR33], R2 ;  /* 0x00000002ffffb9a7 */ /* 0x0007e20008000021 */
[----:B------:R-:W-:-:S04]  /*1a10*/  ULOP3.LUT UR5, UR24, 0x2, URZ, 0xfc, !UPT ;  /* 0x0000000218057892 */ /* 0x000fc8000f8efcff */
[----:B------:R-:W-:-:S09]  /*1a20*/  UISETP.NE.AND UP0, UPT, UR5, 0x2, UPT ;  /* 0x000000020500788c */ /* 0x000fd2000bf05270 */
[----:B------:R-:W-:Y:S05]  /*1a30*/  BRA.U UP0, `(.L_x_28) ;  /* 0x0000000100047547 */ /* 0x000fea000b800000 */
[----:B-1----:R-:W-:Y:S05]  /*1a40*/  BPT.TRAP 0x1 ;  /* 0x000000040000795c */ /* 0x002fea0000300000 */
.L_x_28:
[----:B------:R-:W-:Y:S04]  /*1a50*/  BSSY.RECONVERGENT B0, `(.L_x_29) ;  /* 0x0000003000007945 */ /* 0x000fe80003800200 */
[----:B------:R-:W-:Y:S05]  /*1a60*/  @P2 BRA `(.L_x_30) ;  /* 0x0000000000042947 */ /* 0x000fea0003800000 */
[----:B-1----:R-:W-:Y:S05]  /*1a70*/  BPT.TRAP 0x1 ;  /* 0x000000040000795c */ /* 0x002fea0000300000 */
.L_x_30:
[----:B-1----:R-:W-:Y:S05]  /*1a80*/  BSYNC.RECONVERGENT B0 ;  /* 0x0000000000007941 */ /* 0x002fea0003800200 */
.L_x_29:
[----:B------:R-:W-:Y:S02]  /*1a90*/  UIADD3 UR5, UPT, UPT, UR4, 0x1, URZ ;  /* 0x0000000104057890 */ /* 0x000fe4000fffe0ff */
[----:B------:R-:W-:Y:S02]  /*1aa0*/  UIADD3 UR16, UP1, UPT, UR26, 0x80, URZ ;  /* 0x000000801a107890 */ /* 0x000fe4000ff3e0ff */
[----:B------:R-:W-:Y:S02]  /*1ab0*/  UISETP.NE.AND UP0, UPT, UR5, 0x3, UPT ;  /* 0x000000030500788c */ /* 0x000fe4000bf05270 */
[----:B------:R-:W-:Y:S02]  /*1ac0*/  USHF.L.U32 UR34, UR6, 0x5, URZ ;  /* 0x0000000506227899 */ /* 0x000fe400080006ff */
[----:B------:R-:W-:Y:S02]  /*1ad0*/  USEL UR9, URZ, 0x1, UP0 ;  /* 0x00000001ff097887 */ /* 0x000fe40008000000 */
[----:B------:R-:W-:-:S02]  /*1ae0*/  USEL UR5, UR5, URZ, UP0 ;  /* 0x000000ff05057287 */ /* 0x000fc40008000000 */
[----:B------:R-:W-:Y:S02]  /*1af0*/  UIADD3 UR14, UP0, UPT, UR26, 0x180, URZ ;  /* 0x000001801a0e7890 */ /* 0x000fe4000ff1e0ff */
[----:B------:R-:W-:Y:S01]  /*1b00*/  ULEA UR8, UR5, UR7, 0x3 ;  /* 0x0000000705087291 */ /* 0x000fe2000f8e18ff */
[----:B------:R-:W-:Y:S01]  /*1b10*/  LOP3.LUT R12, R12, UR9, RZ, 0x3c, !PT ;  /* 0x000000090c0c7c12 */ /* 0x000fe2000f8e3cff */
[----:B------:R-:W-:Y:S02]  /*1b20*/  ULEA UR9, UR4, UR28, 0xc ;  /* 0x0000001c04097291 */ /* 0x000fe4000f8e60ff */
[----:B------:R-:W-:Y:S01]  /*1b30*/  UIADD3.X UR17, UPT, UPT, URZ, UR27, URZ, UP1, !UPT ;  /* 0x0000001bff117290 */ /* 0x000fe20008ffe4ff */
[----:B--2---:R-:W-:Y:S01]  /*1b40*/  SHF.L.U32 R0, R12, 0x1f, RZ ;  /* 0x0000001f0c007819 */ /* 0x004fe200000006ff */
[----:B------:R-:W-:Y:S02]  /*1b50*/  ULEA UR9, UR9, UR7, 0x1 ;  /* 0x0000000709097291 */ /* 0x000fe4000f8e08ff */
[----:B------:R-:W-:Y:S01]  /*1b60*/  UIADD3.X UR15, UPT, UPT, URZ, UR27, URZ, UP0, !UPT ;  /* 0x0000001bff0f7290 */ /* 0x000fe200087fe4ff */
[----:B------:R4:W1:Y:S01]  /*1b70*/  SYNCS.PHASECHK.TRANS64.TRYWAIT P0, [UR8+0x18], R0 ;  /* 0x00001800ff0075a7 */ /* 0x0008620008001108 */
[----:B------:R-:W-:-:S02]  /*1b80*/  ULEA UR8, UR4, UR7, 0xe ;  /* 0x0000000704087291 */ /* 0x000fc4000f8e70ff */
[----:B------:R-:W-:Y:S02]  /*1b90*/  UIADD3 UR32, UPT, UPT, UR9, 0x10800, URZ ;  /* 0x0001080009207890 */ /* 0x000fe4000fffe0ff */
[----:B------:R-:W-:Y:S01]  /*1ba0*/  UIADD3 UR8, UPT, UPT, UR8, 0x16800, URZ ;  /* 0x0001680008087890 */ /* 0x000fe2000fffe0ff */
[----:B------:R-:W-:Y:S01]  /*1bb0*/  UMOV UR13, 0x30000 ;  /* 0x00030000000d7882 */ /* 0x000fe20000000000 */
[----:B------:R-:W-:Y:S01]  /*1bc0*/  UMOV UR18, 0x0 ;  /* 0x0000000000127882 */ /* 0x000fe20000000000 */
[----:B------:R-:W-:Y:S01]  /*1bd0*/  UMOV UR19, 0x10000000 ;  /* 0x1000000000137882 */ /* 0x000fe20000000000 */
[----:B------:R-:W-:Y:S01]  /*1be0*/  UMOV UR12, UR36 ;  /* 0x00000024000c7c82 */ /* 0x000fe20008000000 */
[----:B------:R-:W-:Y:S01]  /*1bf0*/  UMOV UR9, UR33 ;  /* 0x0000002100097c82 */ /* 0x000fe20008000000 */
[----:B------:R-:W-:Y:S01]  /*1c00*/  UMOV UR10, UR34 ;  /* 0x00000022000a7c82 */ /* 0x000fe20008000000 */
[----:B------:R2:W-:Y:S01]  /*1c10*/  UTMALDG.3D.MULTICAST [UR32], [UR16], UR13, desc[UR18] ;  /* 0x00001220100073b4 */ /* 0x0005e2000801180d */
[----:B------:R-:W-:Y:S01]  /*1c20*/  UIADD3 UR6, UPT, UPT, UR6, 0x1, URZ ;  /* 0x0000000106067890 */ /* 0x000fe2000fffe0ff */
[----:B------:R-:W-:-:S03]  /*1c30*/  UMOV UR4, UR5 ;  /* 0x0000000500047c82 */ /* 0x000fc60008000000 */
[----:B------:R-:W-:Y:S01]  /*1c40*/  UISETP.NE.AND UP0, UPT, UR6, UR21, UPT ;  /* 0x000000150600728c */ /* 0x000fe2000bf05270 */
[----:B------:R4:W-:Y:S01]  /*1c50*/  UTMALDG.3D [UR8], [UR14], desc[UR18] ;  /* 0x000012080e0075b4 */ /* 0x0009e20008011000 */
[----:B--2---:R-:W-:-:S07]  /*1c60*/  UMOV UR13, UR21 ;  /* 0x00000015000d7c82 */ /* 0x004fce0008000000 */
[----:B----4-:R-:W-:Y:S05]  /*1c70*/  BRA.U UP0, `(.L_x_31) ;  /* 0xfffffffd00487547 */ /* 0x010fea000b83ffff */
.L_x_25:
[----:B------:R-:W-:Y:S01]  /*1c80*/  ULEA UR4, UR5, UR7, 0x3 ;  /* 0x0000000705047291 */ /* 0x000fe2000f8e18ff */
[----:B--2---:R-:W-:Y:S01]  /*1c90*/  SHF.L.U32 R0, R12, 0x1f, RZ ;  /* 0x0000001f0c007819 */ /* 0x004fe200000006ff */
[----:B------:R-:W-:Y:S01]  /*1ca0*/  @!P1 SYNCS.ARRIVE.TRANS64.A1T0 RZ, [UR7+0x78], RZ ;  /* 0x000078ffffff99a7 */ /* 0x000fe20008100007 */
[----:B------:R-:W-:-:S06]  /*1cb0*/  UISETP.GT.AND UP0, UPT, UR43, UR41, UPT ;  /* 0x000000292b00728c */ /* 0x000fcc000bf04270 */
[----:B-1-3--:R1:W2:Y:S03]  /*1cc0*/  SYNCS.PHASECHK.TRANS64.TRYWAIT P0, [UR4+0x18], R0 ;  /* 0x00001800ff0075a7 */ /* 0x00a2a60008001104 */
[----:B------:R-:W-:Y:S05]  /*1cd0*/  BRA.U !UP0, `(.L_x_32) ;  /* 0x0000000108bc7547 */ /* 0x000fea000b800000 */
[----:B------:R-:W-:Y:S01]  /*1ce0*/  UIADD3 UR25, UPT, UPT, UR44, UR13, URZ ;  /* 0x0000000d2c197290 */ /* 0x000fe2000fffe0ff */
[----:B------:R-:W-:-:S11]  /*1cf0*/  UMOV UR4, UR5 ;  /* 0x0000000500047c82 */ /* 0x000fd60008000000 */
.L_x_38:
[----:B------:R-:W-:Y:S01]  /*1d00*/  ULEA UR17, UR4, UR7, 0x3 ;  /* 0x0000000704117291 */ /* 0x000fe2000f8e18ff */
[----:B--2---:R-:W-:Y:S01]  /*1d10*/  @!P3 MOV R2, 0x6000 ;  /* 0x000060000002b802 */ /* 0x004fe20000000f00 */
[----:B--2-4-:R-:W-:Y:S10]  /*1d20*/  @P0 BRA `(.L_x_33) ;  /* 0x00000000000c0947 */ /* 0x014ff40003800000 */
[----:B------:R-:W-:-:S04]  /*1d30*/  SHF.L.U32 R3, R12, 0x1f, RZ ;  /* 0x0000001f0c037819 */ /* 0x000fc800000006ff */
[----:B------:R-:W2:Y:S02]  /*1d40*/  SYNCS.PHASECHK.TRANS64.TRYWAIT P0, [UR17+0x18], R3 ;  /* 0x00001803ff0075a7 */ /* 0x000ea40008001111 */
[----:B--2---:R-:W-:Y:S05]  /*1d50*/  @!P0 BRA `(.L_x_34) ;  /* 0x0000009400788947 */ /* 0x004fea0003800000 */
.L_x_33:
[----:B------:R2:W-:Y:S01]  /*1d60*/  @!P3 SYNCS.ARRIVE.TRANS64 RZ, [UR17], R2 ;  /* 0x00000002ffffb9a7 */ /* 0x0005e20008000011 */
[----:B------:R-:W-:-:S04]  /*1d70*/  ULOP3.LUT UR5, UR24, 0x2, URZ, 0xfc, !UPT ;  /* 0x0000000218057892 */ /* 0x000fc8000f8efcff */
[----:B------:R-:W-:-:S09]  /*1d80*/  UISETP.NE.AND UP0, UPT, UR5, 0x2, UPT ;  /* 0x000000020500788c */ /* 0x000fd2000bf05270 */
[----:B------:R-:W-:Y:S05]  /*1d90*/  BRA.U UP0, `(.L_x_35) ;  /* 0x0000000100047547 */ /* 0x000fea000b800000 */
[----:B------:R-:W-:Y:S05]  /*1da0*/  BPT.TRAP 0x1 ;  /* 0x000000040000795c */ /* 0x000fea0000300000 */
.L_x_35:
[----:B------:R-:W-:Y:S04]  /*1db0*/  BSSY.RECONVERGENT B0, `(.L_x_36) ;  /* 0x0000003000007945 */ /* 0x000fe80003800200 */
[----:B------:R-:W-:Y:S05]  /*1dc0*/  @P2 BRA `(.L_x_37) ;  /* 0x0000000000042947 */ /* 0x000fea0003800000 */
[----:B------:R-:W-:Y:S05]  /*1dd0*/  BPT.TRAP 0x1 ;  /* 0x000000040000795c */ /* 0x000fea0000300000 */
.L_x_37:
[----:B------:R-:W-:Y:S05]  /*1de0*/  BSYNC.RECONVERGENT B0 ;  /* 0x0000000000007941 */ /* 0x000fea0003800200 */
.L_x_36:
[----:B------:R-:W-:Y:S02]  /*1df0*/  UIADD3 UR5, UPT, UPT, UR4, 0x1, URZ ;  /* 0x0000000104057890 */ /* 0x000fe4000fffe0ff */
[----:B------:R-:W-:Y:S02]  /*1e00*/  UIADD3 UR14, UP1, UPT, UR26, 0x80, URZ ;  /* 0x000000801a0e7890 */ /* 0x000fe4000ff3e0ff */
[----:B------:R-:W-:Y:S02]  /*1e10*/  UISETP.NE.AND UP0, UPT, UR5, 0x3, UPT ;  /* 0x000000030500788c */ /* 0x000fe4000bf05270 */
[----:B------:R-:W-:Y:S02]  /*1e20*/  USHF.L.U32 UR18, UR13, 0x5, URZ ;  /* 0x000000050d127899 */ /* 0x000fe400080006ff */
[----:B------:R-:W-:Y:S02]  /*1e30*/  USEL UR8, URZ, 0x1, UP0 ;  /* 0x00000001ff087887 */ /* 0x000fe40008000000 */
[----:B------:R-:W-:-:S02]  /*1e40*/  USEL UR5, UR5, URZ, UP0 ;  /* 0x000000ff05057287 */ /* 0x000fc40008000000 */
[----:B------:R-:W-:Y:S02]  /*1e50*/  UIADD3 UR22, UP0, UPT, UR26, 0x180, URZ ;  /* 0x000001801a167890 */ /* 0x000fe4000ff1e0ff */
[----:B------:R-:W-:Y:S01]  /*1e60*/  LOP3.LUT R12, R12, UR8, RZ, 0x3c, !PT ;  /* 0x000000080c0c7c12 */ /* 0x000fe2000f8e3cff */
[----:B------:R-:W-:Y:S02]  /*1e70*/  ULEA UR6, UR5, UR7, 0x3 ;  /* 0x0000000705067291 */ /* 0x000fe4000f8e18ff */
[----:B------:R-:W-:Y:S01]  /*1e80*/  ULEA UR8, UR4, UR7, 0xe ;  /* 0x0000000704087291 */ /* 0x000fe2000f8e70ff */
[----:B-1----:R-:W-:Y:S01]  /*1e90*/  SHF.L.U32 R0, R12, 0x1f, RZ ;  /* 0x0000001f0c007819 */ /* 0x002fe200000006ff */
[----:B------:R-:W-:Y:S02]  /*1ea0*/  ULEA UR16, UR4, UR29, 0xd ;  /* 0x0000001d04107291 */ /* 0x000fe4000f8e68ff */
[----:B------:R-:W-:Y:S02]  /*1eb0*/  UIADD3.X UR15, UPT, UPT, URZ, UR27, URZ, UP1, !UPT ;  /* 0x0000001bff0f7290 */ /* 0x000fe40008ffe4ff */
[----:B------:R-:W-:Y:S01]  /*1ec0*/  UIADD3 UR8, UPT, UPT, UR8, 0x16800, URZ ;  /* 0x0001680008087890 */ /* 0x000fe2000fffe0ff */
[----:B------:R3:W4:Y:S01]  /*1ed0*/  SYNCS.PHASECHK.TRANS64.TRYWAIT P0, [UR6+0x18], R0 ;  /* 0x00001800ff0075a7 */ /* 0x0007220008001106 */
[----:B------:R-:W-:Y:S01]  /*1ee0*/  UIADD3.X UR23, UPT, UPT, URZ, UR27, URZ, UP0, !UPT ;  /* 0x0000001bff177290 */ /* 0x000fe200087fe4ff */
[----:B------:R-:W-:Y:S01]  /*1ef0*/  UMOV UR6, 0x30000 ;  /* 0x0003000000067882 */ /* 0x000fe20000000000 */
[----:B------:R-:W-:Y:S01]  /*1f00*/  UMOV UR30, 0x0 ;  /* 0x00000000001e7882 */ /* 0x000fe20000000000 */
[----:B------:R-:W-:Y:S01]  /*1f10*/  UMOV UR31, 0x10000000 ;  /* 0x10000000001f7882 */ /* 0x000fe20000000000 */
[----:B------:R-:W-:Y:S01]  /*1f20*/  UMOV UR19, UR35 ;  /* 0x0000002300137c82 */ /* 0x000fe20008000000 */
[----:B------:R-:W-:Y:S01]  /*1f30*/  UMOV UR20, UR36 ;  /* 0x0000002400147c82 */ /* 0x000fe20008000000 */
[----:B------:R-:W-:Y:S01]  /*1f40*/  UMOV UR12, UR36 ;  /* 0x00000024000c7c82 */ /* 0x000fe20008000000 */
[----:B------:R-:W-:Y:S01]  /*1f50*/  UMOV UR9, UR17 ;  /* 0x0000001100097c82 */ /* 0x000fe20008000000 */
[----:B------:R-:W-:Y:S01]  /*1f60*/  UMOV UR10, UR18 ;  /* 0x00000012000a7c82 */ /* 0x000fe20008000000 */
[----:B------:R3:W-:Y:S01]  /*1f70*/  UTMALDG.3D.MULTICAST [UR16], [UR14], UR6, desc[UR30] ;  /* 0x00001e100e0073b4 */ /* 0x0007e20008011806 */
[----:B------:R-:W-:Y:S01]  /*1f80*/  UIADD3 UR13, UPT, UPT, UR13, 0x1, URZ ;  /* 0x000000010d0d7890 */ /* 0x000fe2000fffe0ff */
[----:B------:R-:W-:-:S03]  /*1f90*/  UMOV UR4, UR5 ;  /* 0x0000000500047c82 */ /* 0x000fc60008000000 */
[----:B------:R-:W-:Y:S01]  /*1fa0*/  UISETP.NE.AND UP0, UPT, UR13, UR25, UPT ;  /* 0x000000190d00728c */ /* 0x000fe2000bf05270 */
[----:B------:R3:W-:Y:S08]  /*1fb0*/  UTMALDG.3D [UR8], [UR22], desc[UR30] ;  /* 0x00001e08160075b4 */ /* 0x0007f00008011000 */
[----:B---3--:R-:W-:Y:S05]  /*1fc0*/  BRA.U UP0, `(.L_x_38) ;  /* 0xfffffffd004c7547 */ /* 0x008fea000b83ffff */
.L_x_32:
[C---:B------:R-:W-:Y:S01]  /*1fd0*/  LEA R3, R11.reuse, UR7, 0x3 ;  /* 0x000000070b037c11 */ /* 0x040fe2000f8e18ff */
[----:B------:R-:W-:Y:S01]  /*1fe0*/  NOP ;  /* 0x0000000000007918 */ /* 0x000fe20000000000 */
[----:B-1----:R-:W-:Y:S02]  /*1ff0*/  SHF.L.U32 R0, R10, 0x1f, RZ ;  /* 0x0000001f0a007819 */ /* 0x002fe400000006ff */
[----:B------:R-:W-:Y:S02]  /*2000*/  LEA R4, R11, UR7, 0x4 ;  /* 0x000000070b047c11 */ /* 0x000fe4000f8e20ff */
[----:B--2-4-:R-:W1:Y:S02]  /*2010*/  SYNCS.PHASECHK.TRANS64.TRYWAIT P0, [R3+URZ+0x80], R0 ;  /* 0x00008000030075a7 */ /* 0x014e6400080011ff */
[----:B-1----:R-:W-:Y:S05]  /*2020*/  @!P0 BRA `(.L_x_39) ;  /* 0x0000009000dc8947 */ /* 0x002fea0003800000 */
.L_x_138:
[----:B------:R-:W2:Y:S01]  /*2030*/  LDS.128 R4, [R4+0xf0] ;  /* 0x0000f00004047984 */ /* 0x000ea20000000c00 */
[----:B------:R-:W-:Y:S01]  /*2040*/  UISETP.GE.AND UP0, UPT, UR42, 0x1, UPT ;  /* 0x000000012a00788c */ /* 0x000fe2000bf06270 */
[----:B------:R-:W-:Y:S01]  /*2050*/  @!PT LDS RZ, [RZ] ;  /* 0x00000000fffff984 */ /* 0x000fe20000000800 */
[----:B------:R-:W-:Y:S01]  /*2060*/  @!PT LDS RZ, [RZ] ;  /* 0x00000000fffff984 */ /* 0x000fe20000000800 */
[----:B------:R-:W-:Y:S01]  /*2070*/  @!PT LDS RZ, [RZ] ;  /* 0x00000000fffff984 */ /* 0x000fe20000000800 */
[----:B------:R-:W-:Y:S01]  /*2080*/  @!PT LDS RZ, [RZ] ;  /* 0x00000000fffff984 */ /* 0x000fe20000000800 */
[----:B------:R3:W-:Y:S06]  /*2090*/  MEMBAR.ALL.CTA ;  /* 0x0000000000007992 */ /* 0x0007ec0000008000 */
[----:B---3--:R-:W3:Y:S01]  /*20a0*/  FENCE.VIEW.ASYNC.S ;  /* 0x00000000000073c6 */ /* 0x008ee20000000000 */
[----:B--2---:R-:W-:-:S13]  /*20b0*/  LOP3.LUT P0, RZ, R6, 0x1, RZ, 0xc0, !PT ;  /* 0x0000000106ff7812 */ /* 0x004fda000780c0ff */
[----:B---3--:R-:W-:Y:S01]  /*20c0*/  VOTEU.ANY UP1, P0 ;  /* 0x0000000000ff7886 */ /* 0x008fe20000020100 */
[----:B------:R-:W-:-:S13]  /*20d0*/  PLOP3.LUT P0, PT, PT, PT, UP1, 0x80, 0x8 ;  /* 0x000000000008781c */ /* 0x000fda0003f0f018 */
[----:B-1----:R-:W-:Y:S02]  /*20e0*/  @P0 LOP3.LUT R0, R5, 0xffff, RZ, 0xc0, !PT ;  /* 0x0000ffff05000812 */ /* 0x002fe400078ec0ff */
[----:B------:R-:W-:Y:S02]  /*20f0*/  @P0 MOV R2, R4 ;  /* 0x0000000400020202 */ /* 0x000fe40000000f00 */
[----:B------:R-:W-:Y:S01]  /*2100*/  @P0 R2UR UR6, R0 ;  /* 0x00000000000602ca */ /* 0x000fe200000e0000 */
[----:B------:R-:W-:Y:S01]  /*2110*/  VIADD R0, R3, 0x90 ;  /* 0x0000009003007836 */ /* 0x000fe20000000000 */
[----:B------:R-:W-:Y:S02]  /*2120*/  @P0 SHF.R.U32.HI R4, RZ, 0x10, R5 ;  /* 0x00000010ff040819 */ /* 0x000fe40000011605 */
[----:B------:R-:W-:Y:S02]  /*2130*/  @P0 R2UR UR8, R2 ;  /* 0x00000000020802ca */ /* 0x000fe400000e0000 */
[----:B------:R-:W-:-:S02]  /*2140*/  PRMT R0, RZ, 0x654, R0 ;  /* 0x00000654ff007816 */ /* 0x000fc40000000000 */
[----:B------:R-:W-:Y:S02]  /*2150*/  @P0 R2UR UR4, R4 ;  /* 0x00000000040402ca */ /* 0x000fe400000e0000 */
[----:B------:R1:W-:Y:S03]  /*2160*/  SYNCS.ARRIVE.TRANS64.RED.A1T0 RZ, [R0+URZ], RZ ;  /* 0x000000ff00ff79a7 */ /* 0x0003e600081004ff */
[----:B------:R-:W-:-:S04]  /*2170*/  @UP1 UMOV UR37, UR6 ;  /* 0x0000000600251c82 */ /* 0x000fc80008000000 */
[----:B------:R-:W-:-:S04]  /*2180*/  @UP1 UMOV UR38, UR8 ;  /* 0x0000000800261c82 */ /* 0x000fc80008000000 */
[----:B------:R-:W-:Y:S01]  /*2190*/  @UP1 UMOV UR36, UR4 ;  /* 0x0000000400241c82 */ /* 0x000fe20008000000 */
[----:B------:R-:W-:Y:S05]  /*21a0*/  BRA.U !UP0, `(.L_x_40) ;  /* 0x0000000108d47547 */ /* 0x000fea000b800000 */
[----:B------:R-:W2:Y:S01]  /*21b0*/  LDCU.128 UR12, c[0x0][0xb10] ;  /* 0x00016200ff0c77ac */ /* 0x000ea20008000c00 */
[----:B------:R-:W3:Y:S01]  /*21c0*/  LDCU UR25, c[0x0][0xb20] ;  /* 0x00016400ff1977ac */ /* 0x000ee20008000800 */
[----:B------:R-:W4:Y:S01]  /*21d0*/  LDCU UR20, c[0x0][0xb0c] ;  /* 0x00016180ff1477ac */ /* 0x000f220008000800 */
[----:B------:R-:W1:Y:S01]  /*21e0*/  LDCU.64 UR10, c[0x0][0xb28] ;  /* 0x00016500ff0a77ac */ /* 0x000e620008000a00 */
[----:B------:R-:W-:Y:S02]  /*21f0*/  UISETP.NE.AND UP3, UPT, UR42, 0x1, UPT ;  /* 0x000000012a00788c */ /* 0x000fe4000bf65270 */
[----:B--2---:R-:W-:Y:S02]  /*2200*/  UIMAD.WIDE.U32 UR16, UR39, UR15, URZ ;  /* 0x0000000f271072a5 */ /* 0x004fe4000f8e00ff */
[----:B------:R-:W-:Y:S02]  /*2210*/  UIMAD.WIDE.U32 UR8, UR40, UR12, URZ ;  /* 0x0000000c280872a5 */ /* 0x000fe4000f8e00ff */
[----:B------:R-:W-:-:S02]  /*2220*/  UISETP.NE.AND UP0, UPT, UR14, 0x1, UPT ;  /* 0x000000010e00788c */ /* 0x000fc4000bf05270 */
[----:B------:R-:W-:Y:S01]  /*2230*/  UIMAD.WIDE.U32 UR22, UR37, UR15, URZ ;  /* 0x0000000f251672a5 */ /* 0x000fe2000f8e00ff */
[----:B------:R-:W-:Y:S02]  /*2240*/  UMOV UR16, UR17 ;  /* 0x0000001100107c82 */ /* 0x000fe40008000000 */
[----:B------:R-:W-:Y:S01]  /*2250*/  UMOV UR8, UR9 ;  /* 0x0000000900087c82 */ /* 0x000fe20008000000 */
[----:B---3--:R-:W-:Y:S02]  /*2260*/  USHF.R.U32.HI UR16, URZ, UR25, UR16 ;  /* 0x00000019ff107299 */ /* 0x008fe40008011610 */
[----:B----4-:R-:W-:Y:S02]  /*2270*/  UISETP.NE.AND UP2, UPT, UR20, 0x1, UPT ;  /* 0x000000011400788c */ /* 0x010fe4000bf45270 */
[----:B------:R-:W-:Y:S02]  /*2280*/  USHF.R.U32.HI UR8, URZ, UR13, UR8 ;  /* 0x0000000dff087299 */ /* 0x000fe40008011608 */
[----:B------:R-:W-:-:S02]  /*2290*/  USEL UR6, UR39, UR16, !UP0 ;  /* 0x0000001027067287 */ /* 0x000fc4000c000000 */
[----:B------:R-:W-:Y:S02]  /*22a0*/  USEL UR8, UR40, UR8, !UP2 ;  /* 0x0000000828087287 */ /* 0x000fe4000d000000 */
[----:B-1----:R-:W-:Y:S01]  /*22b0*/  UIMAD.WIDE.U32 UR16, UR6, UR10, URZ ;  /* 0x0000000a061072a5 */ /* 0x002fe2000f8e00ff */
[----:B------:R-:W-:Y:S01]  /*22c0*/  UMOV UR4, UR23 ;  /* 0x0000001700047c82 */ /* 0x000fe20008000000 */
[----:B------:R-:W-:Y:S02]  /*22d0*/  UIMAD.WIDE.U32 UR18, UR38, UR12, URZ ;  /* 0x0000000c261272a5 */ /* 0x000fe4000f8e00ff */
[----:B------:R-:W-:-:S03]  /*22e0*/  UIMAD.WIDE.U32 UR22, UR8, UR10, URZ ;  /* 0x0000000a081672a5 */ /* 0x000fc6000f8e00ff */
[----:B------:R-:W-:Y:S01]  /*22f0*/  UMOV UR16, UR17 ;  /* 0x0000001100107c82 */ /* 0x000fe20008000000 */
[----:B------:R-:W-:Y:S02]  /*2300*/  USHF.R.U32.HI UR4, URZ, UR25, UR4 ;  /* 0x00000019ff047299 */ /* 0x000fe40008011604 */
[----:B------:R-:W-:Y:S01]  /*2310*/  @UP3 USHF.R.U32.HI UR6, URZ, UR11, UR16 ;  /* 0x0000000bff063299 */ /* 0x000fe20008011610 */
[----:B------:R-:W-:Y:S01]  /*2320*/  UMOV UR18, UR19 ;  /* 0x0000001300127c82 */ /* 0x000fe20008000000 */
[----:B------:R-:W-:Y:S01]  /*2330*/  UMOV UR22, UR23 ;  /* 0x0000001700167c82 */ /* 0x000fe20008000000 */
[----:B------:R-:W-:Y:S02]  /*2340*/  USHF.R.U32.HI UR13, URZ, UR13, UR18 ;  /* 0x0000000dff0d7299 */ /* 0x000fe40008011612 */
[----:B------:R-:W-:Y:S02]  /*2350*/  USEL UR4, UR37, UR4, !UP0 ;  /* 0x0000000425047287 */ /* 0x000fe4000c000000 */
[----:B------:R-:W-:-:S02]  /*2360*/  @UP3 USHF.R.U32.HI UR8, URZ, UR11, UR22 ;  /* 0x0000000bff083299 */ /* 0x000fc40008011616 */
[----:B------:R-:W-:Y:S02]  /*2370*/  UIMAD UR9, UR42, UR6, URZ ;  /* 0x000000062a0972a4 */ /* 0x000fe4000f8e02ff */
[----:B------:R-:W-:Y:S02]  /*2380*/  USEL UR6, UR38, UR13, !UP2 ;  /* 0x0000000d26067287 */ /* 0x000fe4000d000000 */
[----:B------:R-:W-:Y:S02]  /*2390*/  UIMAD UR12, UR42, UR8, URZ ;  /* 0x000000082a0c72a4 */ /* 0x000fe4000f8e02ff */
[----:B------:R-:W-:Y:S02]  /*23a0*/  UISETP.GE.AND UP0, UPT, UR4, UR9, UPT ;  /* 0x000000090400728c */ /* 0x000fe4000bf06270 */
[----:B------:R-:W-:Y:S02]  /*23b0*/  UIMAD.WIDE.U32 UR16, UR4, UR10, URZ ;  /* 0x0000000a041072a5 */ /* 0x000fe4000f8e00ff */
[----:B------:R-:W-:-:S02]  /*23c0*/  UISETP.GE.OR UP0, UPT, UR6, UR12, UP0 ;  /* 0x0000000c0600728c */ /* 0x000fc40008706670 */
        /* <DEDUP_REMOVED lines=19> */
.L_x_40:
[----:B------:R-:W2:Y:S02]  /*2500*/  LDCU UR4, c[0x0][0xb30] ;  /* 0x00016600ff0477ac */ /* 0x000ea40008000800 */
[----:B--2---:R-:W-:-:S09]  /*2510*/  UISETP.NE.AND UP0, UPT, UR4, 0x1, UPT ;  /* 0x000000010400788c */ /* 0x004fd2000bf05270 */
[----:B------:R-:W-:Y:S05]  /*2520*/  BRA.U UP0, `(.L_x_41) ;  /* 0x0000000100447547 */ /* 0x000fea000b800000 */
[----:B------:R-:W2:Y:S01]  /*2530*/  LDCU.128 UR12, c[0x0][0xb10] ;  /* 0x00016200ff0c77ac */ /* 0x000ea20008000c00 */
[----:B------:R-:W3:Y:S01]  /*2540*/  LDCU UR16, c[0x0][0xb0c] ;  /* 0x00016180ff1077ac */ /* 0x000ee20008000800 */
[----:B------:R-:W4:Y:S01]  /*2550*/  LDCU UR17, c[0x0][0xb20] ;  /* 0x00016400ff1177ac */ /* 0x000f220008000800 */
[----:B--2---:R-:W-:Y:S02]  /*2560*/  UIMAD.WIDE.U32 UR10, UR38, UR12, URZ ;  /* 0x0000000c260a72a5 */ /* 0x004fe4000f8e00ff */
[----:B------:R-:W-:Y:S02]  /*2570*/  UIMAD.WIDE.U32 UR8, UR37, UR15, URZ ;  /* 0x0000000f250872a5 */ /* 0x000fe4000f8e00ff */
[----:B---3--:R-:W-:Y:S02]  /*2580*/  UISETP.NE.AND UP2, UPT, UR16, 0x1, UPT ;  /* 0x000000011000788c */ /* 0x008fe4000bf45270 */
[----:B------:R-:W-:Y:S01]  /*2590*/  UISETP.NE.AND UP0, UPT, UR14, 0x1, UPT ;  /* 0x000000010e00788c */ /* 0x000fe2000bf05270 */
[----:B------:R-:W-:-:S02]  /*25a0*/  UMOV UR6, UR11 ;  /* 0x0000000b00067c82 */ /* 0x000fc40008000000 */
[----:B------:R-:W-:Y:S01]  /*25b0*/  UMOV UR4, UR9 ;  /* 0x0000000900047c82 */ /* 0x000fe20008000000 */
[----:B------:R-:W-:Y:S02]  /*25c0*/  USHF.R.U32.HI UR6, URZ, UR13, UR6 ;  /* 0x0000000dff067299 */ /* 0x000fe40008011606 */
[----:B----4-:R-:W-:Y:S02]  /*25d0*/  USHF.R.U32.HI UR4, URZ, UR17, UR4 ;  /* 0x00000011ff047299 */ /* 0x010fe40008011604 */
[----:B------:R-:W-:Y:S02]  /*25e0*/  USEL UR6, UR38, UR6, !UP2 ;  /* 0x0000000626067287 */ /* 0x000fe4000d000000 */
[----:B------:R-:W-:-:S04]  /*25f0*/  USEL UR4, UR37, UR4, !UP0 ;  /* 0x0000000425047287 */ /* 0x000fc8000c000000 */
[----:B------:R-:W-:Y:S02]  /*2600*/  UIADD3 UR8, UPT, UPT, UR6, -UR4, URZ ;  /* 0x8000000406087290 */ /* 0x000fe4000fffe0ff */
[----:B------:R-:W-:Y:S02]  /*2610*/  UIADD3 UR4, UPT, UPT, -UR6, UR4, URZ ;  /* 0x0000000406047290 */ /* 0x000fe4000fffe1ff */
[----:B------:R-:W-:Y:S02]  /*2620*/  UIMAD UR37, UR8, UR14, UR37 ;  /* 0x0000000e082572a4 */ /* 0x000fe4000f8e0225 */
[----:B------:R-:W-:-:S12]  /*2630*/  UIMAD UR38, UR4, UR16, UR38 ;  /* 0x00000010042672a4 */ /* 0x000fd8000f8e0226 */
.L_x_41:
[----:B------:R-:W-:Y:S01]  /*2640*/  VIADD R11, R11, 0x1 ;  /* 0x000000010b0b7836 */ /* 0x000fe20000000000 */
[----:B------:R-:W-:Y:S02]  /*2650*/  R2UR UR6, R145 ;  /* 0x00000000910672ca */ /* 0x000fe400000e0000 */
[----:B------:R-:W-:Y:S02]  /*2660*/  R2UR UR4, R144 ;  /* 0x00000000900472ca */ /* 0x000fe400000e0000 */
[C---:B------:R-:W-:Y:S02]  /*2670*/  ISETP.NE.AND P0, PT, R11.reuse, 0x2, PT ;  /* 0x000000020b00780c */ /* 0x040fe40003f05270 */
[----:B------:R-:W-:Y:S02]  /*2680*/  PLOP3.LUT P1, PT, PT, PT, PT, 0x80, 0x8 ;  /* 0x000000000008781c */ /* 0x000fe40003f2f070 */
[----:B-1----:R-:W-:Y:S02]  /*2690*/  SEL R0, RZ, 0x1, P0 ;  /* 0x00000001ff007807 */ /* 0x002fe40000000000 */
[----:B------:R-:W-:-:S02]  /*26a0*/  SEL R11, R11, RZ, P0 ;  /* 0x000000ff0b0b7207 */ /* 0x000fc40000000000 */
[----:B------:R-:W-:Y:S01]  /*26b0*/  LOP3.LUT R10, R10, R0, RZ, 0x3c, !PT ;  /* 0x000000000a0a7212 */ /* 0x000fe200078e3cff */
[----:B------:R-:W-:Y:S02]  /*26c0*/  UIADD3 UR16, UPT, UPT, UR38, UR6, URZ ;  /* 0x0000000626107290 */ /* 0x000fe4000fffe0ff */
[----:B------:R-:W-:Y:S01]  /*26d0*/  UIADD3 UR20, UPT, UPT, UR37, UR4, URZ ;  /* 0x0000000425147290 */ /* 0x000fe2000fffe0ff */
[----:B------:R-:W-:Y:S11]  /*26e0*/  BRA.U UP1, `(.L_x_42) ;  /* 0xfffffff101507547 */ /* 0x000ff6000b83ffff */
[----:B------:R-:W-:Y:S01]  /*26f0*/  UIADD3 UR7, UPT, UPT, UR7, 0x18, URZ ;  /* 0x0000001807077890 */ /* 0x000fe2000fffe0ff */
[----:B------:R-:W-:-:S03]  /*2700*/  SHF.L.U32 R2, R12, 0x1f, RZ ;  /* 0x0000001f0c027819 */ /* 0x000fc600000006ff */
[----:B------:R-:W-:-:S09]  /*2710*/  ULEA UR4, UR5, UR7, 0x3 ;  /* 0x0000000705047291 */ /* 0x000fd2000f8e18ff */
[----:B------:R-:W1:Y:S02]  /*2720*/  SYNCS.PHASECHK.TRANS64.TRYWAIT P0, [UR4], R2 ;  /* 0x00000002ff0075a7 */ /* 0x000e640008001104 */
[----:B-1----:R-:W-:Y:S05]  /*2730*/  @!P0 BRA `(.L_x_43) ;  /* 0x0000008c002c8947 */ /* 0x002fea0003800000 */
.L_x_140:
[----:B------:R-:W-:-:S04]  /*2740*/  UIADD3 UR4, UPT, UPT, UR5, 0x1, URZ ;  /* 0x0000000105047890 */ /* 0x000fc8000fffe0ff */
[----:B------:R-:W-:-:S04]  /*2750*/  UISETP.NE.AND UP0, UPT, UR4, 0x3, UPT ;  /* 0x000000030400788c */ /* 0x000fc8000bf05270 */
[----:B------:R-:W-:Y:S02]  /*2760*/  USEL UR6, URZ, 0x1, UP0 ;  /* 0x00000001ff067887 */ /* 0x000fe40008000000 */
[----:B------:R-:W-:-:S04]  /*2770*/  USEL UR4, UR4, URZ, UP0 ;  /* 0x000000ff04047287 */ /* 0x000fc80008000000 */
[----:B------:R-:W-:Y:S01]  /*2780*/  ULEA UR5, UR4, UR7, 0x3 ;  /* 0x0000000704057291 */ /* 0x000fe2000f8e18ff */
[----:B------:R-:W-:-:S04]  /*2790*/  LOP3.LUT R12, R12, UR6, RZ, 0x3c, !PT ;  /* 0x000000060c0c7c12 */ /* 0x000fc8000f8e3cff */
[----:B-1----:R-:W-:-:S04]  /*27a0*/  SHF.L.U32 R2, R12, 0x1f, RZ ;  /* 0x0000001f0c027819 */ /* 0x002fc800000006ff */
[----:B------:R-:W1:Y:S02]  /*27b0*/  SYNCS.PHASECHK.TRANS64.TRYWAIT P0, [UR5], R2 ;  /* 0x00000002ff0075a7 */ /* 0x000e640008001105 */
[----:B-1----:R-:W-:Y:S05]  /*27c0*/  @!P0 BRA `(.L_x_44) ;  /* 0x0000008c00208947 */ /* 0x002fea0003800000 */
.L_x_142:
[----:B------:R-:W-:-:S04]  /*27d0*/  UIADD3 UR4, UPT, UPT, UR4, 0x1, URZ ;  /* 0x0000000104047890 */ /* 0x000fc8000fffe0ff */
[----:B------:R-:W-:-:S04]  /*27e0*/  UISETP.NE.AND UP0, UPT, UR4, 0x3, UPT ;  /* 0x000000030400788c */ /* 0x000fc8000bf05270 */
[----:B------:R-:W-:Y:S02]  /*27f0*/  USEL UR5, URZ, 0x1, UP0 ;  /* 0x00000001ff057887 */ /* 0x000fe40008000000 */
[----:B------:R-:W-:-:S04]  /*2800*/  USEL UR4, UR4, URZ, UP0 ;  /* 0x000000ff04047287 */ /* 0x000fc80008000000 */
[----:B------:R-:W-:Y:S01]  /*2810*/  ULEA UR4, UR4, UR7, 0x3 ;  /* 0x0000000704047291 */ /* 0x000fe2000f8e18ff */
[----:B-1----:R-:W-:-:S04]  /*2820*/  LOP3.LUT R2, R12, UR5, RZ, 0x3c, !PT ;  /* 0x000000050c027c12 */ /* 0x002fc8000f8e3cff */
[----:B------:R-:W-:Y:S01]  /*2830*/  SHF.L.U32 R2, R2, 0x1f, RZ ;  /* 0x0000001f02027819 */ /* 0x000fe200000006ff */
[----:B------:R-:W-:-:S07]  /*2840*/  IMAD.U32 R0, RZ, RZ, UR4 ;  /* 0x00000004ff007e24 */ /* 0x000fce000f8e00ff */
.L_x_45:
[----:B-1----:R1:W2:Y:S02]  /*2850*/  SYNCS.PHASECHK.TRANS64.TRYWAIT P0, [R0+URZ], R2 ;  /* 0x00000002000075a7 */ /* 0x0022a400080011ff */
[----:B--2---:R-:W-:Y:S05]  /*2860*/  @!P0 NANOSLEEP.SYNCS 0x989680 ;  /* 0x009896800000895d */ /* 0x004fea0003900000 */
[----:B------:R-:W2:Y:S02]  /*2870*/  @!P0 SYNCS.PHASECHK.TRANS64 P0, [R0+URZ], R2 ;  /* 0x00000002000085a7 */ /* 0x000ea400080010ff */
[----:B--2---:R-:W-:Y:S05]  /*2880*/  @P0 EXIT ;  /* 0x000000000000094d */ /* 0x004fea0003800000 */
[----:B------:R-:W-:Y:S05]  /*2890*/  BRA `(.L_x_45) ;  /* 0xfffffffc00ec7947 */ /* 0x000fea000383ffff */
.L_x_22:
[----:B------:R-:W1:Y:S02]  /*28a0*/  S2UR UR4, SR_CgaCtaId ;  /* 0x00000000000479c3 */ /* 0x000e640000008800 */
[----:B-1----:R-:W-:-:S04]  /*28b0*/  UISETP.NE.AND UP0, UPT, UR4, URZ, UPT ;  /* 0x000000ff0400728c */ /* 0x002fc8000bf05270 */
[----:B------:R-:W-:-:S09]  /*28c0*/  UISETP.NE.OR UP0, UPT, UR17, 0x1, UP0 ;  /* 0x000000011100788c */ /* 0x000fd20008705670 */
[----:B------:R-:W-:Y:S05]  /*28d0*/  BRA.U UP0, `(.L_x_46) ;  /* 0x00000005004c7547 */ /* 0x000fea000b800000 */
[----:B------:R-:W1:Y:S01]  /*28e0*/  S2UR UR5, SR_CgaCtaId ;  /* 0x00000000000579c3 */ /* 0x000e620000008800 */
[----:B------:R-:W-:Y:S01]  /*28f0*/  UMOV UR4, 0x400 ;  /* 0x0000040000047882 */ /* 0x000fe20000000000 */
[----:B------:R-:W-:Y:S01]  /*2900*/  ISETP.GE.U32.AND P2, PT, R0, 0x2, PT ;  /* 0x000000020000780c */ /* 0x000fe20003f46070 */
[----:B------:R-:W-:Y:S01]  /*2910*/  IMAD.MOV.U32 R12, RZ, RZ, 0x1 ;  /* 0x00000001ff0c7424 */ /* 0x000fe200078e00ff */
[----:B------:R-:W-:Y:S02]  /*2920*/  CS2R R10, SRZ ;  /* 0x00000000000a7805 */ /* 0x000fe4000001ff00 */
[----:B------:R-:W-:Y:S01]  /*2930*/  CS2R R8, SRZ ;  /* 0x0000000000087805 */ /* 0x000fe2000001ff00 */
[----:B-1----:R-:W-:-:S03]  /*2940*/  ULEA UR6, UR5, UR4, 0x18 ;  /* 0x0000000405067291 */ /* 0x002fc6000f8ec0ff */
[----:B------:R-:W-:-:S09]  /*2950*/  UMOV UR5, URZ ;  /* 0x000000ff00057c82 */ /* 0x000fd20008000000 */
.L_x_50:
[----:B------:R-:W-:Y:S02]  /*2960*/  LEA R2, R8, UR6, 0x3 ;  /* 0x0000000608027c11 */ /* 0x000fe4000f8e18ff */
[----:B------:R-:W-:-:S03]  /*2970*/  SHF.L.U32 R4, R9, 0x1f, RZ ;  /* 0x0000001f09047819 */ /* 0x000fc600000006ff */
[----:B------:R-:W-:Y:S01]  /*2980*/  VIADD R5, R2, 0xd0 ;  /* 0x000000d002057836 */ /* 0x000fe20000000000 */
[----:B------:R-:W1:Y:S02]  /*2990*/  SYNCS.PHASECHK.TRANS64.TRYWAIT P0, [R2+URZ+0xc0], R4 ;  /* 0x0000c004020075a7 */ /* 0x000e6400080011ff */
[----:B-1----:R-:W-:Y:S05]  /*29a0*/  @!P0 BRA `(.L_x_47) ;  /* 0x0000008800c08947 */ /* 0x002fea0003800000 */
.L_x_143:
[----:B------:R-:W-:Y:S01]  /*29b0*/  ULEA UR4, UR5, UR6, 0x3 ;  /* 0x0000000605047291 */ /* 0x000fe2000f8e18ff */
[----:B-1----:R-:W-:Y:S01]  /*29c0*/  PRMT R2, RZ, 0x654, R5 ;  /* 0x00000654ff027816 */ /* 0x002fe20000000005 */
[----:B------:R-:W-:Y:S01]  /*29d0*/  @!P2 IMAD.MOV.U32 R4, RZ, RZ, 0x10 ;  /* 0x00000010ff04a424 */ /* 0x000fe200078e00ff */
[----:B------:R-:W-:Y:S01]  /*29e0*/  SHF.L.U32 R5, R12, 0x1f, RZ ;  /* 0x0000001f0c057819 */ /* 0x000fe200000006ff */
[----:B------:R-:W-:Y:S01]  /*29f0*/  UIADD3 UR7, UPT, UPT, UR4, 0x80, URZ ;  /* 0x0000008004077890 */ /* 0x000fe2000fffe0ff */
[----:B------:R1:W-:Y:S05]  /*2a00*/  SYNCS.ARRIVE.TRANS64.RED.A1T0 RZ, [R2+URZ], RZ ;  /* 0x000000ff02ff79a7 */ /* 0x0003ea00081004ff */
[----:B------:R-:W-:Y:S01]  /*2a10*/  IMAD.U32 R6, RZ, RZ, UR7 ;  /* 0x00000007ff067e24 */ /* 0x000fe2000f8e00ff */
[----:B------:R-:W2:Y:S04]  /*2a20*/  SYNCS.PHASECHK.TRANS64.TRYWAIT P0, [UR4+0x90], R5 ;  /* 0x00009005ff0075a7 */ /* 0x000ea80008001104 */
[----:B------:R-:W-:Y:S01]  /*2a30*/  PRMT R6, R0, 0x654, R6 ;  /* 0x0000065400067816 */ /* 0x000fe20000000006 */
[----:B-12---:R-:W-:Y:S06]  /*2a40*/  @!P0 BRA `(.L_x_48) ;  /* 0x0000008800ac8947 */ /* 0x006fec0003800000 */
.L_x_145:
[----:B------:R-:W-:Y:S01]  /*2a50*/  ULEA UR8, UR5, UR6, 0x4 ;  /* 0x0000000605087291 */ /* 0x000fe2000f8e20ff */
[----:B------:R-:W-:Y:S01]  /*2a60*/  SEL R3, R6, R3, !P2 ;  /* 0x0000000306037207 */ /* 0x000fe20005000000 */
[----:B------:R-:W-:Y:S01]  /*2a70*/  UIADD3 UR9, UPT, UPT, UR4, 0x80, URZ ;  /* 0x0000008004097890 */ /* 0x000fe2000fffe0ff */
[----:B-1----:R-:W-:Y:S01]  /*2a80*/  LEA R2, R11, UR6, 0x3 ;  /* 0x000000060b027c11 */ /* 0x002fe2000f8e18ff */
[----:B------:R-:W-:Y:S01]  /*2a90*/  UIADD3 UR8, UPT, UPT, UR8, 0xf0, URZ ;  /* 0x000000f008087890 */ /* 0x000fe2000fffe0ff */
[----:B------:R1:W-:Y:S01]  /*2aa0*/  @!P2 SYNCS.ARRIVE.TRANS64.RED RZ, [R3+URZ], R4 ;  /* 0x0000000403ffa9a7 */ /* 0x0003e200080004ff */
[----:B------:R-:W-:Y:S01]  /*2ab0*/  UIADD3 UR4, UPT, UPT, UR5, 0x1, URZ ;  /* 0x0000000105047890 */ /* 0x000fe2000fffe0ff */
[----:B------:R-:W-:-:S03]  /*2ac0*/  VIADD R8, R8, 0x1 ;  /* 0x0000000108087836 */ /* 0x000fc60000000000 */
[----:B------:R-:W-:Y:S02]  /*2ad0*/  UISETP.NE.AND UP0, UPT, UR4, 0x2, UPT ;  /* 0x000000020400788c */ /* 0x000fe4000bf05270 */
[----:B------:R-:W-:Y:S01]  /*2ae0*/  ISETP.NE.AND P0, PT, R8, 0x2, PT ;  /* 0x000000020800780c */ /* 0x000fe20003f05270 */
[----:B------:R-:W-:Y:S06]  /*2af0*/  UGETNEXTWORKID.BROADCAST [UR8], [UR9] ;  /* 0x00000000080073ca */ /* 0x000fec0008000100 */
[----:B------:R-:W-:Y:S02]  /*2b00*/  USEL UR7, URZ, 0x1, UP0 ;  /* 0x00000001ff077887 */ /* 0x000fe40008000000 */
[----:B------:R-:W-:-:S04]  /*2b10*/  USEL UR5, UR4, URZ, UP0 ;  /* 0x000000ff04057287 */ /* 0x000fc80008000000 */
[----:B------:R-:W-:Y:S02]  /*2b20*/  LOP3.LUT R12, R12, UR7, RZ, 0x3c, !PT ;  /* 0x000000070c0c7c12 */ /* 0x000fe4000f8e3cff */
[----:B-1----:R-:W-:-:S04]  /*2b30*/  SHF.L.U32 R4, R10, 0x1f, RZ ;  /* 0x0000001f0a047819 */ /* 0x002fc800000006ff */
[----:B------:R-:W1:Y:S02]  /*2b40*/  SYNCS.PHASECHK.TRANS64.TRYWAIT P1, [R2+URZ+0x80], R4 ;  /* 0x00008004020075a7 */ /* 0x000e6400080211ff */
[----:B-1----:R-:W-:Y:S05]  /*2b50*/  @!P1 BRA `(.L_x_49) ;  /* 0x0000008800809947 */ /* 0x002fea0003800000 */
.L_x_146:
[C---:B-1----:R-:W-:Y:S01]  /*2b60*/  LEA R4, R11.reuse, UR6, 0x4 ;  /* 0x000000060b047c11 */ /* 0x042fe2000f8e20ff */
[----:B------:R-:W-:Y:S01]  /*2b70*/  VIADD R2, R2, 0x90 ;  /* 0x0000009002027836 */ /* 0x000fe20000000000 */
[----:B------:R-:W-:Y:S01]  /*2b80*/  SEL R8, R8, RZ, P0 ;  /* 0x000000ff08087207 */ /* 0x000fe20000000000 */
[----:B------:R-:W-:-:S03]  /*2b90*/  VIADD R11, R11, 0x1 ;  /* 0x000000010b0b7836 */ /* 0x000fc60000000000 */
[----:B------:R-:W1:Y:S01]  /*2ba0*/  LDS.128 R4, [R4+0xf0] ;  /* 0x0000f00004047984 */ /* 0x000e620000000c00 */
[----:B------:R-:W-:Y:S02]  /*2bb0*/  PRMT R2, RZ, 0x654, R2 ;  /* 0x00000654ff027816 */ /* 0x000fe40000000002 */
[C---:B------:R-:W-:Y:S01]  /*2bc0*/  ISETP.NE.AND P1, PT, R11.reuse, 0x2, PT ;  /* 0x000000020b00780c */ /* 0x040fe20003f25270 */
[----:B------:R-:W-:Y:S01]  /*2bd0*/  @!PT LDS RZ, [RZ] ;  /* 0x00000000fffff984 */ /* 0x000fe20000000800 */
[----:B------:R-:W-:Y:S01]  /*2be0*/  @!PT LDS RZ, [RZ] ;  /* 0x00000000fffff984 */ /* 0x000fe20000000800 */
[----:B------:R-:W-:Y:S01]  /*2bf0*/  @!PT LDS RZ, [RZ] ;  /* 0x00000000fffff984 */ /* 0x000fe20000000800 */
[----:B------:R-:W-:Y:S01]  /*2c00*/  @!PT LDS RZ, [RZ] ;  /* 0x00000000fffff984 */ /* 0x000fe20000000800 */
[----:B------:R2:W-:Y:S06]  /*2c10*/  MEMBAR.ALL.CTA ;  /* 0x0000000000007992 */ /* 0x0005ec0000008000 */
[----:B--2---:R-:W2:Y:S01]  /*2c20*/  FENCE.VIEW.ASYNC.S ;  /* 0x00000000000073c6 */ /* 0x004ea20000000000 */
[----:B------:R-:W-:Y:S01]  /*2c30*/  SEL R11, R11, RZ, P1 ;  /* 0x000000ff0b0b7207 */ /* 0x000fe20000800000 */
[----:B--2---:R2:W-:Y:S01]  /*2c40*/  SYNCS.ARRIVE.TRANS64.RED.A1T0 RZ, [R2+URZ], RZ ;  /* 0x000000ff02ff79a7 */ /* 0x0045e200081004ff */
[----:B-1----:R-:W-:-:S02]  /*2c50*/  LOP3.LUT P3, RZ, R6, 0x1, RZ, 0xc0, !PT ;  /* 0x0000000106ff7812 */ /* 0x002fc4000786c0ff */
[----:B------:R-:W-:-:S04]  /*2c60*/  SEL R4, RZ, 0x1, P1 ;  /* 0x00000001ff047807 */ /* 0x000fc80000800000 */
[----:B------:R-:W-:Y:S02]  /*2c70*/  LOP3.LUT R10, R10, R4, RZ, 0x3c, !PT ;  /* 0x000000040a0a7212 */ /* 0x000fe400078e3cff */
[----:B--2---:R-:W-:-:S04]  /*2c80*/  SEL R2, RZ, 0x1, P0 ;  /* 0x00000001ff027807 */ /* 0x004fc80000000000 */
[----:B------:R-:W-:Y:S01]  /*2c90*/  LOP3.LUT R9, R9, R2, RZ, 0x3c, !PT ;  /* 0x0000000209097212 */ /* 0x000fe200078e3cff */
[----:B------:R-:W-:Y:S06]  /*2ca0*/  @P3 BRA `(.L_x_50) ;  /* 0xfffffffc002c3947 */ /* 0x000fec000383ffff */
[----:B------:R-:W-:Y:S01]  /*2cb0*/  ULEA UR4, UR5, UR6, 0x3 ;  /* 0x0000000605047291 */ /* 0x000fe2000f8e18ff */
[----:B------:R-:W-:-:S08]  /*2cc0*/  SHF.L.U32 R2, R12, 0x1f, RZ ;  /* 0x0000001f0c027819 */ /* 0x000fd000000006ff */
[----:B------:R-:W1:Y:S02]  /*2cd0*/  SYNCS.PHASECHK.TRANS64 P0, [UR4+0x90], R2 ;  /* 0x00009002ff0075a7 */ /* 0x000e640008001004 */
[----:B-1----:R-:W-:Y:S05]  /*2ce0*/  @P0 BRA `(.L_x_51) ;  /* 0x0000000000080947 */ /* 0x002fea0003800000 */
[----:B------:R-:W1:Y:S02]  /*2cf0*/  SYNCS.PHASECHK.TRANS64.TRYWAIT P0, [UR4+0x90], R2 ;  /* 0x00009002ff0075a7 */ /* 0x000e640008001104 */
[----:B-1----:R-:W-:Y:S05]  /*2d00*/  @!P0 BRA `(.L_x_52) ;  /* 0x0000008800288947 */ /* 0x002fea0003800000 */
.L_x_51:
[----:B------:R-:W-:-:S04]  /*2d10*/  UIADD3 UR7, UPT, UPT, UR5, 0x1, URZ ;  /* 0x0000000105077890 */ /* 0x000fc8000fffe0ff */
[----:B------:R-:W-:-:S04]  /*2d20*/  UISETP.NE.AND UP0, UPT, UR7, 0x2, UPT ;  /* 0x000000020700788c */ /* 0x000fc8000bf05270 */
[----:B------:R-:W-:Y:S02]  /*2d30*/  USEL UR8, URZ, 0x1, UP0 ;  /* 0x00000001ff087887 */ /* 0x000fe40008000000 */
[----:B------:R-:W-:-:S04]  /*2d40*/  USEL UR7, UR7, URZ, UP0 ;  /* 0x000000ff07077287 */ /* 0x000fc80008000000 */
[----:B------:R-:W-:Y:S01]  /*2d50*/  ULEA UR7, UR7, UR6, 0x3 ;  /* 0x0000000607077291 */ /* 0x000fe2000f8e18ff */
[----:B-1----:R-:W-:-:S04]  /*2d60*/  LOP3.LUT R2, R12, UR8, RZ, 0x3c, !PT ;  /* 0x000000080c027c12 */ /* 0x002fc8000f8e3cff */
[----:B------:R-:W-:-:S04]  /*2d70*/  SHF.L.U32 R0, R2, 0x1f, RZ ;  /* 0x0000001f02007819 */ /* 0x000fc800000006ff */
[----:B------:R-:W1:Y:S02]  /*2d80*/  SYNCS.PHASECHK.TRANS64 P0, [UR7+0x90], R0 ;  /* 0x00009000ff0075a7 */ /* 0x000e640008001007 */
[----:B-1----:R-:W-:Y:S05]  /*2d90*/  @P0 EXIT ;  /* 0x000000000000094d */ /* 0x002fea0003800000 */
[----:B------:R-:W-:Y:S02]  /*2da0*/  SHF.L.U32 R2, R2, 0x1f, RZ ;  /* 0x0000001f02027819 */ /* 0x000fe400000006ff */
[----:B------:R-:W-:-:S07]  /*2db0*/  MOV R0, UR7 ;  /* 0x0000000700007c02 */ /* 0x000fce0008000f00 */
.L_x_53:
[----:B-1----:R1:W2:Y:S02]  /*2dc0*/  SYNCS.PHASECHK.TRANS64.TRYWAIT P0, [R0+URZ+0x90], R2 ;  /* 0x00009002000075a7 */ /* 0x0022a400080011ff */
[----:B--2---:R-:W-:Y:S05]  /*2dd0*/  @!P0 NANOSLEEP.SYNCS 0x989680 ;  /* 0x009896800000895d */ /* 0x004fea0003900000 */
[----:B------:R-:W2:Y:S02]  /*2de0*/  @!P0 SYNCS.PHASECHK.TRANS64 P0, [R0+URZ+0x90], R2 ;  /* 0x00009002000085a7 */ /* 0x000ea400080010ff */
[----:B--2---:R-:W-:Y:S05]  /*2df0*/  @P0 EXIT ;  /* 0x000000000000094d */ /* 0x004fea0003800000 */
[----:B------:R-:W-:Y:S05]  /*2e00*/  BRA `(.L_x_53) ;  /* 0xfffffffc00ec7947 */ /* 0x000fea000383ffff */
.L_x_46:
[----:B------:R-:W-:Y:S05]  /*2e10*/  BRA.U UP4, `(.L_x_54) ;  /* 0x0000000d04407547 */ /* 0x000fea000b800000 */
[----:B------:R-:W1:Y:S01]  /*2e20*/  S2UR UR7, SR_CgaCtaId ;  /* 0x00000000000779c3 */ /* 0x000e620000008800 */
[----:B------:R-:W-:Y:S01]  /*2e30*/  UMOV UR4, 0x40 ;  /* 0x0000004000047882 */ /* 0x000fe20000000000 */
[----:B------:R-:W-:Y:S01]  /*2e40*/  NOP ;  /* 0x0000000000007918 */ /* 0x000fe20000000000 */
[----:B------:R-:W-:Y:S01]  /*2e50*/  UMOV UR6, 0x400 ;  /* 0x0000040000067882 */ /* 0x000fe20000000000 */
[----:B-1----:R-:W-:Y:S02]  /*2e60*/  ULEA UR5, UR7, UR4, 0x18 ;  /* 0x0000000407057291 */ /* 0x002fe4000f8ec0ff */
[----:B------:R-:W-:-:S07]  /*2e70*/  ULEA UR6, UR7, UR6, 0x18 ;  /* 0x0000000607067291 */ /* 0x000fce000f8ec0ff */
[----:B------:R-:W1:Y:S02]  /*2e80*/  LDS.U8 R0, [UR5+0x1c] ;  /* 0x00001c05ff007984 */ /* 0x000e640008000000 */
[----:B-1----:R-:W-:-:S13]  /*2e90*/  ISETP.NE.AND P0, PT, R0, RZ, PT ;  /* 0x000000ff0000720c */ /* 0x002fda0003f05270 */
[----:B------:R-:W-:Y:S05]  /*2ea0*/  @P0 BRA `(.L_x_55) ;  /* 0x0000000000580947 */ /* 0x000fea0003800000 */
[----:B------:R-:W-:-:S13]  /*2eb0*/  ELECT P0, URZ, PT ;  /* 0x0000000000ff782f */ /* 0x000fda0003800000 */
[----:B------:R-:W-:Y:S05]  /*2ec0*/  @!P0 BRA `(.L_x_56) ;  /* 0x0000000000608947 */ /* 0x000fea0003800000 */
[----:B------:R-:W-:Y:S01]  /*2ed0*/  UMOV UR4, 0x10 ;  /* 0x0000001000047882 */ /* 0x000fe20000000000 */
[----:B------:R-:W-:Y:S01]  /*2ee0*/  HFMA2 R0, -RZ, RZ, 0, 5.9604644775390625e-08 ;  /* 0x00000001ff007431 */ /* 0x000fe200000001ff */
[----:B------:R-:W-:-:S03]  /*2ef0*/  MOV R3, 0xffff ;  /* 0x0000ffff00037802 */ /* 0x000fc60000000f00 */
[----:B------:R-:W-:Y:S04]  /*2f00*/  DEPBAR.LE SB1, 0x36 ;  /* 0x00009d800000791a */ /* 0x000fe80000000000 */
[----:B------:R-:W1:Y:S02]  /*2f10*/  UTCATOMSWS.FIND_AND_SET.ALIGN UP0, UR4, UR4 ;  /* 0x00000004000475e3 */ /* 0x000e640008000800 */
[----:B-1----:R-:W-:Y:S01]  /*2f20*/  MOV R4, UR4 ;  /* 0x0000000400047c02 */ /* 0x002fe20008000f00 */
[----:B------:R-:W-:Y:S06]  /*2f30*/  BRA.U UP0, `(.L_x_57) ;  /* 0x0000000100187547 */ /* 0x000fec000b800000 */
.L_x_58:
[----:B------:R-:W-:Y:S05]  /*2f40*/  NANOSLEEP 0x64 ;  /* 0x000000640000795d */ /* 0x000fea0003800000 */
[----:B------:R-:W-:-:S05]  /*2f50*/  UMOV UR4, 0x10 ;  /* 0x0000001000047882 */ /* 0x000fca0000000000 */
[----:B------:R-:W-:Y:S04]  /*2f60*/  DEPBAR.LE SB1, 0x36 ;  /* 0x00009d800000791a */ /* 0x000fe80000000000 */
[----:B------:R-:W1:Y:S02]  /*2f70*/  UTCATOMSWS.FIND_AND_SET.ALIGN UP0, UR4, UR4 ;  /* 0x00000004000475e3 */ /* 0x000e640008000800 */
[----:B-1----:R-:W-:Y:S01]  /*2f80*/  MOV R4, UR4 ;  /* 0x0000000400047c02 */ /* 0x002fe20008000f00 */
[----:B------:R-:W-:Y:S05]  /*2f90*/  BRA.U !UP0, `(.L_x_58) ;  /* 0xfffffffd08e87547 */ /* 0x000fea000b83ffff */
.L_x_57:
[-C--:B------:R-:W-:Y:S02]  /*2fa0*/  SHF.L.U32 R3, R3, R4.reuse, RZ ;  /* 0x0000000403037219 */ /* 0x080fe400000006ff */
[----:B------:R-:W-:Y:S01]  /*2fb0*/  SHF.L.U32 R0, R0, R4, RZ ;  /* 0x0000000400007219 */ /* 0x000fe200000006ff */
[----:B------:R-:W-:Y:S02]  /*2fc0*/  IMAD.SHL.U32 R4, R4, 0x20, RZ ;  /* 0x0000002004047824 */ /* 0x000fe400078e00ff */
[----:B------:R1:W-:Y:S04]  /*2fd0*/  ATOMS.OR RZ, [UR5+0x14], R3 ;  /* 0x00001403ffff798c */ /* 0x0003e8000b000005 */
[----:B------:R1:W-:Y:S04]  /*2fe0*/  ATOMS.OR RZ, [UR5+0x18], R0 ;  /* 0x00001800ffff798c */ /* 0x0003e8000b000005 */
[----:B------:R1:W-:Y:S01]  /*2ff0*/  STS [UR6+0x110], R4 ;  /* 0x00011004ff007988 */ /* 0x0003e20008000806 */
[----:B------:R-:W-:Y:S05]  /*3000*/  BRA `(.L_x_56) ;  /* 0x0000000000107947 */ /* 0x000fea0003800000 */
.L_x_55:
[----:B------:R-:W-:Y:S02]  /*3010*/  MOV R0, 0xffffffff ;  /* 0xffffffff00007802 */ /* 0x000fe40000000f00 */
[----:B------:R-:W-:-:S03]  /*3020*/  MOV R4, 0x3050 ;  /* 0x0000305000047802 */ /* 0x000fc60000000f00 */
[----:B------:R1:W-:Y:S04]  /*3030*/  STS [UR6+0x110], R0 ;  /* 0x00011000ff007988 */ /* 0x0003e80008000806 */
[----:B-1---5:R-:W-:Y:S05]  /*3040*/  CALL.REL.NOINC `($__internal_1_$__cuda_sm10x_tcgen05_guardrail_trap_phase_invalid_during_alloc) ;  /* 0x0000008c00407944 */ /* 0x022fea0003c00000 */
.L_x_56:
[----:B------:R-:W-:Y:S05]  /*3050*/  WARPSYNC.ALL ;  /* 0x0000000000007948 */ /* 0x000fea0003800000 */
[----:B------:R-:W2:Y:S01]  /*3060*/  S2UR UR4, SR_CgaCtaId ;  /* 0x00000000000479c3 */ /* 0x000ea20000008800 */
[----:B------:R-:W-:Y:S01]  /*3070*/  UMOV UR17, 0x400 ;  /* 0x0000040000117882 */ /* 0x000fe20000000000 */
[----:B------:R-:W-:-:S06]  /*3080*/  NOP ;  /* 0x0000000000007918 */ /* 0x000fcc0000000000 */
[----:B------:R-:W-:Y:S06]  /*3090*/  BAR.ARV 0x6, 0xa0 ;  /* 0x0182800000007b1d */ /* 0x000fec0000002000 */
[----:B------:R-:W3:Y:S01]  /*30a0*/  LDCU UR5, c[0x0][0x38c] ;  /* 0x00007180ff0577ac */ /* 0x000ee20008000800 */
[----:B------:R-:W-:Y:S01]  /*30b0*/  LOP3.LUT R2, R2, 0xffff, RZ, 0xc0, !PT ;  /* 0x0000ffff02027812 */ /* 0x000fe200078ec0ff */
[----:B------:R-:W-:Y:S01]  /*30c0*/  IMAD.MOV.U32 R11, RZ, RZ, 0x1 ;  /* 0x00000001ff0b7424 */ /* 0x000fe200078e00ff */
[----:B------:R-:W-:Y:S01]  /*30d0*/  CS2R R8, SRZ ;  /* 0x0000000000087805 */ /* 0x000fe2000001ff00 */
[----:B------:R-:W4:Y:S01]  /*30e0*/  LDCU UR8, c[0x0][0x38c] ;  /* 0x00007180ff0877ac */ /* 0x000f220008000800 */
[----:B------:R-:W-:Y:S01]  /*30f0*/  R2UR UR19, R2 ;  /* 0x00000000021372ca */ /* 0x000fe200000e0000 */
[----:B------:R-:W-:Y:S01]  /*3100*/  IMAD.MOV.U32 R10, RZ, RZ, RZ ;  /* 0x000000ffff0a7224 */ /* 0x000fe200078e00ff */
[----:B------:R-:W-:Y:S01]  /*3110*/  UMOV UR23, URZ ;  /* 0x000000ff00177c82 */ /* 0x000fe20008000000 */
[----:B------:R-:W-:Y:S01]  /*3120*/  UMOV UR14, URZ ;  /* 0x000000ff000e7c82 */ /* 0x000fe20008000000 */
[----:B--2---:R-:W-:Y:S01]  /*3130*/  ULEA UR17, UR4, UR17, 0x18 ;  /* 0x0000001104117291 */ /* 0x004fe2000f8ec0ff */
[----:B------:R-:W-:Y:S01]  /*3140*/  UMOV UR26, 0x0 ;  /* 0x00000000001a7882 */ /* 0x000fe20000000000 */
[----:B------:R-:W-:-:S02]  /*3150*/  UMOV UR27, 0x8400010 ;  /* 0x08400010001b7882 */ /* 0x000fc40000000000 */
[----:B------:R-:W-:Y:S02]  /*3160*/  UIADD3 UR6, UPT, UPT, UR17, 0x10800, URZ ;  /* 0x0001080011067890 */ /* 0x000fe4000fffe0ff */
[----:B------:R-:W-:Y:S02]  /*3170*/  UIADD3 UR7, UPT, UPT, UR17, 0x16800, URZ ;  /* 0x0001680011077890 */ /* 0x000fe4000fffe0ff */
[----:B---3--:R-:W-:Y:S01]  /*3180*/  UIADD3 UR5, UPT, UPT, UR5, 0x1f, URZ ;  /* 0x0000001f05057890 */ /* 0x008fe2000fffe0ff */
[----:B-1----:R-:W1:Y:S01]  /*3190*/  LDS R0, [UR17+0x110] ;  /* 0x00011011ff007984 */ /* 0x002e620008000800 */
[----:B------:R-:W-:Y:S02]  /*31a0*/  USHF.R.U32.HI UR6, URZ, 0x4, UR6 ;  /* 0x00000004ff067899 */ /* 0x000fe40008011606 */
[----:B------:R-:W-:Y:S02]  /*31b0*/  USHF.R.S32.HI UR4, URZ, 0x1f, UR5 ;  /* 0x0000001fff047899 */ /* 0x000fe40008011405 */
[----:B------:R-:W-:-:S02]  /*31c0*/  ULOP3.LUT UR6, UR6, 0x3fff, URZ, 0xc0, !UPT ;  /* 0x00003fff06067892 */ /* 0x000fc4000f8ec0ff */
[----:B------:R-:W-:Y:S02]  /*31d0*/  ULEA.HI UR4, UR4, UR5, URZ, 0x5 ;  /* 0x0000000504047291 */ /* 0x000fe4000f8f28ff */
[----:B------:R-:W-:Y:S02]  /*31e0*/  USHF.R.U32.HI UR5, URZ, 0x4, UR7 ;  /* 0x00000004ff057899 */ /* 0x000fe40008011607 */
[----:B------:R-:W-:Y:S02]  /*31f0*/  USHF.R.S32.HI UR28, URZ, 0x5, UR4 ;  /* 0x00000005ff1c7899 */ /* 0x000fe40008011404 */
[----:B------:R-:W-:Y:S02]  /*3200*/  ULOP3.LUT UR5, UR5, 0x3fff, URZ, 0xc0, !UPT ;  /* 0x00003fff05057892 */ /* 0x000fe4000f8ec0ff */
[----:B------:R-:W-:Y:S02]  /*3210*/  UISETP.LT.AND UP0, UPT, UR28, 0x1, UPT ;  /* 0x000000011c00788c */ /* 0x000fe4000bf01270 */
[----:B------:R-:W-:-:S02]  /*3220*/  ULOP3.LUT UR20, UR6, 0x10000, URZ, 0xfc, !UPT ;  /* 0x0001000006147892 */ /* 0x000fc4000f8efcff */
[----:B------:R-:W-:Y:S02]  /*3230*/  USEL UR29, UR28, 0x1, !UP0 ;  /* 0x000000011c1d7887 */ /* 0x000fe4000c000000 */
[----:B------:R-:W-:Y:S02]  /*3240*/  ULOP3.LUT UR21, UR5, 0x10000, URZ, 0xfc, !UPT ;  /* 0x0001000005157892 */ /* 0x000fe4000f8efcff */
[----:B------:R-:W-:Y:S02]  /*3250*/  UIADD3 UR29, UPT, UPT, -UR29, URZ, URZ ;  /* 0x000000ff1d1d7290 */ /* 0x000fe4000fffe1ff */
[----:B----4-:R-:W-:Y:S01]  /*3260*/  UISETP.GE.AND UP4, UPT, UR8, 0x1, UPT ;  /* 0x000000010800788c */ /* 0x010fe2000bf86270 */
[----:B------:R-:W-:Y:S01]  /*3270*/  UMOV UR24, 0x0 ;  /* 0x0000000000187882 */ /* 0x000fe20000000000 */
[----:B------:R-:W-:Y:S01]  /*3280*/  UMOV UR25, 0x8400010 ;  /* 0x0840001000197882 */ /* 0x000fe20000000000 */
[----:B-1----:R-:W-:-:S15]  /*3290*/  R2UR UR30, R0 ;  /* 0x00000000001e72ca */ /* 0x002fde00000e0000 */
.L_x_65:
[----:B------:R-:W-:Y:S02]  /*32a0*/  LEA R0, R10, UR17, 0x3 ;  /* 0x000000110a007c11 */ /* 0x000fe4000f8e18ff */
[----:B------:R-:W-:Y:S02]  /*32b0*/  SHF.L.U32 R2, R9, 0x1f, RZ ;  /* 0x0000001f09027819 */ /* 0x000fe400000006ff */
[----:B------:R-:W-:Y:S01]  /*32c0*/  PLOP3.LUT P0, PT, PT, PT, UP4, 0x80, 0x8 ;  /* 0x000000000008781c */ /* 0x000fe20003f0f048 */
[----:B------:R-:W-:Y:S01]  /*32d0*/  VIADD R3, R0, 0x90 ;  /* 0x0000009000037836 */ /* 0x000fe20000000000 */
[----:B-1----:R-:W1:Y:S02]  /*32e0*/  SYNCS.PHASECHK.TRANS64.TRYWAIT P1, [R0+URZ+0x80], R2 ;  /* 0x00008002000075a7 */ /* 0x002e6400080211ff */
[----:B-1-3--:R-:W-:Y:S09]  /*32f0*/  @!P1 BRA `(.L_x_59) ;  /* 0x0000008000c49947 */ /* 0x00aff20003800000 */
.L_x_148:
[----:B------:R-:W-:Y:S01]  /*3300*/  LEA R4, R10, UR17, 0x4 ;  /* 0x000000110a047c11 */ /* 0x000fe2000f8e20ff */
[----:B------:R-:W-:Y:S01]  /*3310*/  @UP4 ULEA UR4, UR14, UR17, 0x3 ;  /* 0x000000110e044291 */ /* 0x000fe2000f8e18ff */
[----:B------:R-:W-:Y:S01]  /*3320*/  PLOP3.LUT P2, PT, PT, PT, PT, 0x80, 0x8 ;  /* 0x000000000008781c */ /* 0x000fe20003f4f070 */
[----:B------:R-:W-:Y:S01]  /*3330*/  ULEA UR22, UR23, UR17, 0x3 ;  /* 0x0000001117167291 */ /* 0x000fe2000f8e18ff */
[----:B------:R-:W-:Y:S01]  /*3340*/  PRMT R3, RZ, 0x654, R3 ;  /* 0x00000654ff037816 */ /* 0x000fe20000000003 */
[----:B------:R-:W-:Y:S01]  /*3350*/  ULEA UR18, UR23, UR30, 0x8 ;  /* 0x0000001e17127291 */ /* 0x000fe2000f8e40ff */
[----:B------:R-:W2:Y:S01]  /*3360*/  LDS.128 R4, [R4+0xf0] ;  /* 0x0000f00004047984 */ /* 0x000ea20000000c00 */
[----:B-1----:R-:W-:Y:S02]  /*3370*/  @P0 SHF.L.U32 R2, R8, 0x1f, RZ ;  /* 0x0000001f08020819 */ /* 0x002fe400000006ff */
[----:B------:R-:W-:Y:S01]  /*3380*/  SHF.L.U32 R0, R11, 0x1f, RZ ;  /* 0x0000001f0b007819 */ /* 0x000fe200000006ff */
[----:B------:R-:W-:Y:S01]  /*3390*/  @!PT LDS RZ, [RZ] ;  /* 0x00000000fffff984 */ /* 0x000fe20000000800 */
[----:B------:R-:W-:Y:S01]  /*33a0*/  @!PT LDS RZ, [RZ] ;  /* 0x00000000fffff984 */ /* 0x000fe20000000800 */
[----:B------:R-:W-:Y:S01]  /*33b0*/  @!PT LDS RZ, [RZ] ;  /* 0x00000000fffff984 */ /* 0x000fe20000000800 */
[----:B------:R-:W-:Y:S01]  /*33c0*/  @!PT LDS RZ, [RZ] ;  /* 0x00000000fffff984 */ /* 0x000fe20000000800 */
[----:B------:R1:W-:Y:S06]  /*33d0*/  MEMBAR.ALL.CTA ;  /* 0x0000000000007992 */ /* 0x0003ec0000008000 */
[----:B-1----:R-:W1:Y:S02]  /*33e0*/  FENCE.VIEW.ASYNC.S ;  /* 0x00000000000073c6 */ /* 0x002e640000000000 */
[----:B-1----:R1:W-:Y:S01]  /*33f0*/  SYNCS.ARRIVE.TRANS64.RED.A1T0 RZ, [R3+URZ], RZ ;  /* 0x000000ff03ff79a7 */ /* 0x0023e200081004ff */
[----:B------:R1:W3:Y:S01]  /*3400*/  @P0 SYNCS.PHASECHK.TRANS64.TRYWAIT P2, [UR4], R2 ;  /* 0x00000002ff0005a7 */ /* 0x0002e20008041104 */
[----:B--2---:R-:W-:Y:S01]  /*3410*/  LOP3.LUT P1, RZ, R6, 0x1, RZ, 0xc0, !PT ;  /* 0x0000000106ff7812 */ /* 0x004fe2000782c0ff */
[----:B------:R-:W2:Y:S02]  /*3420*/  SYNCS.PHASECHK.TRANS64.TRYWAIT P0, [UR22+0xb0], R0 ;  /* 0x0000b000ff0075a7 */ /* 0x000ea40008001116 */
[----:B-123--:R-:W-:Y:S10]  /*3430*/  @!P0 BRA `(.L_x_60) ;  /* 0x0000008000888947 */ /* 0x00eff40003800000 */
.L_x_150:
[----:B------:R-:W-:Y:S01]  /*3440*/  IADD3 R10, PT, PT, R10, 0x1, RZ ;  /* 0x000000010a0a7810 */ /* 0x000fe20007ffe0ff */
[----:B------:R-:W-:Y:S06]  /*3450*/  BRA.U !UP4, `(.L_x_61) ;  /* 0x000000010c987547 */ /* 0x000fec000b800000 */
[----:B------:R-:W-:Y:S01]  /*3460*/  UPLOP3.LUT UP2, UPT, UPT, UPT, UPT, 0x40, 0x4 ;  /* 0x000000000004789c */ /* 0x000fe20003f4e870 */
[----:B------:R-:W-:Y:S01]  /*3470*/  UMOV UR16, UR29 ;  /* 0x0000001d00107c82 */ /* 0x000fe20008000000 */
[----:B------:R-:W-:Y:S01]  /*3480*/  UMOV UR15, UR28 ;  /* 0x0000001c000f7c82 */ /* 0x000fe20008000000 */
[----:B------:R-:W-:-:S08]  /*3490*/  UMOV UR6, UR14 ;  /* 0x0000000e00067c82 */ /* 0x000fd00008000000 */
.L_x_64:
[----:B------:R-:W-:Y:S02]  /*34a0*/  UIADD3 UR16, UPT, UPT, UR16, 0x1, URZ ;  /* 0x0000000110107890 */ /* 0x000fe4000fffe0ff */
[----:B--2---:R-:W-:Y:S02]  /*34b0*/  ULEA UR5, UR6, UR17, 0x3 ;  /* 0x0000001106057291 */ /* 0x004fe4000f8e18ff */
[----:B------:R-:W-:Y:S01]  /*34c0*/  UISETP.NE.AND UP3, UPT, UR16, URZ, UPT ;  /* 0x000000ff1000728c */ /* 0x000fe2000bf65270 */
[----:B---3--:R-:W-:Y:S10]  /*34d0*/  @P2 BRA `(.L_x_62) ;  /* 0x00000000000c2947 */ /* 0x008ff40003800000 */
[----:B-1----:R-:W-:Y:S04]  /*34e0*/  SHF.L.U32 R2, R8, 0x1f, RZ ;  /* 0x0000001f08027819 */ /* 0x002fe800000006ff */
[----:B------:R-:W1:Y:S02]  /*34f0*/  SYNCS.PHASECHK.TRANS64.TRYWAIT P0, [UR5], R2 ;  /* 0x00000002ff0075a7 */ /* 0x000e640008001105 */
[----:B-1----:R-:W-:Y:S05]  /*3500*/  @!P0 BRA `(.L_x_63) ;  /* 0x00000080006c8947 */ /* 0x002fea0003800000 */
.L_x_62:
[----:B------:R-:W-:Y:S01]  /*3510*/  UISETP.NE.AND UP0, UPT, UR15, 0x1, UPT ;  /* 0x000000010f00788c */ /* 0x000fe2000bf05270 */
[----:B------:R-:W-:Y:S01]  /*3520*/  PLOP3.LUT P2, PT, PT, PT, PT, 0x80, 0x8 ;  /* 0x000000000008781c */ /* 0x000fe20003f4f070 */
[----:B------:R-:W-:Y:S02]  /*3530*/  UIADD3 UR4, UPT, UPT, UR6, 0x1, URZ ;  /* 0x0000000106047890 */ /* 0x000fe4000fffe0ff */
[----:B------:R-:W-:Y:S02]  /*3540*/  ULEA UR12, UR6, UR21, 0xa ;  /* 0x00000015060c7291 */ /* 0x000fe4000f8e50ff */
[----:B------:R-:W-:Y:S01]  /*3550*/  UISETP.NE.AND UP1, UPT, UR4, 0x3, UPT ;  /* 0x000000030400788c */ /* 0x000fe2000bf25270 */
[----:B------:R-:W-:Y:S01]  /*3560*/  PLOP3.LUT P0, PT, PT, PT, UP0, 0x80, 0x8 ;  /* 0x000000000008781c */ /* 0x000fe20003f0f008 */
[----:B------:R-:W-:Y:S02]  /*3570*/  UIADD3 UR10, UPT, UPT, UR12, 0x2, URZ ;  /* 0x000000020c0a7890 */ /* 0x000fe4000fffe0ff */
[----:B------:R-:W-:Y:S02]  /*3580*/  USEL UR7, URZ, 0x1, UP1 ;  /* 0x00000001ff077887 */ /* 0x000fe40008800000 */
[----:B------:R-:W-:Y:S02]  /*3590*/  USEL UR14, UR4, URZ, UP1 ;  /* 0x000000ff040e7287 */ /* 0x000fe40008800000 */
[----:B------:R-:W-:Y:S02]  /*35a0*/  UIADD3 UR15, UPT, UPT, UR15, -0x1, URZ ;  /* 0xffffffff0f0f7890 */ /* 0x000fe4000fffe0ff */
[----:B------:R-:W-:Y:S01]  /*35b0*/  @UP0 ULEA UR4, UR14, UR17, 0x3 ;  /* 0x000000110e040291 */ /* 0x000fe2000f8e18ff */
[----:B------:R-:W-:Y:S01]  /*35c0*/  LOP3.LUT R8, R8, UR7, RZ, 0x3c, !PT ;  /* 0x0000000708087c12 */ /* 0x000fe2000f8e3cff */
[----:B------:R-:W-:Y:S01]  /*35d0*/  UIADD3 UR7, UPT, UPT, UR5, 0x18, URZ ;  /* 0x0000001805077890 */ /* 0x000fe2000fffe0ff */
[----:B------:R-:W-:Y:S02]  /*35e0*/  UMOV UR13, 0x80004020 ;  /* 0x80004020000d7882 */ /* 0x000fe40000000000 */
[----:B-1----:R-:W-:Y:S01]  /*35f0*/  @P0 SHF.L.U32 R0, R8, 0x1f, RZ ;  /* 0x0000001f08000819 */ /* 0x002fe200000006ff */
[----:B------:R-:W-:Y:S01]  /*3600*/  UMOV UR5, 0x80004020 ;  /* 0x8000402000057882 */ /* 0x000fe20000000000 */
[----:B------:R-:W-:Y:S01]  /*3610*/  UMOV UR11, 0x80004020 ;  /* 0x80004020000b7882 */ /* 0x000fe20000000000 */
[----:B------:R-:W-:Y:S01]  /*3620*/  UMOV UR9, 0x80004020 ;  /* 0x8000402000097882 */ /* 0x000fe20000000000 */
[----:B------:R2:W3:Y:S01]  /*3630*/  @P0 SYNCS.PHASECHK.TRANS64.TRYWAIT P2, [UR4], R0 ;  /* 0x00000000ff0005a7 */ /* 0x0004e20008041104 */
[----:B------:R-:W-:Y:S03]  /*3640*/  ULEA UR4, UR6, UR20, 0x9 ;  /* 0x0000001406047291 */ /* 0x000fe6000f8e48ff */
[----:B------:R-:W-:Y:S01]  /*3650*/  UMOV UR6, UR14 ;  /* 0x0000000e00067c82 */ /* 0x000fe20008000000 */
[----:B------:R-:W-:Y:S05]  /*3660*/  UIADD3 UR8, UPT, UPT, UR4, 0x2, URZ ;  /* 0x0000000204087890 */ /* 0x000fea000fffe0ff */
[----:B------:R2:W-:Y:S01]  /*3670*/  UTCHMMA gdesc[UR4], gdesc[UR12], tmem[UR18], tmem[UR26], idesc[UR27], UP2 ;  /* 0x00ff1a0c040075ea */ /* 0x0005e20009000012 */
[----:B------:R-:W-:Y:S03]  /*3680*/  UPLOP3.LUT UP2, UPT, UPT, UPT, UPT, 0x80, 0x8 ;  /* 0x000000000008789c */ /* 0x000fe60003f4f070 */
[----:B------:R2:W-:Y:S01]  /*3690*/  UTCHMMA gdesc[UR8], gdesc[UR10], tmem[UR18], tmem[UR24], idesc[UR25], UPT ;  /* 0x00ff180a080075ea */ /* 0x0005e2000b800012 */
[----:B------:R2:W-:Y:S01]  /*36a0*/  UTCBAR.MULTICAST [UR7], URZ, UR19 ;  /* 0x000000ff070073e9 */ /* 0x0005e20008000813 */
[----:B------:R-:W-:Y:S06]  /*36b0*/  BRA.U UP3, `(.L_x_64) ;  /* 0xfffffffd03787547 */ /* 0x000fec000b83ffff */
.L_x_61:
[----:B--2---:R-:W-:Y:S01]  /*36c0*/  UIADD3 UR4, UPT, UPT, UR23, 0x1, URZ ;  /* 0x0000000117047890 */ /* 0x004fe2000fffe0ff */
[C---:B------:R-:W-:Y:S01]  /*36d0*/  ISETP.NE.AND P0, PT, R10.reuse, 0x2, PT ;  /* 0x000000020a00780c */ /* 0x040fe20003f05270 */
[----:B------:R-:W-:Y:S02]  /*36e0*/  UIADD3 UR5, UPT, UPT, UR22, 0xa0, URZ ;  /* 0x000000a016057890 */ /* 0x000fe4000fffe0ff */
[----:B------:R-:W-:Y:S01]  /*36f0*/  UISETP.NE.AND UP0, UPT, UR4, 0x2, UPT ;  /* 0x000000020400788c */ /* 0x000fe2000bf05270 */
[----:B-1----:R-:W-:Y:S02]  /*3700*/  SEL R0, RZ, 0x1, P0 ;  /* 0x00000001ff007807 */ /* 0x002fe40000000000 */
[----:B------:R-:W-:Y:S01]  /*3710*/  SEL R10, R10, RZ, P0 ;  /* 0x000000ff0a0a7207 */ /* 0x000fe20000000000 */
[----:B------:R-:W-:Y:S01]  /*3720*/  USEL UR6, URZ, 0x1, UP0 ;  /* 0x00000001ff067887 */ /* 0x000fe20008000000 */
[----:B------:R-:W-:Y:S01]  /*3730*/  LOP3.LUT R9, R9, R0, RZ, 0x3c, !PT ;  /* 0x0000000009097212 */ /* 0x000fe200078e3cff */
[----:B------:R-:W-:Y:S01]  /*3740*/  USEL UR23, UR4, URZ, UP0 ;  /* 0x000000ff04177287 */ /* 0x000fe20008000000 */
[----:B------:R1:W-:Y:S03]  /*3750*/  UTCBAR [UR5], URZ ;  /* 0x000000ff050073e9 */ /* 0x0003e600080000ff */
[----:B------:R-:W-:Y:S01]  /*3760*/  LOP3.LUT R11, R11, UR6, RZ, 0x3c, !PT ;  /* 0x000000060b0b7c12 */ /* 0x000fe2000f8e3cff */
[----:B------:R-:W-:Y:S07]  /*3770*/  @P1 BRA `(.L_x_65) ;  /* 0xfffffff800c81947 */ /* 0x000fee000383ffff */
[----:B------:R-:W2:Y:S01]  /*3780*/  S2UR UR7, SR_CgaCtaId ;  /* 0x00000000000779c3 */ /* 0x000ea20000008800 */
[----:B------:R-:W-:Y:S01]  /*3790*/  ELECT P0, URZ, PT ;  /* 0x0000000000ff782f */ /* 0x000fe20003800000 */
[----:B------:R-:W-:Y:S01]  /*37a0*/  IMAD.MOV.U32 R0, RZ, RZ, 0x1 ;  /* 0x00000001ff007424 */ /* 0x000fe200078e00ff */
[----:B------:R-:W-:Y:S01]  /*37b0*/  UIADD3 UR17, UPT, UPT, UR17, 0xb0, URZ ;  /* 0x000000b011117890 */ /* 0x000fe2000fffe0ff */
[----:B------:R-:W-:Y:S01]  /*37c0*/  SHF.L.U32 R2, R11, 0x1f, RZ ;  /* 0x0000001f0b027819 */ /* 0x000fe200000006ff */
[----:B------:R-:W-:-:S03]  /*37d0*/  UMOV UR4, 0x40 ;  /* 0x0000004000047882 */ /* 0x000fc60000000000 */
[----:B------:R-:W-:Y:S01]  /*37e0*/  UVIRTCOUNT.DEALLOC.SMPOOL 0x80 ;  /* 0x000000800000784c */ /* 0x000fe20000000000 */
[----:B--2---:R-:W-:Y:S02]  /*37f0*/  ULEA UR7, UR7, UR4, 0x18 ;  /* 0x0000000407077291 */ /* 0x004fe4000f8ec0ff */
[----:B------:R-:W-:-:S07]  /*3800*/  ULEA UR4, UR23, UR17, 0x3 ;  /* 0x0000001117047291 */ /* 0x000fce000f8e18ff */
[----:B------:R2:W-:Y:S02]  /*3810*/  @P0 STS.U8 [UR7+0x1c], R0 ;  /* 0x00001c00ff000988 */ /* 0x0005e40008000007 */
[----:B------:R-:W4:Y:S02]  /*3820*/  SYNCS.PHASECHK.TRANS64.TRYWAIT P0, [UR4], R2 ;  /* 0x00000002ff0075a7 */ /* 0x000f240008001104 */
[----:B--2-4-:R-:W-:Y:S05]  /*3830*/  @!P0 BRA `(.L_x_66) ;  /* 0x0000007c00b88947 */ /* 0x014fea0003800000 */
.L_x_153:
[----:B------:R-:W-:-:S04]  /*3840*/  UIADD3 UR4, UPT, UPT, UR23, 0x1, URZ ;  /* 0x0000000117047890 */ /* 0x000fc8000fffe0ff */
[----:B------:R-:W-:-:S04]  /*3850*/  UISETP.NE.AND UP0, UPT, UR4, 0x2, UPT ;  /* 0x000000020400788c */ /* 0x000fc8000bf05270 */
[----:B-1----:R-:W-:Y:S02]  /*3860*/  USEL UR5, URZ, 0x1, UP0 ;  /* 0x00000001ff057887 */ /* 0x002fe40008000000 */
[----:B------:R-:W-:-:S04]  /*3870*/  USEL UR4, UR4, URZ, UP0 ;  /* 0x000000ff04047287 */ /* 0x000fc80008000000 */
[----:B------:R-:W-:Y:S01]  /*3880*/  ULEA UR4, UR4, UR17, 0x3 ;  /* 0x0000001104047291 */ /* 0x000fe2000f8e18ff */
[----:B--2---:R-:W-:-:S04]  /*3890*/  LOP3.LUT R2, R11, UR5, RZ, 0x3c, !PT ;  /* 0x000000050b027c12 */ /* 0x004fc8000f8e3cff */
[----:B------:R-:W-:-:S04]  /*38a0*/  SHF.L.U32 R2, R2, 0x1f, RZ ;  /* 0x0000001f02027819 */ /* 0x000fc800000006ff */
[----:B------:R-:W1:Y:S02]  /*38b0*/  SYNCS.PHASECHK.TRANS64.TRYWAIT P0, [UR4], R2 ;  /* 0x00000002ff0075a7 */ /* 0x000e640008001104 */
[----:B-1----:R-:W-:Y:S05]  /*38c0*/  @!P0 BRA `(.L_x_67) ;  /* 0x0000007c00ac8947 */ /* 0x002fea0003800000 */
.L_x_155:
[----:B------:R-:W-:Y:S01]  /*38d0*/  NOP ;  /* 0x0000000000007918 */ /* 0x000fe20000000000 */
[----:B-1----:R-:W1:Y:S01]  /*38e0*/  LDS R0, [UR7+0x14] ;  /* 0x00001407ff007984 */ /* 0x002e620008000800 */
[----:B------:R-:W-:Y:S01]  /*38f0*/  ULOP3.LUT UR4, UR30, 0xffff, URZ, 0xc0, !UPT ;  /* 0x0000ffff1e047892 */ /* 0x000fe2000f8ec0ff */
[----:B------:R-:W-:Y:S01]  /*3900*/  UMOV UR5, 0xffff ;  /* 0x0000ffff00057882 */ /* 0x000fe20000000000 */
[----:B------:R-:W-:Y:S02]  /*3910*/  UMOV UR6, 0x1 ;  /* 0x0000000100067882 */ /* 0x000fe40000000000 */
[----:B------:R-:W-:-:S04]  /*3920*/  USHF.R.U32.HI UR4, URZ, 0x5, UR4 ;  /* 0x00000005ff047899 */ /* 0x000fc80008011604 */
[----:B------:R-:W-:Y:S02]  /*3930*/  USHF.L.U32 UR5, UR5, UR4, URZ ;  /* 0x0000000405057299 */ /* 0x000fe400080006ff */
[----:B------:R-:W-:-:S04]  /*3940*/  USHF.L.U32 UR4, UR6, UR4, URZ ;  /* 0x0000000406047299 */ /* 0x000fc800080006ff */
[----:B-1----:R-:W-:-:S04]  /*3950*/  LOP3.LUT R0, R0, UR5, RZ, 0xc0, !PT ;  /* 0x0000000500007c12 */ /* 0x002fc8000f8ec0ff */
[----:B------:R-:W-:-:S13]  /*3960*/  ISETP.NE.AND P0, PT, R0, UR5, PT ;  /* 0x0000000500007c0c */ /* 0x000fda000bf05270 */
[----:B------:R-:W-:Y:S05]  /*3970*/  @P0 BRA `(.L_x_68) ;  /* 0x0000000000580947 */ /* 0x000fea0003800000 */
[----:B------:R-:W1:Y:S02]  /*3980*/  LDS R0, [UR7+0x18] ;  /* 0x00001807ff007984 */ /* 0x000e640008000800 */
[----:B-1----:R-:W-:-:S04]  /*3990*/  LOP3.LUT R0, R0, UR4, RZ, 0xc0, !PT ;  /* 0x0000000400007c12 */ /* 0x002fc8000f8ec0ff */
[----:B------:R-:W-:-:S13]  /*39a0*/  ISETP.NE.AND P0, PT, R0, UR4, PT ;  /* 0x0000000400007c0c */ /* 0x000fda000bf05270 */
[----:B------:R-:W-:Y:S05]  /*39b0*/  @P0 BRA `(.L_x_69) ;  /* 0x00000000003c0947 */ /* 0x000fea0003800000 */
[----:B------:R-:W1:Y:S01]  /*39c0*/  S2R R2, SR_LANEID ;  /* 0x0000000000027919 */ /* 0x000e620000000000 */
[----:B------:R-:W-:-:S06]  /*39d0*/  ULOP3.LUT UR5, URZ, UR5, URZ, 0x33, !UPT ;  /* 0x00000005ff057292 */ /* 0x000fcc000f8e33ff */
[----:B------:R-:W-:-:S04]  /*39e0*/  IMAD.U32 R0, RZ, RZ, UR5 ;  /* 0x00000005ff007e24 */ /* 0x000fc8000f8e00ff */
[----:B------:R2:W4:Y:S02]  /*39f0*/  REDUX UR8, R0 ;  /* 0x00000000000873c4 */ /* 0x0005240000000000 */
[----:B------:R1:W-:Y:S01]  /*3a00*/  UTCATOMSWS.AND URZ, UR5 ;  /* 0x0000000500ff79e3 */ /* 0x0003e20008000000 */
[----:B--2---:R-:W-:Y:S01]  /*3a10*/  LOP3.LUT R0, RZ, UR4, RZ, 0x33, !PT ;  /* 0x00000004ff007c12 */ /* 0x004fe2000f8e33ff */
[----:B------:R-:W-:Y:S02]  /*3a20*/  VOTEU.ANY UR4, UPT, PT ;  /* 0x0000000000047886 */ /* 0x000fe400038e0100 */
[----:B------:R-:W-:Y:S02]  /*3a30*/  UFLO.U32 UR4, UR4 ;  /* 0x00000004000472bd */ /* 0x000fe400080e0000 */
[----:B------:R-:W2:Y:S04]  /*3a40*/  REDUX UR6, R0 ;  /* 0x00000000000673c4 */ /* 0x000ea80000000000 */
[----:B-1----:R-:W-:-:S02]  /*3a50*/  ISETP.EQ.U32.AND P0, PT, R2, UR4, PT ;  /* 0x0000000402007c0c */ /* 0x002fc4000bf02070 */
[----:B----4-:R-:W-:-:S11]  /*3a60*/  MOV R2, UR8 ;  /* 0x0000000800027c02 */ /* 0x010fd60008000f00 */
[----:B------:R1:W-:Y:S01]  /*3a70*/  @P0 ATOMS.AND RZ, [UR7+0x14], R2 ;  /* 0x00001402ffff098c */ /* 0x0003e2000a800007 */
[----:B--2---:R-:W-:-:S05]  /*3a80*/  IMAD.U32 R0, RZ, RZ, UR6 ;  /* 0x00000006ff007e24 */ /* 0x004fca000f8e00ff */
[----:B------:R1:W-:Y:S01]  /*3a90*/  @P0 ATOMS.AND RZ, [UR7+0x18], R0 ;  /* 0x00001800ffff098c */ /* 0x0003e2000a800007 */
[----:B------:R-:W-:Y:S05]  /*3aa0*/  BRA `(.L_x_70) ;  /* 0x0000000000147947 */ /* 0x000fea0003800000 */
.L_x_69:
[----:B------:R-:W-:Y:S02]  /*3ab0*/  MOV R2, 0x3ad0 ;  /* 0x00003ad000027802 */ /* 0x000fe40000000f00 */
[----:B---3-5:R-:W-:Y:S05]  /*3ac0*/  CALL.REL.NOINC `($__internal_0_$__cuda_sm10x_tcgen05_guardrail_trap_col_being_dealloced_not_returned_by_alloc) ;  /* 0x0000008000947944 */ /* 0x028fea0003c00000 */
[----:B------:R-:W-:Y:S05]  /*3ad0*/  BRA `(.L_x_70) ;  /* 0x0000000000087947 */ /* 0x000fea0003800000 */
.L_x_68:
[----:B------:R-:W-:Y:S02]  /*3ae0*/  MOV R2, 0x3b00 ;  /* 0x00003b0000027802 */ /* 0x000fe40000000f00 */
[----:B---3-5:R-:W-:Y:S05]  /*3af0*/  CALL.REL.NOINC `($__internal_2_$__cuda_sm10x_tcgen05_guardrail_trap_unallocated_columns_being_dealloced) ;  /* 0x0000008000a07944 */ /* 0x028fea0003c00000 */
.L_x_70:
[----:B------:R-:W-:Y:S01]  /*3b00*/  NOP ;  /* 0x0000000000007918 */ /* 0x000fe20000000000 */
[----:B------:R-:W-:Y:S05]  /*3b10*/  EXIT ;  /* 0x000000000000794d */ /* 0x000fea0003800000 */
.L_x_54:
[----:B------:R-:W-:-:S09]  /*3b20*/  UISETP.NE.OR UP0, UPT, UR17, 0x3, !UP3 ;  /* 0x000000031100788c */ /* 0x000fd2000df05670 */
[----:B------:R-:W-:Y:S05]  /*3b30*/  BRA.U UP0, `(.L_x_71) ;  /* 0x00000011005c7547 */ /* 0x000fea000b800000 */
[----:B------:R-:W1:Y:S01]  /*3b40*/  S2UR UR10, SR_CgaCtaId ;  /* 0x00000000000a79c3 */ /* 0x000e620000008800 */
[----:B------:R-:W2:Y:S01]  /*3b50*/  LDCU UR31, c[0x0][0x370] ;  /* 0x00006e00ff1f77ac */ /* 0x000ea20008000800 */
[----:B------:R-:W-:Y:S02]  /*3b60*/  HFMA2 R13, -RZ, RZ, 0, 0 ;  /* 0x00000000ff0d7431 */ /* 0x000fe400000001ff */
[----:B------:R-:W-:Y:S01]  /*3b70*/  IMAD.MOV.U32 R15, RZ, RZ, 0x1 ;  /* 0x00000001ff0f7424 */ /* 0x000fe200078e00ff */
[----:B------:R-:W-:Y:S01]  /*3b80*/  MOV R7, 0x4000 ;  /* 0x0000400000077802 */ /* 0x000fe20000000f00 */
[----:B------:R-:W2:Y:S01]  /*3b90*/  LDCU.128 UR44, c[0x0][0xb10] ;  /* 0x00016200ff2c77ac */ /* 0x000ea20008000c00 */
[----:B------:R-:W-:Y:S01]  /*3ba0*/  IMAD.MOV.U32 R14, RZ, RZ, RZ ;  /* 0x000000ffff0e7224 */ /* 0x000fe200078e00ff */
[----:B------:R-:W3:Y:S01]  /*3bb0*/  LDC.64 R16, c[0x0][0x348] ;  /* 0x0000d200ff107b82 */ /* 0x000ee20000000a00 */
[----:B------:R-:W4:Y:S01]  /*3bc0*/  LDCU UR30, c[0x0][0x374] ;  /* 0x00006e80ff1e77ac */ /* 0x000f220008000800 */
[----:B------:R-:W1:Y:S06]  /*3bd0*/  LDCU UR15, c[0x0][0xb0c] ;  /* 0x00016180ff0f77ac */ /* 0x000e6c0008000800 */
[----:B------:R-:W3:Y:S01]  /*3be0*/  LDC.64 R2, c[0x0][0x888] ;  /* 0x00022200ff027b82 */ /* 0x000ee20000000a00 */
[----:B------:R-:W3:Y:S01]  /*3bf0*/  LDCU UR49, c[0x0][0xb20] ;  /* 0x00016400ff3177ac */ /* 0x000ee20008000800 */
[----:B------:R-:W3:Y:S06]  /*3c00*/  LDCU UR4, c[0x0][0xb30] ;  /* 0x00016600ff0477ac */ /* 0x000eec0008000800 */
[----:B------:R-:W3:Y:S01]  /*3c10*/  LDC.64 R4, c[0x0][0x890] ;  /* 0x00022400ff047b82 */ /* 0x000ee20000000a00 */
[----:B------:R-:W-:Y:S01]  /*3c20*/  UMOV UR21, 0x400 ;  /* 0x0000040000157882 */ /* 0x000fe20000000000 */
[----:B--2---:R-:W-:-:S02]  /*3c30*/  UIMAD.WIDE.U32 UR6, UR31, UR44, URZ ;  /* 0x0000002c1f0672a5 */ /* 0x004fc4000f8e00ff */
[----:B----4-:R-:W-:Y:S02]  /*3c40*/  UIMAD.WIDE.U32 UR8, UR30, UR47, URZ ;  /* 0x0000002f1e0872a5 */ /* 0x010fe4000f8e00ff */
[----:B-1----:R-:W-:Y:S02]  /*3c50*/  ULEA UR21, UR10, UR21, 0x18 ;  /* 0x000000150a157291 */ /* 0x002fe4000f8ec0ff */
[----:B------:R-:W-:Y:S02]  /*3c60*/  UPLOP3.LUT UP3, UPT, UPT, UPT, UPT, 0x40, 0x4 ;  /* 0x000000000004789c */ /* 0x000fe40003f6e870 */
[----:B------:R-:W-:Y:S02]  /*3c70*/  UIADD3 UR37, UPT, UPT, UR21, 0x48, URZ ;  /* 0x0000004815257890 */ /* 0x000fe4000fffe0ff */
[----:B------:R-:W-:Y:S02]  /*3c80*/  UIADD3 UR33, UPT, UPT, UR21, 0x30, URZ ;  /* 0x0000003015217890 */ /* 0x000fe4000fffe0ff */
[----:B------:R-:W-:-:S02]  /*3c90*/  UIADD3 UR25, UPT, UPT, UR21, 0x38, URZ ;  /* 0x0000003815197890 */ /* 0x000fc4000fffe0ff */
[----:B------:R-:W-:Y:S01]  /*3ca0*/  UIADD3 UR17, UPT, UPT, UR21, 0x40, URZ ;  /* 0x0000004015117890 */ /* 0x000fe2000fffe0ff */
[----:B------:R-:W-:Y:S01]  /*3cb0*/  UMOV UR6, UR7 ;  /* 0x0000000700067c82 */ /* 0x000fe20008000000 */
[----:B------:R-:W-:Y:S01]  /*3cc0*/  UMOV UR41, UR9 ;  /* 0x0000000900297c82 */ /* 0x000fe20008000000 */
[----:B------:R-:W-:Y:S02]  /*3cd0*/  UISETP.GE.AND UP0, UPT, UR42, 0x1, UPT ;  /* 0x000000012a00788c */ /* 0x000fe4000bf06270 */
[----:B------:R-:W-:Y:S01]  /*3ce0*/  UISETP.NE.AND UP4, UPT, UR42, 0x1, UPT ;  /* 0x000000012a00788c */ /* 0x000fe2000bf85270 */
[----:B------:R-:W1:Y:S01]  /*3cf0*/  LDCU.64 UR22, c[0x0][0xb28] ;  /* 0x00016500ff1677ac */ /* 0x000e620008000a00 */
[----:B------:R-:W-:Y:S02]  /*3d00*/  UISETP.NE.AND UP6, UPT, UR15, 0x1, UPT ;  /* 0x000000010f00788c */ /* 0x000fe4000bfc5270 */
[----:B------:R-:W-:Y:S02]  /*3d10*/  UISETP.NE.AND UP5, UPT, UR46, 0x1, UPT ;  /* 0x000000012e00788c */ /* 0x000fe4000bfa5270 */
[----:B------:R-:W-:-:S02]  /*3d20*/  UPRMT UR37, UR10, 0x654, UR37 ;  /* 0x000006540a257896 */ /* 0x000fc40008000025 */
[----:B------:R-:W-:Y:S02]  /*3d30*/  USHF.R.U32.HI UR43, URZ, UR45, UR6 ;  /* 0x0000002dff2b7299 */ /* 0x000fe40008011606 */
[----:B------:R-:W-:Y:S02]  /*3d40*/  UPRMT UR40, UR10, 0x654, UR33 ;  /* 0x000006540a287896 */ /* 0x000fe40008000021 */
[----:B------:R-:W-:Y:S02]  /*3d50*/  UPRMT UR39, UR10, 0x654, UR25 ;  /* 0x000006540a277896 */ /* 0x000fe40008000019 */
[----:B------:R-:W-:Y:S02]  /*3d60*/  UPRMT UR38, UR10, 0x654, UR17 ;  /* 0x000006540a267896 */ /* 0x000fe40008000011 */
[----:B---3--:R-:W-:Y:S02]  /*3d70*/  USHF.R.U32.HI UR41, URZ, UR49, UR41 ;  /* 0x00000031ff297299 */ /* 0x008fe40008011629 */
[----:B------:R-:W-:-:S11]  /*3d80*/  UISETP.NE.AND UP2, UPT, UR4, 0x1, UPT ;  /* 0x000000010400788c */ /* 0x000fd6000bf45270 */
.L_x_82:
[C---:B------:R-:W-:Y:S02]  /*3d90*/  LEA R12, R14.reuse, UR21, 0x3 ;  /* 0x000000150e0c7c11 */ /* 0x040fe4000f8e18ff */
[----:B------:R-:W-:Y:S02]  /*3da0*/  SHF.L.U32 R0, R13, 0x1f, RZ ;  /* 0x0000001f0d007819 */ /* 0x000fe400000006ff */
[----:B------:R-:W-:Y:S02]  /*3db0*/  LEA R8, R14, UR21, 0x4 ;  /* 0x000000150e087c11 */ /* 0x000fe4000f8e20ff */
[----:B--2---:R-:W2:Y:S02]  /*3dc0*/  SYNCS.PHASECHK.TRANS64.TRYWAIT P0, [R12+URZ+0x80], R0 ;  /* 0x000080000c0075a7 */ /* 0x004ea400080011ff */
[----:B--2---:R-:W-:Y:S05]  /*3dd0*/  @!P0 BRA `(.L_x_72) ;  /* 0x0000007800808947 */ /* 0x004fea0003800000 */
.L_x_156:
[----:B------:R-:W3:Y:S01]  /*3de0*/  LDS.128 R8, [R8+0xf0] ;  /* 0x0000f00008087984 */ /* 0x000ee20000000c00 */
[----:B------:R-:W-:Y:S01]  /*3df0*/  UISETP.GE.AND UP0, UPT, UR42, 0x1, UPT ;  /* 0x000000012a00788c */ /* 0x000fe2000bf06270 */
[----:B------:R-:W-:Y:S01]  /*3e00*/  @!PT LDS RZ, [RZ] ;  /* 0x00000000fffff984 */ /* 0x000fe20000000800 */
[----:B------:R-:W-:Y:S01]  /*3e10*/  @!PT LDS RZ, [RZ] ;  /* 0x00000000fffff984 */ /* 0x000fe20000000800 */
[----:B------:R-:W-:Y:S01]  /*3e20*/  @!PT LDS RZ, [RZ] ;  /* 0x00000000fffff984 */ /* 0x000fe20000000800 */
[----:B------:R-:W-:Y:S01]  /*3e30*/  @!PT LDS RZ, [RZ] ;  /* 0x00000000fffff984 */ /* 0x000fe20000000800 */
[----:B------:R4:W-:Y:S06]  /*3e40*/  MEMBAR.ALL.CTA ;  /* 0x0000000000007992 */ /* 0x0009ec0000008000 */
[----:B----4-:R-:W4:Y:S01]  /*3e50*/  FENCE.VIEW.ASYNC.S ;  /* 0x00000000000073c6 */ /* 0x010f220000000000 */
[----:B---3--:R-:W-:Y:S11]  /*3e60*/  LOP3.LUT P0, RZ, R10, 0x1, RZ, 0xc0, !PT ;  /* 0x000000010aff7812 */ /* 0x008ff6000780c0ff */
[----:B------:R-:W-:Y:S02]  /*3e70*/  @!UPT UIADD3 URZ, UPT, UPT, URZ, URZ, URZ ;  /* 0x000000fffffff290 */ /* 0x000fe4000fffe0ff */
[----:B----4-:R-:W-:Y:S01]  /*3e80*/  VOTEU.ANY UP1, P0 ;  /* 0x0000000000ff7886 */ /* 0x010fe20000020100 */
[----:B------:R-:W-:Y:S11]  /*3e90*/  PLOP3.LUT P0, PT, PT, PT, UP1, 0x80, 0x8 ;  /* 0x000000000008781c */ /* 0x000ff60003f0f018 */
[----:B------:R-:W-:Y:S02]  /*3ea0*/  @!UPT UIADD3 URZ, UPT, UPT, URZ, URZ, URZ ;  /* 0x000000fffffff290 */ /* 0x000fe4000fffe0ff */
[----:B--2---:R-:W-:Y:S02]  /*3eb0*/  @P0 SHF.R.U32.HI R0, RZ, 0x10, R9 ;  /* 0x00000010ff000819 */ /* 0x004fe40000011609 */
[----:B------:R-:W-:Y:S02]  /*3ec0*/  @P0 MOV R6, R8 ;  /* 0x0000000800060202 */ /* 0x000fe40000000f00 */
[----:B------:R-:W-:Y:S01]  /*3ed0*/  @P0 R2UR UR4, R0 ;  /* 0x00000000000402ca */ /* 0x000fe200000e0000 */
[----:B------:R-:W-:Y:S01]  /*3ee0*/  VIADD R0, R12, 0x90 ;  /* 0x000000900c007836 */ /* 0x000fe20000000000 */
[----:B------:R-:W-:Y:S02]  /*3ef0*/  @P0 LOP3.LUT R8, R9, 0xffff, RZ, 0xc0, !PT ;  /* 0x0000ffff09080812 */ /* 0x000fe400078ec0ff */
[----:B------:R-:W-:Y:S02]  /*3f00*/  @P0 R2UR UR6, R6 ;  /* 0x00000000060602ca */ /* 0x000fe400000e0000 */
[----:B------:R-:W-:Y:S02]  /*3f10*/  PRMT R0, RZ, 0x654, R0 ;  /* 0x00000654ff007816 */ /* 0x000fe40000000000 */
[----:B------:R-:W-:Y:S02]  /*3f20*/  @P0 R2UR UR5, R8 ;  /* 0x00000000080502ca */ /* 0x000fe400000e0000 */
[----:B------:R2:W-:Y:S03]  /*3f30*/  SYNCS.ARRIVE.TRANS64.RED.A1T0 RZ, [R0+URZ], RZ ;  /* 0x000000ff00ff79a7 */ /* 0x0005e600081004ff */
[----:B------:R-:W-:Y:S04]  /*3f40*/  @UP1 UMOV UR29, UR4 ;  /* 0x00000004001d1c82 */ /* 0x000fe80008000000 */
[----:B------:R-:W-:Y:S04]  /*3f50*/  @UP1 UMOV UR14, UR6 ;  /* 0x00000006000e1c82 */ /* 0x000fe80008000000 */
[----:B------:R-:W-:Y:S01]  /*3f60*/  @UP1 UMOV UR13, UR5 ;  /* 0x00000005000d1c82 */ /* 0x000fe20008000000 */
[----:B------:R-:W-:Y:S05]  /*3f70*/  BRA.U !UP0, `(.L_x_73) ;  /* 0x0000000108a47547 */ /* 0x000fea000b800000 */
[----:B------:R-:W-:Y:S02]  /*3f80*/  UIMAD.WIDE.U32 UR18, UR13, UR47, URZ ;  /* 0x0000002f0d1272a5 */ /* 0x000fe4000f8e00ff */
[----:B------:R-:W-:Y:S02]  /*3f90*/  UIMAD.WIDE.U32 UR26, UR14, UR44, URZ ;  /* 0x0000002c0e1a72a5 */ /* 0x000fe4000f8e00ff */
[----:B------:R-:W-:Y:S02]  /*3fa0*/  USEL UR4, UR30, UR41, !UP5 ;  /* 0x000000291e047287 */ /* 0x000fe4000e800000 */
[----:B------:R-:W-:Y:S02]  /*3fb0*/  USEL UR7, UR31, UR43, !UP6 ;  /* 0x0000002b1f077287 */ /* 0x000fe4000f000000 */
[----:B-1----:R-:W-:Y:S02]  /*3fc0*/  UIMAD.WIDE.U32 UR8, UR4, UR22, URZ ;  /* 0x00000016040872a5 */ /* 0x002fe4000f8e00ff */
[----:B------:R-:W-:Y:S01]  /*3fd0*/  UIMAD.WIDE.U32 UR10, UR7, UR22, URZ ;  /* 0x00000016070a72a5 */ /* 0x000fe2000f8e00ff */
[----:B------:R-:W-:Y:S02]  /*3fe0*/  UMOV UR5, UR19 ;  /* 0x0000001300057c82 */ /* 0x000fe40008000000 */
[----:B------:R-:W-:Y:S03]  /*3ff0*/  USHF.R.U32.HI UR6, URZ, UR49, UR5 ;  /* 0x00000031ff067299 */ /* 0x000fe60008011605 */
[----:B------:R-:W-:Y:S01]  /*4000*/  UMOV UR5, UR27 ;  /* 0x0000001b00057c82 */ /* 0x000fe20008000000 */
[----:B------:R-:W-:Y:S02]  /*4010*/  USEL UR6, UR13, UR6, !UP5 ;  /* 0x000000060d067287 */ /* 0x000fe4000e800000 */
[----:B------:R-:W-:Y:S03]  /*4020*/  USHF.R.U32.HI UR12, URZ, UR45, UR5 ;  /* 0x0000002dff0c7299 */ /* 0x000fe60008011605 */
[----:B------:R-:W-:Y:S02]  /*4030*/  UMOV UR5, UR9 ;  /* 0x0000000900057c82 */ /* 0x000fe40008000000 */
[----:B------:R-:W-:Y:S03]  /*4040*/  @UP4 USHF.R.U32.HI UR4, URZ, UR23, UR5 ;  /* 0x00000017ff044299 */ /* 0x000fe60008011605 */
[----:B------:R-:W-:Y:S01]  /*4050*/  UMOV UR5, UR11 ;  /* 0x0000000b00057c82 */ /* 0x000fe20008000000 */
[----:B------:R-:W-:Y:S02]  /*4060*/  UIMAD UR4, UR42, UR4, URZ ;  /* 0x000000042a0472a4 */ /* 0x000fe4000f8e02ff */
[----:B------:R-:W-:Y:S02]  /*4070*/  @UP4 USHF.R.U32.HI UR7, URZ, UR23, UR5 ;  /* 0x00000017ff074299 */ /* 0x000fe40008011605 */
[----:B------:R-:W-:Y:S02]  /*4080*/  UIMAD.WIDE.U32 UR10, UR6, UR22, URZ ;  /* 0x00000016060a72a5 */ /* 0x000fe4000f8e00ff */
[----:B------:R-:W-:Y:S02]  /*4090*/  USEL UR5, UR14, UR12, !UP6 ;  /* 0x0000000c0e057287 */ /* 0x000fe4000f000000 */
[----:B------:R-:W-:Y:S02]  /*40a0*/  UIMAD UR8, UR42, UR7, URZ ;  /* 0x000000072a0872a4 */ /* 0x000fe4000f8e02ff */
[----:B------:R-:W-:Y:S03]  /*40b0*/  UISETP.GE.AND UP0, UPT, UR6, UR4, UPT ;  /* 0x000000040600728c */ /* 0x000fe6000bf06270 */
[----:B------:R-:W-:Y:S01]  /*40c0*/  UMOV UR4, UR11 ;  /* 0x0000000b00047c82 */ /* 0x000fe20008000000 */
[----:B------:R-:W-:Y:S02]  /*40d0*/  UISETP.GE.OR UP0, UPT, UR5, UR8, UP0 ;  /* 0x000000080500728c */ /* 0x000fe40008706670 */
[----:B------:R-:W-:Y:S02]  /*40e0*/  USHF.R.U32.HI UR4, URZ, UR23, UR4 ;  /* 0x00000017ff047299 */ /* 0x000fe40008011604 */
[----:B------:R-:W-:Y:S02]  /*40f0*/  UIMAD.WIDE.U32 UR8, UR5, UR22, URZ ;  /* 0x00000016050872a5 */ /* 0x000fe4000f8e00ff */
[----:B------:R-:W-:Y:S04]  /*4100*/  USEL UR10, UR6, UR4, !UP4 ;  /* 0x00000004060a7287 */ /* 0x000fe8000e000000 */
[----:B------:R-:W-:Y:S01]  /*4110*/  UIADD3 UR11, UPT, UPT, -UR10, URZ, URZ ;  /* 0x000000ff0a0b7290 */ /* 0x000fe2000fffe1ff */
[----:B------:R-:W-:Y:S02]  /*4120*/  @!UP0 UMOV UR4, UR9 ;  /* 0x0000000900048c82 */ /* 0x000fe40008000000 */
[----:B------:R-:W-:Y:S02]  /*4130*/  @!UP0 USHF.R.U32.HI UR4, URZ, UR23, UR4 ;  /* 0x00000017ff048299 */ /* 0x000fe40008011604 */
[----:B------:R-:W-:Y:S02]  /*4140*/  UIMAD UR8, UR42, UR11, UR6 ;  /* 0x0000000b2a0872a4 */ /* 0x000fe4000f8e0206 */
[----:B------:R-:W-:Y:S04]  /*4150*/  @!UP0 USEL UR4, UR5, UR4, !UP4 ;  /* 0x0000000405048287 */ /* 0x000fe8000e000000 */
[----:B------:R-:W-:Y:S02]  /*4160*/  @!UP0 UIMAD UR8, UR7, UR8, UR4 ;  /* 0x00000008070882a4 */ /* 0x000fe4000f8e0204 */
[----:B------:R-:W-:Y:S02]  /*4170*/  @!UP0 UIADD3 UR9, UPT, UPT, UR10, -UR4, URZ ;  /* 0x800000040a098290 */ /* 0x000fe4000fffe0ff */
[----:B------:R-:W-:Y:S02]  /*4180*/  UIADD3 UR4, UPT, UPT, -UR5, URZ, URZ ;  /* 0x000000ff05047290 */ /* 0x000fe4000fffe1ff */
[----:B------:R-:W-:Y:S02]  /*4190*/  UIADD3 UR7, UPT, UPT, -UR6, URZ, URZ ;  /* 0x000000ff06077290 */ /* 0x000fe4000fffe1ff */
[----:B------:R-:W-:Y:S02]  /*41a0*/  @!UP0 UIMAD UR6, UR9, UR42, UR5 ;  /* 0x0000002a090682a4 */ /* 0x000fe4000f8e0205 */
[----:B------:R-:W-:Y:S02]  /*41b0*/  UIMAD UR14, UR15, UR4, UR14 ;  /* 0x000000040f0e72a4 */ /* 0x000fe4000f8e020e */
[----:B------:R-:W-:Y:S01]  /*41c0*/  UIMAD UR13, UR46, UR7, UR13 ;  /* 0x000000072e0d72a4 */ /* 0x000fe2000f8e020d */
[----:B------:R-:W-:Y:S02]  /*41d0*/  @!UP0 UMOV UR5, UR8 ;  /* 0x0000000800058c82 */ /* 0x000fe40008000000 */
[----:B------:R-:W-:Y:S02]  /*41e0*/  UIMAD UR14, UR5, UR15, UR14 ;  /* 0x0000000f050e72a4 */ /* 0x000fe4000f8e020e */
[----:B------:R-:W-:Y:S11]  /*41f0*/  UIMAD UR13, UR6, UR46, UR13 ;  /* 0x0000002e060d72a4 */ /* 0x000ff6000f8e020d */
[----:B------:R-:W-:Y:S01]  /*4200*/  @!UPT UIADD3 URZ, UPT, UPT, URZ, URZ, URZ ;  /* 0x000000fffffff290 */ /* 0x000fe2000fffe0ff */
.L_x_73:
[----:B------:R-:W3:Y:S01]  /*4210*/  @!UP2 LDCU.128 UR8, c[0x0][0xb10] ;  /* 0x00016200ff08a7ac */ /* 0x000ee20008000c00 */
[C---:B------:R-:W-:Y:S02]  /*4220*/  ISETP.NE.U32.AND P1, PT, R4.reuse, RZ, PT ;  /* 0x000000ff0400720c */ /* 0x040fe40003f25070 */
[----:B------:R-:W-:Y:S02]  /*4230*/  ISETP.NE.U32.AND P0, PT, R4, RZ, PT ;  /* 0x000000ff0400720c */ /* 0x000fe40003f05070 */
[C---:B------:R-:W-:Y:S02]  /*4240*/  ISETP.NE.AND.EX P1, PT, R5.reuse, RZ, PT, P1 ;  /* 0x000000ff0500720c */ /* 0x040fe40003f25310 */
[----:B------:R-:W-:Y:S01]  /*4250*/  ISETP.NE.AND.EX P0, PT, R5, RZ, PT, P0 ;  /* 0x000000ff0500720c */ /* 0x000fe20003f05300 */
[----:B------:R-:W4:Y:S01]  /*4260*/  @!UP2 LDCU UR5, c[0x0][0xb0c] ;  /* 0x00016180ff05a7ac */ /* 0x000f220008000800 */
[----:B------:R-:W-:Y:S01]  /*4270*/  SHF.L.U32 R9, R15, 0x1f, RZ ;  /* 0x0000001f0f097819 */ /* 0x000fe200000006ff */
[----:B------:R-:W-:Y:S02]  /*4280*/  USHF.L.U32 UR35, UR16, 0x7, URZ ;  /* 0x0000000710237899 */ /* 0x000fe400080006ff */
[----:B------:R-:W-:Y:S02]  /*4290*/  USHF.L.U32 UR34, UR20, 0x8, URZ ;  /* 0x0000000814227899 */ /* 0x000fe400080006ff */
[----:B---3--:R-:W-:Y:S07]  /*42a0*/  UIMAD.WIDE.U32 UR6, UR14, UR8, URZ ;  /* 0x000000080e0672a5 */ /* 0x008fee000f8e00ff */
[----:B------:R-:W-:Y:S01]  /*42b0*/  @!UP2 UMOV UR4, UR7 ;  /* 0x000000070004ac82 */ /* 0x000fe20008000000 */
[----:B----4-:R-:W-:Y:S02]  /*42c0*/  @!UP2 UISETP.NE.AND UP0, UPT, UR5, 0x1, UPT ;  /* 0x000000010500a88c */ /* 0x010fe4000bf05270 */
[----:B------:R-:W-:Y:S02]  /*42d0*/  @!UP2 USHF.R.U32.HI UR4, URZ, UR9, UR4 ;  /* 0x00000009ff04a299 */ /* 0x000fe40008011604 */
[----:B------:R-:W-:Y:S02]  /*42e0*/  UIMAD.WIDE.U32 UR6, UR13, UR11, URZ ;  /* 0x0000000b0d0672a5 */ /* 0x000fe4000f8e00ff */
[----:B------:R-:W-:Y:S02]  /*42f0*/  @!UP2 USEL UR8, UR14, UR4, !UP0 ;  /* 0x000000040e08a287 */ /* 0x000fe4000c000000 */
[----:B------:R-:W-:Y:S03]  /*4300*/  @!UP2 UISETP.NE.AND UP0, UPT, UR10, 0x1, UPT ;  /* 0x000000010a00a88c */ /* 0x000fe6000bf05270 */
[----:B------:R-:W-:Y:S02]  /*4310*/  @!UP2 UMOV UR6, UR7 ;  /* 0x000000070006ac82 */ /* 0x000fe40008000000 */
[----:B------:R-:W3:Y:S02]  /*4320*/  @!UP2 LDCU UR4, c[0x0][0xb20] ;  /* 0x00016400ff04a7ac */ /* 0x000ee40008000800 */
[----:B---3--:R-:W-:Y:S04]  /*4330*/  @!UP2 USHF.R.U32.HI UR6, URZ, UR4, UR6 ;  /* 0x00000004ff06a299 */ /* 0x008fe80008011606 */
[----:B------:R-:W-:Y:S04]  /*4340*/  @!UP2 USEL UR6, UR13, UR6, !UP0 ;  /* 0x000000060d06a287 */ /* 0x000fe8000c000000 */
[----:B------:R-:W-:Y:S02]  /*4350*/  @!UP2 UIADD3 UR4, UPT, UPT, -UR8, UR6, URZ ;  /* 0x000000060804a290 */ /* 0x000fe4000fffe1ff */
[----:B------:R-:W-:Y:S02]  /*4360*/  @!UP2 UIADD3 UR6, UPT, UPT, UR8, -UR6, URZ ;  /* 0x800000060806a290 */ /* 0x000fe4000fffe0ff */
[----:B------:R-:W-:Y:S02]  /*4370*/  @!UP2 UIMAD UR14, UR4, UR5, UR14 ;  /* 0x00000005040ea2a4 */ /* 0x000fe4000f8e020e */
[----:B------:R-:W-:Y:S01]  /*4380*/  @!UP2 UIMAD UR13, UR6, UR10, UR13 ;  /* 0x0000000a060da2a4 */ /* 0x000fe2000f8e020d */
[----:B------:R-:W-:Y:S11]  /*4390*/  BRA.U UP3, `(.L_x_74) ;  /* 0x0000000103107547 */ /* 0x000ff6000b800000 */
[----:B------:R-:W-:Y:S04]  /*43a0*/  MOV R6, UR48 ;  /* 0x0000003000067c02 */ /* 0x000fe80008000f00 */
[----:B------:R-:W-:Y:S04]  /*43b0*/  SHF.L.U32 R6, R6, 0x1f, RZ ;  /* 0x0000001f06067819 */ /* 0x000fe800000006ff */
[----:B------:R-:W3:Y:S02]  /*43c0*/  SYNCS.PHASECHK.TRANS64.TRYWAIT P2, [UR21+0x78], R6 ;  /* 0x00007806ff0075a7 */ /* 0x000ee40008041115 */
[----:B---3--:R-:W-:Y:S05]  /*43d0*/  @!P2 BRA `(.L_x_75) ;  /* 0x000000740014a947 */ /* 0x008fea0003800000 */
.L_x_74:
[----:B------:R-:W-:Y:S05]  /*43e0*/  @!P1 BRA `(.L_x_76) ;  /* 0x0000000000309947 */ /* 0x000fea0003800000 */
[----:B------:R-:W-:Y:S01]  /*43f0*/  ISETP.NE.U32.AND P1, PT, R2, RZ, PT ;  /* 0x000000ff0200720c */ /* 0x000fe20003f25070 */
[----:B------:R-:W3:Y:S01]  /*4400*/  LDCU.64 UR4, c[0x0][0x358] ;  /* 0x00006b00ff0477ac */ /* 0x000ee20008000a00 */
[----:B------:R-:W-:Y:S02]  /*4410*/  IMAD.MOV.U32 R142, RZ, RZ, 0x1 ;  /* 0x00000001ff8e7424 */ /* 0x000fe400078e00ff */
[----:B------:R-:W-:Y:S11]  /*4420*/  ISETP.NE.AND.EX P1, PT, R3, RZ, PT, P1 ;  /* 0x000000ff0300720c */ /* 0x000ff60003f25310 */
[----:B------:R-:W-:Y:S02]  /*4430*/  @!UPT UIADD3 URZ, UPT, UPT, URZ, URZ, URZ ;  /* 0x000000fffffff290 */ /* 0x000fe4000fffe0ff */
[----:B------:R-:W4:Y:S01]  /*4440*/  @P1 LDC.64 R10, c[0x0][0x888] ;  /* 0x00022200ff0a1b82 */ /* 0x000f220000000a00 */
[----:B--2---:R-:W-:Y:S04]  /*4450*/  @P1 IMAD R0, R4, UR36, RZ ;  /* 0x0000002404001c24 */ /* 0x004fe8000f8e02ff */
[----:B----4-:R-:W-:Y:S04]  /*4460*/  @P1 IMAD.WIDE R10, R0, 0x4, R10 ;  /* 0x00000004000a1825 */ /* 0x010fe800078e020a */
[----:B------:R-:W-:Y:S01]  /*4470*/  HFMA2 R0, -RZ, RZ, 0, 5.9604644775390625e-08 ;  /* 0x00000001ff007431 */ /* 0x000fe200000001ff */
[----:B---3-5:R3:W5:Y:S04]  /*4480*/  @P1 LDG.E R73, desc[UR4][R10.64] ;  /* 0x000000040a491981 */ /* 0x028768000c1e1900 */
[----:B------:R-:W-:Y:S01]  /*4490*/  @!P1 PRMT R142, R0, 0x7610, R142 ;  /* 0x00007610008e9816 */ /* 0x000fe2000000008e */
[----:B---3--:R-:W4:Y:S06]  /*44a0*/  @!P1 LDC R73, c[0x0][0x880] ;  /* 0x00022000ff499b82 */ /* 0x008f2c0000000800 */
.L_x_76:
[----:B----45:R-:W-:Y:S01]  /*44b0*/  @!P0 FSETP.EQ.AND P1, PT, R73, RZ, PT ;  /* 0x000000ff4900820b */ /* 0x030fe20003f22000 */
[----:B------:R-:W-:Y:S01]  /*44c0*/  @!UPT UIADD3 URZ, UPT, UPT, URZ, URZ, URZ ;  /* 0x000000fffffff290 */ /* 0x000fe2000fffe0ff */
[----:B------:R-:W-:Y:S11]  /*44d0*/  @!P0 BRA `(.L_x_77) ;  /* 0x0000000000188947 */ /* 0x000ff60003800000 */
[----:B------:R-:W-:Y:S02]  /*44e0*/  LOP3.LUT P0, RZ, R142, 0xff, RZ, 0xc0, !PT ;  /* 0x000000ff8eff7812 */ /* 0x000fe4000780c0ff */
[----:B------:R-:W-:Y:S04]  /*44f0*/  ISETP.NE.U32.AND P1, PT, R2, RZ, PT ;  /* 0x000000ff0200720c */ /* 0x000fe80003f25070 */
[----:B------:R-:W-:Y:S04]  /*4500*/  ISETP.NE.AND.EX P1, PT, R3, RZ, PT, P1 ;  /* 0x000000ff0300720c */ /* 0x000fe80003f25310 */
[----:B------:R-:W-:Y:S03]  /*4510*/  PLOP3.LUT P1, PT, P1, PT, PT, 0x8, 0x80 ;  /* 0x000000000080781c */ /* 0x000fe60000f2e170 */
[----:B------:R-:W-:Y:S11]  /*4520*/  @P0 FSETP.EQ.AND P1, PT, R73, RZ, PT ;  /* 0x000000ff4900020b */ /* 0x000ff60003f22000 */
[----:B------:R-:W-:Y:S02]  /*4530*/  @!UPT UIADD3 URZ, UPT, UPT, URZ, URZ, URZ ;  /* 0x000000fffffff290 */ /* 0x000fe4000fffe0ff */
.L_x_77:
[----:B------:R-:W3:Y:S01]  /*4540*/  SYNCS.PHASECHK.TRANS64.TRYWAIT P2, [UR21+0x50], R9 ;  /* 0x00005009ff0075a7 */ /* 0x000ee20008041115 */
[----:B------:R-:W-:Y:S04]  /*4550*/  ELECT P0, URZ, PT ;  /* 0x0000000000ff782f */ /* 0x000fe80003800000 */
[----:B------:R-:W-:Y:S11]  /*4560*/  PLOP3.LUT P1, PT, P1, P0, PT, 0xf2, 0x2f ;  /* 0x00000000002f781c */ /* 0x000ff60000f21e72 */
[----:B------:R-:W-:Y:S02]  /*4570*/  @!UPT UIADD3 URZ, UPT, UPT, URZ, URZ, URZ ;  /* 0x000000fffffff290 */ /* 0x000fe4000fffe0ff */
[----:B------:R-:W-:Y:S05]  /*4580*/  @!P1 IADD3 R8, P0, PT, R16, 0x580, RZ ;  /* 0x0000058010089810 */ /* 0x000fea0007f1e0ff */
[----:B--2---:R-:W-:Y:S01]  /*4590*/  @!P1 IMAD.X R6, RZ, RZ, R17, P0 ;  /* 0x000000ffff069224 */ /* 0x004fe200000e0611 */
[----:B---3--:R-:W-:Y:S07]  /*45a0*/  @!P2 BRA `(.L_x_78) ;  /* 0x0000007000b8a947 */ /* 0x008fee0003800000 */
.L_x_159:
[----:B------:R-:W-:Y:S01]  /*45b0*/  @!P1 R2UR UR5, R8 ;  /* 0x00000000080592ca */ /* 0x000fe200000e0000 */
[----:B------:R-:W-:Y:S01]  /*45c0*/  VOTEU.ALL UP0, P1 ;  /* 0x0000000000ff7886 */ /* 0x000fe20000800000 */
[----:B------:R-:W-:Y:S01]  /*45d0*/  @!P1 R2UR UR4, R6 ;  /* 0x00000000060492ca */ /* 0x000fe200000e0000 */
[----:B--2---:R-:W-:Y:S01]  /*45e0*/  @!P1 IMAD.MOV.U32 R0, RZ, RZ, 0x4000 ;  /* 0x00004000ff009424 */ /* 0x004fe200078e00ff */
[----:B------:R-:W-:Y:S01]  /*45f0*/  UMOV UR6, 0x0 ;  /* 0x0000000000067882 */ /* 0x000fe20000000000 */
[----:B------:R-:W-:Y:S01]  /*4600*/  UMOV UR7, 0x10000000 ;  /* 0x1000000000077882 */ /* 0x000fe20000000000 */
[----:B------:R-:W-:Y:S01]  /*4610*/  @!UP0 UIADD3 UR32, UPT, UPT, UR21, 0x400, URZ ;  /* 0x0000040015208890 */ /* 0x000fe2000fffe0ff */
[----:B------:R-:W-:Y:S01]  /*4620*/  @!P1 IADD3 R8, P0, PT, R16, 0x580, RZ ;  /* 0x0000058010089810 */ /* 0x000fe20007f1e0ff */
[----:B------:R-:W-:Y:S04]  /*4630*/  VOTEU.ALL UP0, P1 ;  /* 0x0000000000ff7886 */ /* 0x000fe80000800000 */
[----:B------:R-:W-:Y:S02]  /*4640*/  @!P1 IMAD.X R6, RZ, RZ, R17, P0 ;  /* 0x000000ffff069224 */ /* 0x000fe400000e0611 */
[----:B------:R-:W-:Y:S02]  /*4650*/  IMAD.U32 R10, RZ, RZ, UR5 ;  /* 0x00000005ff0a7e24 */ /* 0x000fe4000f8e00ff */
[----:B------:R-:W-:Y:S03]  /*4660*/  IMAD.U32 R11, RZ, RZ, UR4 ;  /* 0x00000004ff0b7e24 */ /* 0x000fe6000f8e00ff */
[----:B------:R-:W-:Y:S02]  /*4670*/  @!P1 R2UR UR4, R10 ;  /* 0x000000000a0492ca */ /* 0x000fe400000e0000 */
[----:B------:R-:W-:Y:S11]  /*4680*/  @!P1 R2UR UR5, R11 ;  /* 0x000000000b0592ca */ /* 0x000ff600000e0000 */
[----:B------:R-:W-:Y:S02]  /*4690*/  @!UPT UIADD3 URZ, UPT, UPT, URZ, URZ, URZ ;  /* 0x000000fffffff290 */ /* 0x000fe4000fffe0ff */
[----:B------:R2:W-:Y:S01]  /*46a0*/  @!UP0 UTMALDG.3D [UR32], [UR4], desc[UR6] ;  /* 0x00000620040085b4 */ /* 0x0005e20008011000 */
[----:B------:R2:W-:Y:S01]  /*46b0*/  @!P1 SYNCS.ARRIVE.TRANS64.RED.A0TR RZ, [UR21+0x30], R0 ;  /* 0x00003000ffff99a7 */ /* 0x0005e20008300415 */
[----:B------:R-:W-:Y:S01]  /*46c0*/  SYNCS.ARRIVE.TRANS64.RED.A1T0 RZ, [UR40], RZ ;  /* 0x000000ffffff79a7 */ /* 0x000fe20008100428 */
[----:B------:R-:W3:Y:S02]  /*46d0*/  SYNCS.PHASECHK.TRANS64.TRYWAIT P2, [UR21+0x58], R9 ;  /* 0x00005809ff0075a7 */ /* 0x000ee40008041115 */
[----:B--23--:R-:W-:Y:S05]  /*46e0*/  @!P2 BRA `(.L_x_79) ;  /* 0x000000700080a947 */ /* 0x00cfea0003800000 */
.L_x_161:
        /* <DEDUP_REMOVED lines=8> */
[----:B------:R-:W-:Y:S01]  /*4770*/  @!UP0 UIADD3 UR24, UPT, UPT, UR21, 0x4400, URZ ;  /* 0x0000440015188890 */ /* 0x000fe2000fffe0ff */
[----:B------:R-:W-:Y:S01]  /*4780*/  VOTEU.ALL UP0, P1 ;  /* 0x0000000000ff7886 */ /* 0x000fe20000800000 */
[----:B------:R-:W-:Y:S01]  /*4790*/  UMOV UR27, UR35 ;  /* 0x00000023001b7c82 */ /* 0x000fe20008000000 */
[----:B------:R-:W-:Y:S02]  /*47a0*/  UMOV UR28, UR36 ;  /* 0x00000024001c7c82 */ /* 0x000fe40008000000 */
[----:B------:R-:W-:Y:S02]  /*47b0*/  IMAD.U32 R10, RZ, RZ, UR5 ;  /* 0x00000005ff0a7e24 */ /* 0x000fe4000f8e00ff */
[----:B------:R-:W-:Y:S02]  /*47c0*/  IMAD.U32 R11, RZ, RZ, UR4 ;  /* 0x00000004ff0b7e24 */ /* 0x000fe4000f8e00ff */
[----:B------:R-:W-:Y:S01]  /*47d0*/  @!P1 IMAD.X R6, RZ, RZ, R17, P0 ;  /* 0x000000ffff069224 */ /* 0x000fe200000e0611 */
        /* <DEDUP_REMOVED lines=8> */
.L_x_163:
[----:B------:R-:W-:Y:S01]  /*4860*/  @!P1 R2UR UR5, R8 ;  /* 0x00000000080592ca */ /* 0x000fe200000e0000 */
[----:B------:R-:W-:Y:S01]  /*4870*/  VOTEU.ALL UP0, P1 ;  /* 0x0000000000ff7886 */ /* 0x000fe20000800000 */
[----:B------:R-:W-:Y:S01]  /*4880*/  @!P1 R2UR UR4, R6 ;  /* 0x00000000060492ca */ /* 0x000fe200000e0000 */
[----:B--2---:R-:W-:Y:S01]  /*4890*/  @!P1 IMAD.MOV.U32 R0, RZ, RZ, 0x4000 ;  /* 0x00004000ff009424 */ /* 0x004fe200078e00ff */
[----:B------:R-:W-:Y:S01]  /*48a0*/  UMOV UR6, 0x0 ;  /* 0x0000000000067882 */ /* 0x000fe20000000000 */
[----:B------:R-:W-:Y:S01]  /*48b0*/  UMOV UR7, 0x10000000 ;  /* 0x1000000000077882 */ /* 0x000fe20000000000 */
[----:B------:R-:W-:Y:S01]  /*48c0*/  @!UP0 UIADD3 UR18, UPT, UPT, UR34, 0x80, URZ ;  /* 0x0000008022128890 */ /* 0x000fe2000fffe0ff */
[----:B------:R-:W-:Y:S01]  /*48d0*/  VIADD R14, R14, 0x1 ;  /* 0x000000010e0e7836 */ /* 0x000fe20000000000 */
[----:B------:R-:W-:Y:S01]  /*48e0*/  @!UP0 UIADD3 UR16, UPT, UPT, UR21, 0x8400, URZ ;  /* 0x0000840015108890 */ /* 0x000fe2000fffe0ff */
[----:B------:R-:W-:Y:S01]  /*48f0*/  VOTEU.ALL UP0, P1 ;  /* 0x0000000000ff7886 */ /* 0x000fe20000800000 */
[----:B------:R-:W-:Y:S01]  /*4900*/  UMOV UR19, UR35 ;  /* 0x0000002300137c82 */ /* 0x000fe20008000000 */
[----:B------:R-:W-:Y:S02]  /*4910*/  UMOV UR20, UR36 ;  /* 0x0000002400147c82 */ /* 0x000fe40008000000 */
        /* <DEDUP_REMOVED lines=10> */
.L_x_165:
[----:B------:R-:W-:Y:S01]  /*49c0*/  @!P1 IADD3 R6, P0, PT, R16, 0x580, RZ ;  /* 0x0000058010069810 */ /* 0x000fe20007f1e0ff */
[----:B------:R-:W-:Y:S01]  /*49d0*/  VOTEU.ALL UP0, P1 ;  /* 0x0000000000ff7886 */ /* 0x000fe20000800000 */
[----:B------:R-:W-:Y:S01]  /*49e0*/  UMOV UR6, 0x0 ;  /* 0x0000000000067882 */ /* 0x000fe20000000000 */
[----:B------:R-:W-:Y:S01]  /*49f0*/  UMOV UR7, 0x10000000 ;  /* 0x1000000000077882 */ /* 0x000fe20000000000 */
[----:B------:R-:W-:Y:S01]  /*4a00*/  @!P1 R2UR UR5, R6 ;  /* 0x00000000060592ca */ /* 0x000fe200000e0000 */
[----:B--2---:R-:W-:Y:S01]  /*4a10*/  @!P1 IMAD.X R0, RZ, RZ, R17, P0 ;  /* 0x000000ffff009224 */ /* 0x004fe200000e0611 */
[----:B------:R-:W-:Y:S01]  /*4a20*/  @!UP0 UIADD3 UR10, UPT, UPT, UR34, 0xc0, URZ ;  /* 0x000000c0220a8890 */ /* 0x000fe2000fffe0ff */
[----:B------:R-:W-:Y:S01]  /*4a30*/  R2UR UR18, R144 ;  /* 0x00000000901272ca */ /* 0x000fe200000e0000 */
[----:B------:R-:W-:Y:S01]  /*4a40*/  @!UP0 UIADD3 UR8, UPT, UPT, UR21, 0xc400, URZ ;  /* 0x0000c40015088890 */ /* 0x000fe2000fffe0ff */
[----:B------:R-:W-:Y:S01]  /*4a50*/  R2UR UR16, R145 ;  /* 0x00000000911072ca */ /* 0x000fe200000e0000 */
[----:B------:R-:W-:Y:S01]  /*4a60*/  @!UP0 UIADD3 UR9, UPT, UPT, UR21, 0x48, URZ ;  /* 0x0000004815098890 */ /* 0x000fe2000fffe0ff */
[----:B------:R-:W-:Y:S01]  /*4a70*/  @!P1 R2UR UR4, R0 ;  /* 0x00000000000492ca */ /* 0x000fe200000e0000 */
[----:B------:R-:W-:Y:S01]  /*4a80*/  VOTEU.ALL UP0, P1 ;  /* 0x0000000000ff7886 */ /* 0x000fe20000800000 */
[----:B------:R-:W-:Y:S01]  /*4a90*/  UMOV UR11, UR35 ;  /* 0x00000023000b7c82 */ /* 0x000fe20008000000 */
[----:B------:R-:W-:Y:S01]  /*4aa0*/  UMOV UR12, UR36 ;  /* 0x00000024000c7c82 */ /* 0x000fe20008000000 */
[C---:B------:R-:W-:Y:S01]  /*4ab0*/  ISETP.NE.AND P0, PT, R14.reuse, 0x2, PT ;  /* 0x000000020e00780c */ /* 0x040fe20003f05270 */
[----:B------:R-:W-:Y:S01]  /*4ac0*/  UPLOP3.LUT UP3, UPT, UPT, UPT, UPT, 0x80, 0x8 ;  /* 0x000000000008789c */ /* 0x000fe20003f6f070 */
[----:B------:R-:W-:Y:S01]  /*4ad0*/  IMAD.U32 R8, RZ, RZ, UR5 ;  /* 0x00000005ff087e24 */ /* 0x000fe2000f8e00ff */
[----:B------:R-:W-:Y:S01]  /*4ae0*/  LOP3.LUT R15, R15, 0x1, RZ, 0x3c, !PT ;  /* 0x000000010f0f7812 */ /* 0x000fe200078e3cff */
[----:B------:R-:W-:Y:S01]  /*4af0*/  UMOV UR36, UR29 ;  /* 0x0000001d00247c82 */ /* 0x000fe20008000000 */
[----:B------:R-:W-:Y:S01]  /*4b00*/  SEL R0, RZ, 0x1, P0 ;  /* 0x00000001ff007807 */ /* 0x000fe20000000000 */
[----:B------:R-:W-:Y:S01]  /*4b10*/  UIADD3 UR20, UPT, UPT, UR13, UR18, URZ ;  /* 0x000000120d147290 */ /* 0x000fe2000fffe0ff */
[----:B------:R-:W-:Y:S01]  /*4b20*/  SEL R14, R14, RZ, P0 ;  /* 0x000000ff0e0e7207 */ /* 0x000fe20000000000 */
[----:B------:R-:W-:Y:S01]  /*4b30*/  UIADD3 UR16, UPT, UPT, UR14, UR16, URZ ;  /* 0x000000100e107290 */ /* 0x000fe2000fffe0ff */
[----:B------:R-:W-:Y:S01]  /*4b40*/  IMAD.U32 R9, RZ, RZ, UR4 ;  /* 0x00000004ff097e24 */ /* 0x000fe2000f8e00ff */
[----:B------:R-:W-:Y:S02]  /*4b50*/  @!P1 R2UR UR4, R8 ;  /* 0x00000000080492ca */ /* 0x000fe400000e0000 */
[----:B------:R-:W-:Y:S02]  /*4b60*/  LOP3.LUT R13, R13, R0, RZ, 0x3c, !PT ;  /* 0x000000000d0d7212 */ /* 0x000fe400078e3cff */
[----:B------:R-:W-:Y:S11]  /*4b70*/  @!P1 R2UR UR5, R9 ;  /* 0x00000000090592ca */ /* 0x000ff600000e0000 */
[----:B------:R-:W-:Y:S02]  /*4b80*/  @!UPT UIADD3 URZ, UPT, UPT, URZ, URZ, URZ ;  /* 0x000000fffffff290 */ /* 0x000fe4000fffe0ff */
[----:B------:R2:W-:Y:S01]  /*4b90*/  @!UP0 UTMALDG.3D [UR8], [UR4], desc[UR6] ;  /* 0x00000608040085b4 */ /* 0x0005e20008011000 */
[----:B------:R2:W-:Y:S01]  /*4ba0*/  @!P1 SYNCS.ARRIVE.TRANS64.RED.A0TR RZ, [UR21+0x48], R7 ;  /* 0x00004807ffff99a7 */ /* 0x0005e20008300415 */
[----:B------:R-:W-:Y:S01]  /*4bb0*/  SYNCS.ARRIVE.TRANS64.RED.A1T0 RZ, [UR37], RZ ;  /* 0x000000ffffff79a7 */ /* 0x000fe20008100425 */
[----:B------:R-:W-:Y:S05]  /*4bc0*/  BRA.U UP1, `(.L_x_82) ;  /* 0xfffffff101707547 */ /* 0x000fea000b83ffff */
[----:B------:R-:W-:-:S04]  /*4bd0*/  SHF.L.U32 R2, R15, 0x1f, RZ ;  /* 0x0000001f0f027819 */ /* 0x000fc800000006ff */
[----:B------:R-:W3:Y:S02]  /*4be0*/  SYNCS.PHASECHK.TRANS64.TRYWAIT P0, [UR21+0x50], R2 ;  /* 0x00005002ff0075a7 */ /* 0x000ee40008001115 */
[----:B---3--:R-:W-:Y:S05]  /*4bf0*/  @!P0 BRA `(.L_x_83) ;  /* 0x0000006c00848947 */ /* 0x008fea0003800000 */
.L_x_167:
[----:B------:R-:W4:Y:S02]  /*4c00*/  SYNCS.PHASECHK.TRANS64.TRYWAIT P0, [UR21+0x58], R2 ;  /* 0x00005802ff0075a7 */ /* 0x000f240008001115 */
[----:B----4-:R-:W-:Y:S05]  /*4c10*/  @!P0 BRA `(.L_x_84) ;  /* 0x0000006c00948947 */ /* 0x010fea0003800000 */
.L_x_169:
[----:B------:R-:W4:Y:S02]  /*4c20*/  SYNCS.PHASECHK.TRANS64.TRYWAIT P0, [UR21+0x60], R2 ;  /* 0x00006002ff0075a7 */ /* 0x000f240008001115 */
[----:B----4-:R-:W-:Y:S05]  /*4c30*/  @!P0 BRA `(.L_x_85) ;  /* 0x0000006c00a48947 */ /* 0x010fea0003800000 */
.L_x_171:
[----:B---3--:R-:W-:-:S07]  /*4c40*/  MOV R0, UR21 ;  /* 0x0000001500007c02 */ /* 0x008fce0008000f00 */
.L_x_86:
[----:B---3--:R-:W-:-:S04]  /*4c50*/  SHF.L.U32 R2, R15, 0x1f, RZ ;  /* 0x0000001f0f027819 */ /* 0x008fc800000006ff */
[----:B------:R3:W4:Y:S03]  /*4c60*/  SYNCS.PHASECHK.TRANS64.TRYWAIT P0, [R0+URZ+0x68], R2 ;  /* 0x00006802000075a7 */ /* 0x00072600080011ff */
[----:B----4-:R-:W-:Y:S05]  /*4c70*/  @!P0 NANOSLEEP.SYNCS 0x989680 ;  /* 0x009896800000895d */ /* 0x010fea0003900000 */
[----:B------:R-:W4:Y:S02]  /*4c80*/  @!P0 SYNCS.PHASECHK.TRANS64 P0, [R0+URZ+0x68], R2 ;  /* 0x00006802000085a7 */ /* 0x000f2400080010ff */
[----:B-12-4-:R-:W-:Y:S05]  /*4c90*/  @P0 EXIT ;  /* 0x000000000000094d */ /* 0x016fea0003800000 */
[----:B------:R-:W-:Y:S05]  /*4ca0*/  BRA `(.L_x_86) ;  /* 0xfffffffc00e87947 */ /* 0x000fea000383ffff */
.L_x_71:
[----:B------:R-:W-:-:S06]  /*4cb0*/  UISETP.GE.AND UP0, UPT, UR17, 0x4, UPT ;  /* 0x000000041100788c */ /* 0x000fcc000bf06270 */
[----:B------:R-:W-:-:S13]  /*4cc0*/  PLOP3.LUT P0, PT, PT, PT, UP0, 0x80, 0x8 ;  /* 0x000000000008781c */ /* 0x000fda0003f0f008 */
[----:B------:R-:W-:Y:S05]  /*4cd0*/  @!P0 EXIT ;  /* 0x000000000000894d */ /* 0x000fea0003800000 */
[----:B------:R-:W1:Y:S08]  /*4ce0*/  S2UR UR4, SR_CgaCtaId ;  /* 0x00000000000479c3 */ /* 0x000e700000008800 */
[----:B------:R-:W-:Y:S01]  /*4cf0*/  BAR.SYNC.DEFER_BLOCKING 0x6, 0xa0 ;  /* 0x0182800000007b1d */ /* 0x000fe20000010000 */
[C---:B------:R-:W-:Y:S01]  /*4d00*/  IMAD.SHL.U32 R2, R157.reuse, 0x40, RZ ;  /* 0x000000409d027824 */ /* 0x040fe200078e00ff */
[C---:B------:R-:W-:Y:S01]  /*4d10*/  LOP3.LUT R141, R157.reuse, 0x1, RZ, 0xc0, !PT ;  /* 0x000000019d8d7812 */ /* 0x040fe200078ec0ff */
[C---:B------:R-:W-:Y:S01]  /*4d20*/  IMAD.SHL.U32 R140, R157.reuse, 0x8, RZ ;  /* 0x000000089d8c7824 */ /* 0x040fe200078e00ff */
[----:B------:R-:W-:Y:S01]  /*4d30*/  CS2R R152, SRZ ;  /* 0x0000000000987805 */ /* 0x000fe2000001ff00 */
[----:B------:R-:W-:Y:S01]  /*4d40*/  IMAD.U32 R69, R157, 0x10000, RZ ;  /* 0x000100009d457824 */ /* 0x000fe200078e00ff */
[----:B------:R-:W-:-:S02]  /*4d50*/  UMOV UR44, 0x400 ;  /* 0x00000400002c7882 */ /* 0x000fc40000000000 */
[----:B------:R-:W2:Y:S01]  /*4d60*/  LDC.64 R138, c[0x0][0x8b0] ;  /* 0x00022c00ff8a7b82 */ /* 0x000ea20000000a00 */
[----:B------:R-:W-:Y:S01]  /*4d70*/  LOP3.LUT R3, R2, 0x1c0, RZ, 0xc0, !PT ;  /* 0x000001c002037812 */ /* 0x000fe200078ec0ff */
[----:B------:R-:W-:Y:S01]  /*4d80*/  IMAD.MOV.U32 R156, RZ, RZ, 0x2 ;  /* 0x00000002ff9c7424 */ /* 0x000fe200078e00ff */
[----:B------:R-:W-:Y:S01]  /*4d90*/  ISETP.NE.U32.AND P0, PT, R141, 0x1, PT ;  /* 0x000000018d00780c */ /* 0x000fe20003f05070 */
[----:B------:R-:W-:Y:S01]  /*4da0*/  IMAD.MOV.U32 R155, RZ, RZ, 0x4 ;  /* 0x00000004ff9b7424 */ /* 0x000fe200078e00ff */
[----:B------:R-:W-:Y:S01]  /*4db0*/  LOP3.LUT R140, R3, 0x38, R140, 0xf8, !PT ;  /* 0x00000038038c7812 */ /* 0x000fe200078ef88c */
[----:B------:R-:W-:Y:S01]  /*4dc0*/  IMAD.MOV.U32 R154, RZ, RZ, 0x1 ;  /* 0x00000001ff9a7424 */ /* 0x000fe200078e00ff */
[----:B------:R-:W-:Y:S01]  /*4dd0*/  LOP3.LUT R69, R69, 0x600000, RZ, 0xc0, !PT ;  /* 0x0060000045457812 */ /* 0x000fe200078ec0ff */
[----:B------:R-:W3:Y:S01]  /*4de0*/  LDC.64 R136, c[0x0][0x8a8] ;  /* 0x00022a00ff887b82 */ /* 0x000ee20000000a00 */
[C---:B------:R-:W-:Y:S01]  /*4df0*/  R2P PR, R157.reuse, 0x6 ;  /* 0x000000069d007804 */ /* 0x040fe20000000000 */
[----:B------:R-:W-:Y:S01]  /*4e00*/  IMAD.MOV.U32 R68, RZ, RZ, RZ ;  /* 0x000000ffff447224 */ /* 0x000fe200078e00ff */
[----:B------:R-:W-:Y:S01]  /*4e10*/  LOP3.LUT R140, R140, 0x1e00, R2, 0xf8, !PT ;  /* 0x00001e008c8c7812 */ /* 0x000fe200078ef802 */
[----:B------:R-:W-:Y:S01]  /*4e20*/  IMAD.MOV.U32 R149, RZ, RZ, RZ ;  /* 0x000000ffff957224 */ /* 0x000fe200078e00ff */
[----:B------:R-:W-:Y:S01]  /*4e30*/  P2R R2, PR, RZ, 0x1 ;  /* 0x00000001ff027803 */ /* 0x000fe20000000000 */
[----:B------:R-:W4:Y:S01]  /*4e40*/  LDCU UR59, c[0x0][0x370] ;  /* 0x00006e00ff3b77ac */ /* 0x000f220008000800 */
[----:B------:R-:W-:-:S02]  /*4e50*/  LOP3.LUT R157, R157, 0x60, RZ, 0xc0, !PT ;  /* 0x000000609d9d7812 */ /* 0x000fc400078ec0ff */
[----:B------:R-:W-:Y:S01]  /*4e60*/  SEL R156, R156, 0xfffffffe, !P1 ;  /* 0xfffffffe9c9c7807 */ /* 0x000fe20004800000 */
[----:B-1----:R-:W-:Y:S01]  /*4e70*/  ULEA UR44, UR4, UR44, 0x18 ;  /* 0x0000002c042c7291 */ /* 0x002fe2000f8ec0ff */
[----:B------:R-:W-:Y:S01]  /*4e80*/  SEL R155, R155, 0xfffffffc, !P2 ;  /* 0xfffffffc9b9b7807 */ /* 0x000fe20005000000 */
[----:B------:R-:W1:Y:S02]  /*4e90*/  LDCU UR43, c[0x0][0xb0c] ;  /* 0x00016180ff2b77ac */ /* 0x000e640008000800 */
[----:B------:R-:W-:Y:S01]  /*4ea0*/  UIADD3 UR4, UPT, UPT, UR44, 0x400, URZ ;  /* 0x000004002c047890 */ /* 0x000fe2000fffe0ff */
[----:B------:R-:W1:Y:S04]  /*4eb0*/  LDCU UR39, c[0x0][0xb30] ;  /* 0x00016600ff2777ac */ /* 0x000e680008000800 */
[----:B------:R-:W4:Y:S01]  /*4ec0*/  LDS R0, [UR44+0x110] ;  /* 0x0001102cff007984 */ /* 0x000f220008000800 */
[----:B------:R-:W-:Y:S01]  /*4ed0*/  IMAD.U32 R147, RZ, RZ, UR4 ;  /* 0x00000004ff937e24 */ /* 0x000fe2000f8e00ff */
[----:B------:R-:W1:Y:S01]  /*4ee0*/  LDCU.64 UR56, c[0x0][0x888] ;  /* 0x00011100ff3877ac */ /* 0x000e620008000a00 */
[----:B------:R-:W1:Y:S01]  /*4ef0*/  LDCU.64 UR40, c[0x0][0xb28] ;  /* 0x00016500ff2877ac */ /* 0x000e620008000a00 */
[----:B------:R-:W1:Y:S01]  /*4f00*/  LDCU.64 UR62, c[0x0][0x890] ;  /* 0x00011200ff3e77ac */ /* 0x000e620008000a00 */
[----:B------:R-:W1:Y:S01]  /*4f10*/  LDCU.128 UR52, c[0x0][0xb10] ;  /* 0x00016200ff3477ac */ /* 0x000e620008000c00 */
[----:B------:R-:W1:Y:S01]  /*4f20*/  LDCU UR58, c[0x0][0x374] ;  /* 0x00006e80ff3a77ac */ /* 0x000e620008000800 */
[----:B------:R-:W-:Y:S01]  /*4f30*/  UMOV UR47, URZ ;  /* 0x000000ff002f7c82 */ /* 0x000fe20008000000 */
[----:B------:R-:W-:Y:S01]  /*4f40*/  UMOV UR46, URZ ;  /* 0x000000ff002e7c82 */ /* 0x000fe20008000000 */
[----:B-1234-:R-:W-:-:S07]  /*4f50*/  IMAD.IADD R69, R0, 0x1, R69 ;  /* 0x0000000100457824 */ /* 0x01efce00078e0245 */
.L_x_130:
[C---:B------:R-:W-:Y:S02]  /*4f60*/  LEA R3, R149.reuse, UR44, 0x3 ;  /* 0x0000002c95037c11 */ /* 0x040fe4000f8e18ff */
[----:B------:R-:W-:Y:S02]  /*4f70*/  SHF.L.U32 R0, R152, 0x1f, RZ ;  /* 0x0000001f98007819 */ /* 0x000fe400000006ff */
[----:B-1----:R-:W-:Y:S02]  /*4f80*/  LEA R4, R149, UR44, 0x4 ;  /* 0x0000002c95047c11 */ /* 0x002fe4000f8e20ff */
[----:B------:R-:W1:Y:S02]  /*4f90*/  SYNCS.PHASECHK.TRANS64.TRYWAIT P0, [R3+URZ+0x80], R0 ;  /* 0x00008000030075a7 */ /* 0x000e6400080011ff */
[----:B-1----:R-:W-:Y:S05]  /*4fa0*/  @!P0 BRA `(.L_x_87) ;  /* 0x0000006800e08947 */ /* 0x002fea0003800000 */
.L_x_172:
        /* <DEDUP_REMOVED lines=8> */
[----:B--2---:R-:W-:Y:S11]  /*5030*/  LOP3.LUT P0, RZ, R6, 0x1, RZ, 0xc0, !PT ;  /* 0x0000000106ff7812 */ /* 0x004ff6000780c0ff */
[----:B------:R-:W-:Y:S02]  /*5040*/  @!UPT UIADD3 URZ, UPT, UPT, URZ, URZ, URZ ;  /* 0x000000fffffff290 */ /* 0x000fe4000fffe0ff */
[----:B---3--:R-:W-:Y:S01]  /*5050*/  VOTEU.ANY UP1, P0 ;  /* 0x0000000000ff7886 */ /* 0x008fe20000020100 */
[----:B------:R-:W-:Y:S01]  /*5060*/  PLOP3.LUT P0, PT, PT, PT, UP1, 0x80, 0x8 ;  /* 0x000000000008781c */ /* 0x000fe20003f0f018 */
[----:B------:R-:W-:Y:S11]  /*5070*/  UP2UR UR61, UPR, URZ, 0x2 ;  /* 0x00000002ff3d7883 */ /* 0x000ff60008000000 */
[----:B------:R-:W-:Y:S01]  /*5080*/  @!UPT UIADD3 URZ, UPT, UPT, URZ, URZ, URZ ;  /* 0x000000fffffff290 */ /* 0x000fe2000fffe0ff */
[----:B-1----:R-:W-:Y:S02]  /*5090*/  @P0 SHF.R.U32.HI R0, RZ, 0x10, R5 ;  /* 0x00000010ff000819 */ /* 0x002fe40000011605 */
        /* <DEDUP_REMOVED lines=12> */
[----:B------:R-:W2:Y:S01]  /*5160*/  LDCU UR12, c[0x0][0xb20] ;  /* 0x00016400ff0c77ac */ /* 0x000ea20008000800 */
[----:B------:R-:W-:Y:S02]  /*5170*/  UIMAD.WIDE.U32 UR4, UR58, UR55, URZ ;  /* 0x000000373a0472a5 */ /* 0x000fe4000f8e00ff */
[----:B------:R-:W-:Y:S02]  /*5180*/  UIMAD.WIDE.U32 UR6, UR59, UR52, URZ ;  /* 0x000000343b0672a5 */ /* 0x000fe4000f8e00ff */
[----:B------:R-:W-:Y:S02]  /*5190*/  UISETP.NE.AND UP0, UPT, UR54, 0x1, UPT ;  /* 0x000000013600788c */ /* 0x000fe4000bf05270 */
[----:B------:R-:W-:Y:S02]  /*51a0*/  UIMAD.WIDE.U32 UR8, UR37, UR55, URZ ;  /* 0x00000037250872a5 */ /* 0x000fe4000f8e00ff */
[----:B------:R-:W-:Y:S02]  /*51b0*/  UIMAD.WIDE.U32 UR10, UR38, UR52, URZ ;  /* 0x00000034260a72a5 */ /* 0x000fe4000f8e00ff */
[----:B------:R-:W-:Y:S02]  /*51c0*/  UISETP.NE.AND UP1, UPT, UR43, 0x1, UPT ;  /* 0x000000012b00788c */ /* 0x000fe4000bf25270 */
[----:B------:R-:W-:Y:S01]  /*51d0*/  UISETP.NE.AND UP2, UPT, UR42, 0x1, UPT ;  /* 0x000000012a00788c */ /* 0x000fe2000bf45270 */
[----:B------:R-:W-:Y:S02]  /*51e0*/  UMOV UR4, UR5 ;  /* 0x0000000500047c82 */ /* 0x000fe40008000000 */
[----:B--2---:R-:W-:Y:S03]  /*51f0*/  USHF.R.U32.HI UR5, URZ, UR12, UR4 ;  /* 0x0000000cff057299 */ /* 0x004fe60008011604 */
[----:B------:R-:W-:Y:S02]  /*5200*/  UMOV UR4, UR7 ;  /* 0x0000000700047c82 */ /* 0x000fe40008000000 */
[----:B------:R-:W-:Y:S02]  /*5210*/  USHF.R.U32.HI UR7, URZ, UR53, UR4 ;  /* 0x00000035ff077299 */ /* 0x000fe40008011604 */
[----:B------:R-:W-:Y:S02]  /*5220*/  USEL UR4, UR58, UR5, !UP0 ;  /* 0x000000053a047287 */ /* 0x000fe4000c000000 */
[----:B------:R-:W-:Y:S01]  /*5230*/  USEL UR7, UR59, UR7, !UP1 ;  /* 0x000000073b077287 */ /* 0x000fe2000c800000 */
[----:B------:R-:W-:Y:S01]  /*5240*/  UMOV UR5, UR9 ;  /* 0x0000000900057c82 */ /* 0x000fe20008000000 */
[----:B------:R-:W-:Y:S02]  /*5250*/  UIMAD.WIDE.U32 UR8, UR4, UR40, URZ ;  /* 0x00000028040872a5 */ /* 0x000fe4000f8e00ff */
[----:B------:R-:W-:Y:S03]  /*5260*/  USHF.R.U32.HI UR6, URZ, UR12, UR5 ;  /* 0x0000000cff067299 */ /* 0x000fe60008011605 */
[----:B------:R-:W-:Y:S01]  /*5270*/  UMOV UR5, UR11 ;  /* 0x0000000b00057c82 */ /* 0x000fe20008000000 */
[----:B------:R-:W-:Y:S02]  /*5280*/  UIMAD.WIDE.U32 UR10, UR7, UR40, URZ ;  /* 0x00000028070a72a5 */ /* 0x000fe4000f8e00ff */
[----:B------:R-:W-:Y:S02]  /*5290*/  USHF.R.U32.HI UR12, URZ, UR53, UR5 ;  /* 0x00000035ff0c7299 */ /* 0x000fe40008011605 */
[----:B------:R-:W-:Y:S01]  /*52a0*/  USEL UR6, UR37, UR6, !UP0 ;  /* 0x0000000625067287 */ /* 0x000fe2000c000000 */
[----:B------:R-:W-:Y:S02]  /*52b0*/  UMOV UR5, UR9 ;  /* 0x0000000900057c82 */ /* 0x000fe40008000000 */
[----:B------:R-:W-:Y:S01]  /*52c0*/  UMOV UR10, UR11 ;  /* 0x0000000b000a7c82 */ /* 0x000fe20008000000 */
[----:B------:R-:W-:Y:S02]  /*52d0*/  @UP2 USHF.R.U32.HI UR4, URZ, UR41, UR5 ;  /* 0x00000029ff042299 */ /* 0x000fe40008011605 */
[----:B------:R-:W-:Y:S02]  /*52e0*/  @UP2 USHF.R.U32.HI UR7, URZ, UR41, UR10 ;  /* 0x00000029ff072299 */ /* 0x000fe4000801160a */
[----:B------:R-:W-:Y:S02]  /*52f0*/  UIMAD UR4, UR42, UR4, URZ ;  /* 0x000000042a0472a4 */ /* 0x000fe4000f8e02ff */
        /* <DEDUP_REMOVED lines=8> */
[----:B------:R-:W-:Y:S02]  /*5380*/  USEL UR11, UR6, UR4, !UP2 ;  /* 0x00000004060b7287 */ /* 0x000fe4000d000000 */
[----:B------:R-:W-:Y:S02]  /*5390*/  UIADD3 UR8, UPT, UPT, -UR5, URZ, URZ ;  /* 0x000000ff05087290 */ /* 0x000fe4000fffe1ff */
[----:B------:R-:W-:Y:S01]  /*53a0*/  UIADD3 UR10, UPT, UPT, -UR11, URZ, URZ ;  /* 0x000000ff0b0a7290 */ /* 0x000fe2000fffe1ff */
[----:B------:R-:W-:Y:S01]  /*53b0*/  @!UP0 UMOV UR4, UR9 ;  /* 0x0000000900048c82 */ /* 0x000fe20008000000 */
[----:B------:R-:W-:Y:S02]  /*53c0*/  UIADD3 UR9, UPT, UPT, -UR6, URZ, URZ ;  /* 0x000000ff06097290 */ /* 0x000fe4000fffe1ff */
[----:B------:R-:W-:Y:S02]  /*53d0*/  @!UP0 USHF.R.U32.HI UR4, URZ, UR41, UR4 ;  /* 0x00000029ff048299 */ /* 0x000fe40008011604 */
[----:B------:R-:W-:Y:S02]  /*53e0*/  UIMAD UR10, UR42, UR10, UR6 ;  /* 0x0000000a2a0a72a4 */ /* 0x000fe4000f8e0206 */
[----:B------:R-:W-:Y:S04]  /*53f0*/  @!UP0 USEL UR4, UR5, UR4, !UP2 ;  /* 0x0000000405048287 */ /* 0x000fe8000d000000 */
[----:B------:R-:W-:Y:S02]  /*5400*/  @!UP0 UIMAD UR10, UR7, UR10, UR4 ;  /* 0x0000000a070a82a4 */ /* 0x000fe4000f8e0204 */
[----:B------:R-:W-:Y:S02]  /*5410*/  @!UP0 UIADD3 UR11, UPT, UPT, UR11, -UR4, URZ ;  /* 0x800000040b0b8290 */ /* 0x000fe4000fffe0ff */
[----:B------:R-:W-:Y:S02]  /*5420*/  UIMAD UR7, UR43, UR8, UR38 ;  /* 0x000000082b0772a4 */ /* 0x000fe4000f8e0226 */
[----:B------:R-:W-:Y:S02]  /*5430*/  @!UP0 UIMAD UR6, UR11, UR42, UR5 ;  /* 0x0000002a0b0682a4 */ /* 0x000fe4000f8e0205 */
[----:B------:R-:W-:Y:S01]  /*5440*/  UIMAD UR4, UR54, UR9, UR37 ;  /* 0x00000009360472a4 */ /* 0x000fe2000f8e0225 */
[----:B------:R-:W-:Y:S02]  /*5450*/  @!UP0 UMOV UR5, UR10 ;  /* 0x0000000a00058c82 */ /* 0x000fe40008000000 */
[----:B------:R-:W-:Y:S02]  /*5460*/  UIMAD UR38, UR5, UR43, UR7 ;  /* 0x0000002b052672a4 */ /* 0x000fe4000f8e0207 */
[----:B------:R-:W-:Y:S11]  /*5470*/  UIMAD UR37, UR6, UR54, UR4 ;  /* 0x00000036062572a4 */ /* 0x000ff6000f8e0204 */
[----:B------:R-:W-:Y:S01]  /*5480*/  @!UPT UIADD3 URZ, UPT, UPT, URZ, URZ, URZ ;  /* 0x000000fffffff290 */ /* 0x000fe2000fffe0ff */
.L_x_88:
[----:B------:R-:W-:Y:S01]  /*5490*/  UISETP.NE.AND UP0, UPT, UR39, 0x1, UPT ;  /* 0x000000012700788c */ /* 0x000fe2000bf05270 */
[----:B------:R-:W-:Y:S01]  /*54a0*/  LOP3.LUT P0, RZ, R147, 0x3f0, RZ, 0xc0, !PT ;  /* 0x000003f093ff7812 */ /* 0x000fe2000780c0ff */
[----:B------:R-:W-:Y:S01]  /*54b0*/  USHF.L.U32 UR50, UR16, 0x7, URZ ;  /* 0x0000000710327899 */ /* 0x000fe200080006ff */
[----:B------:R-:W-:Y:S01]  /*54c0*/  BSSY.RECONVERGENT B6, `(.L_x_89) ;  /* 0x0000034000067945 */ /* 0x000fe20003800200 */
[----:B------:R-:W-:Y:S01]  /*54d0*/  USHF.L.U32 UR49, UR20, 0x8, URZ ;  /* 0x0000000814317899 */ /* 0x000fe200080006ff */
[----:B------:R-:W-:Y:S06]  /*54e0*/  IADD3 R149, PT, PT, R149, 0x1, RZ ;  /* 0x0000000195957810 */ /* 0x000fec0007ffe0ff */
[----:B------:R-:W2:Y:S01]  /*54f0*/  @!UP0 LDCU.128 UR12, c[0x0][0xb10] ;  /* 0x00016200ff0c87ac */ /* 0x000ea20008000c00 */
[----:B------:R-:W3:Y:S01]  /*5500*/  @!UP0 LDCU UR5, c[0x0][0xb0c] ;  /* 0x00016180ff0587ac */ /* 0x000ee20008000800 */
[----:B------:R-:W4:Y:S01]  /*5510*/  @!UP0 LDCU UR10, c[0x0][0xb20] ;  /* 0x00016400ff0a87ac */ /* 0x000f220008000800 */
[----:B--2---:R-:W-:Y:S02]  /*5520*/  UIMAD.WIDE.U32 UR8, UR38, UR12, URZ ;  /* 0x0000000c260872a5 */ /* 0x004fe4000f8e00ff */
[----:B------:R-:W-:Y:S02]  /*5530*/  UIMAD.WIDE.U32 UR6, UR37, UR15, URZ ;  /* 0x0000000f250672a5 */ /* 0x000fe4000f8e00ff */
[----:B------:R-:W-:Y:S03]  /*5540*/  @!UP0 UISETP.NE.AND UP1, UPT, UR14, 0x1, UPT ;  /* 0x000000010e00888c */ /* 0x000fe6000bf25270 */
[----:B------:R-:W-:Y:S01]  /*5550*/  @!UP0 UMOV UR4, UR9 ;  /* 0x0000000900048c82 */ /* 0x000fe20008000000 */
[----:B---3--:R-:W-:Y:S02]  /*5560*/  @!UP0 UISETP.NE.AND UP2, UPT, UR5, 0x1, UPT ;  /* 0x000000010500888c */ /* 0x008fe4000bf45270 */
[----:B------:R-:W-:Y:S01]  /*5570*/  @!UP0 USHF.R.U32.HI UR4, URZ, UR13, UR4 ;  /* 0x0000000dff048299 */ /* 0x000fe20008011604 */
[----:B------:R-:W-:Y:S02]  /*5580*/  @!UP0 UMOV UR6, UR7 ;  /* 0x0000000700068c82 */ /* 0x000fe40008000000 */
[----:B----4-:R-:W-:Y:S02]  /*5590*/  @!UP0 USHF.R.U32.HI UR6, URZ, UR10, UR6 ;  /* 0x0000000aff068299 */ /* 0x010fe40008011606 */
[----:B------:R-:W-:Y:S02]  /*55a0*/  @!UP0 USEL UR7, UR38, UR4, !UP2 ;  /* 0x0000000426078287 */ /* 0x000fe4000d000000 */
[----:B------:R-:W-:Y:S04]  /*55b0*/  @!UP0 USEL UR6, UR37, UR6, !UP1 ;  /* 0x0000000625068287 */ /* 0x000fe8000c800000 */
[----:B------:R-:W-:Y:S02]  /*55c0*/  @!UP0 UIADD3 UR4, UPT, UPT, -UR7, UR6, URZ ;  /* 0x0000000607048290 */ /* 0x000fe4000fffe1ff */
[----:B------:R-:W-:Y:S02]  /*55d0*/  @!UP0 UIADD3 UR6, UPT, UPT, UR7, -UR6, URZ ;  /* 0x8000000607068290 */ /* 0x000fe4000fffe0ff */
[----:B------:R-:W-:Y:S02]  /*55e0*/  @!UP0 UIMAD UR38, UR4, UR5, UR38 ;  /* 0x00000005042682a4 */ /* 0x000fe4000f8e0226 */
[----:B------:R-:W-:Y:S01]  /*55f0*/  @!UP0 UIMAD UR37, UR6, UR14, UR37 ;  /* 0x0000000e062582a4 */ /* 0x000fe2000f8e0225 */
[----:B------:R-:W-:Y:S11]  /*5600*/  @!P0 BRA `(.L_x_90) ;  /* 0x00000000007c8947 */ /* 0x000ff60003800000 */
[----:B------:R-:W2:Y:S01]  /*5610*/  LDCU.64 UR8, c[0x4][0x80] ;  /* 0x01001000ff0877ac */ /* 0x000ea20008000a00 */
[----:B------:R-:W-:Y:S01]  /*5620*/  MOV R2, 0x0 ;  /* 0x0000000000027802 */ /* 0x000fe20000000f00 */
[----:B------:R-:W-:Y:S02]  /*5630*/  HFMA2 R12, -RZ, RZ, 0, 5.9604644775390625e-08 ;  /* 0x00000001ff0c7431 */ /* 0x000fe400000001ff */
[----:B------:R-:W-:Y:S01]  /*5640*/  IMAD.MOV.U32 R8, RZ, RZ, 0x70 ;  /* 0x00000070ff087424 */ /* 0x000fe200078e00ff */
[----:B------:R3:W4:Y:S01]  /*5650*/  LDC.64 R14, c[0x4][R2] ;  /* 0x01000000020e7b82 */ /* 0x0007220000000a00 */
[----:B------:R-:W1:Y:S01]  /*5660*/  LDCU.64 UR6, c[0x4][0x88] ;  /* 0x01001100ff0677ac */ /* 0x000e620008000a00 */
[----:B------:R-:W-:Y:S01]  /*5670*/  IMAD.MOV.U32 R13, RZ, RZ, RZ ;  /* 0x000000ffff0d7224 */ /* 0x000fe200078e00ff */
[----:B------:R-:W1:Y:S01]  /*5680*/  LDCU.64 UR4, c[0x4][0x8] ;  /* 0x01000100ff0477ac */ /* 0x000e620008000a00 */
[----:B--2---:R-:W-:Y:S01]  /*5690*/  MOV R5, UR9 ;  /* 0x0000000900057c02 */ /* 0x004fe20008000f00 */
[----:B------:R-:W-:Y:S01]  /*56a0*/  IMAD.U32 R4, RZ, RZ, UR8 ;  /* 0x00000008ff047e24 */ /* 0x000fe2000f8e00ff */
[----:B-1----:R-:W-:Y:S01]  /*56b0*/  MOV R7, UR7 ;  /* 0x0000000700077c02 */ /* 0x002fe20008000f00 */
[----:B------:R-:W-:Y:S01]  /*56c0*/  IMAD.U32 R6, RZ, RZ, UR6 ;  /* 0x00000006ff067e24 */ /* 0x000fe2000f8e00ff */
[----:B------:R-:W-:Y:S01]  /*56d0*/  MOV R11, UR5 ;  /* 0x00000005000b7c02 */ /* 0x000fe20008000f00 */
[----:B------:R-:W-:Y:S02]  /*56e0*/  IMAD.U32 R10, RZ, RZ, UR4 ;  /* 0x00000004ff0a7e24 */ /* 0x000fe4000f8e00ff */
[----:B------:R-:W-:Y:S07]  /*56f0*/  LEPC R20, `(.L_x_91) ;  /* 0x000000001014794e */ /* 0x000fee0000000000 */
[----:B---345:R-:W-:Y:S05]  /*5700*/  CALL.ABS.NOINC R14 ;  /* 0x000000000e007343 */ /* 0x038fea0003c00000 */
.L_x_91:
[----:B------:R-:W1:Y:S01]  /*5710*/  LDCU.64 UR8, c[0x4][0x80] ;  /* 0x01001000ff0877ac */ /* 0x000e620008000a00 */
[----:B------:R-:W2:Y:S01]  /*5720*/  LDC.64 R2, c[0x4][R2] ;  /* 0x0100000002027b82 */ /* 0x000ea20000000a00 */
[----:B------:R-:W-:Y:S02]  /*5730*/  HFMA2 R12, -RZ, RZ, 0, 5.9604644775390625e-08 ;  /* 0x00000001ff0c7431 */ /* 0x000fe400000001ff */
[----:B------:R-:W-:Y:S02]  /*5740*/  IMAD.MOV.U32 R8, RZ, RZ, 0x70 ;  /* 0x00000070ff087424 */ /* 0x000fe400078e00ff */
[----:B------:R-:W-:Y:S01]  /*5750*/  IMAD.MOV.U32 R13, RZ, RZ, RZ ;  /* 0x000000ffff0d7224 */ /* 0x000fe200078e00ff */
[----:B------:R-:W3:Y:S01]  /*5760*/  LDCU.64 UR6, c[0x4][0x88] ;  /* 0x01001100ff0677ac */ /* 0x000ee20008000a00 */
[----:B------:R-:W4:Y:S01]  /*5770*/  LDCU.64 UR4, c[0x4][0x8] ;  /* 0x01000100ff0477ac */ /* 0x000f220008000a00 */
[----:B-1----:R-:W-:Y:S02]  /*5780*/  MOV R4, UR8 ;  /* 0x0000000800047c02 */ /* 0x002fe40008000f00 */
[----:B------:R-:W-:Y:S02]  /*5790*/  MOV R5, UR9 ;  /* 0x0000000900057c02 */ /* 0x000fe40008000f00 */
[----:B---3--:R-:W-:Y:S01]  /*57a0*/  MOV R7, UR7 ;  /* 0x0000000700077c02 */ /* 0x008fe20008000f00 */
[----:B------:R-:W-:Y:S01]  /*57b0*/  IMAD.U32 R6, RZ, RZ, UR6 ;  /* 0x00000006ff067e24 */ /* 0x000fe2000f8e00ff */
[----:B----4-:R-:W-:Y:S01]  /*57c0*/  MOV R11, UR5 ;  /* 0x00000005000b7c02 */ /* 0x010fe20008000f00 */
[----:B------:R-:W-:Y:S02]  /*57d0*/  IMAD.U32 R10, RZ, RZ, UR4 ;  /* 0x00000004ff0a7e24 */ /* 0x000fe4000f8e00ff */
[----:B------:R-:W-:Y:S07]  /*57e0*/  LEPC R20, `(.L_x_90) ;  /* 0x000000001014794e */ /* 0x000fee0000000000 */
[----:B--2---:R-:W-:Y:S05]  /*57f0*/  CALL.ABS.NOINC R2 ;  /* 0x0000000002007343 */ /* 0x004fea0003c00000 */
.L_x_90:
[----:B------:R-:W-:Y:S05]  /*5800*/  BSYNC.RECONVERGENT B6 ;  /* 0x0000000000067941 */ /* 0x000fea0003800200 */
.L_x_89:
[----:B------:R-:W-:Y:S01]  /*5810*/  R2UR UR4, R146 ;  /* 0x00000000920472ca */ /* 0x000fe200000e0000 */
[----:B------:R-:W-:Y:S01]  /*5820*/  UISETP.NE.U32.AND UP0, UPT, UR62, URZ, UPT ;  /* 0x000000ff3e00728c */ /* 0x000fe2000bf05070 */
[----:B------:R-:W-:Y:S02]  /*5830*/  ISETP.NE.U32.AND P4, PT, R138, RZ, PT ;  /* 0x000000ff8a00720c */ /* 0x000fe40003f85070 */
[----:B------:R-:W-:Y:S01]  /*5840*/  ISETP.NE.U32.AND P2, PT, RZ, UR56, PT ;  /* 0x00000038ff007c0c */ /* 0x000fe2000bf45070 */
[----:B------:R-:W-:Y:S01]  /*5850*/  UISETP.NE.AND.EX UP1, UPT, UR63, URZ, UPT, UP0 ;  /* 0x000000ff3f00728c */ /* 0x000fe2000bf25300 */
[----:B------:R-:W-:Y:S01]  /*5860*/  ISETP.NE.AND.EX P4, PT, R139, RZ, PT, P4 ;  /* 0x000000ff8b00720c */ /* 0x000fe20003f85340 */
[----:B------:R-:W-:Y:S01]  /*5870*/  UPLOP3.LUT UP0, UPT, UPT, UPT, UPT, 0x40, 0x4 ;  /* 0x000000000004789c */ /* 0x000fe20003f0e870 */
[----:B------:R-:W-:Y:S05]  /*5880*/  ISETP.NE.AND.EX P2, PT, RZ, UR57, PT, P2 ;  /* 0x00000039ff007c0c */ /* 0x000fea000bf45320 */
[----:B------:R-:W-:Y:S06]  /*5890*/  UISETP.NE.AND UP2, UPT, UR4, URZ, UPT ;  /* 0x000000ff0400728c */ /* 0x000fec000bf45270 */
[----:B------:R-:W-:Y:S05]  /*58a0*/  PLOP3.LUT P1, PT, PT, PT, UP2, 0x80, 0x8 ;  /* 0x000000000008781c */ /* 0x000fea0003f2f028 */
[----:B------:R-:W-:Y:S06]  /*58b0*/  @UP2 UPLOP3.LUT UP0, UPT, UPT, UPT, UP1, 0x80, 0x8 ;  /* 0x000000000008289c */ /* 0x000fec0003f0f010 */
[----:B------:R-:W-:Y:S01]  /*58c0*/  PLOP3.LUT P0, PT, PT, PT, UP0, 0x80, 0x8 ;  /* 0x000000000008781c */ /* 0x000fe20003f0f008 */
[----:B------:R-:W-:Y:S01]  /*58d0*/  @!UPT UIADD3 URZ, UPT, UPT, URZ, URZ, URZ ;  /* 0x000000fffffff290 */ /* 0x000fe2000fffe0ff */
[----:B------:R-:W-:Y:S11]  /*58e0*/  BRA.U !UP1, `(.L_x_92) ;  /* 0x00000001093c7547 */ /* 0x000ff6000b800000 */
[----:B------:R-:W-:Y:S01]  /*58f0*/  UISETP.NE.U32.AND UP0, UPT, UR56, URZ, UPT ;  /* 0x000000ff3800728c */ /* 0x000fe2000bf05070 */
[----:B-1----:R-:W-:Y:S01]  /*5900*/  HFMA2 R0, -RZ, RZ, 0, 5.9604644775390625e-08 ;  /* 0x00000001ff007431 */ /* 0x002fe200000001ff */
[----:B------:R-:W1:Y:S01]  /*5910*/  LDCU.64 UR8, c[0x0][0x358] ;  /* 0x00006b00ff0877ac */ /* 0x000e620008000a00 */
[----:B------:R-:W-:Y:S01]  /*5920*/  IMAD.MOV.U32 R142, RZ, RZ, 0x1 ;  /* 0x00000001ff8e7424 */ /* 0x000fe200078e00ff */
[----:B------:R-:W-:Y:S06]  /*5930*/  UISETP.NE.AND.EX UP0, UPT, UR57, URZ, UPT, UP0 ;  /* 0x000000ff3900728c */ /* 0x000fec000bf05300 */
[----:B------:R-:W-:Y:S05]  /*5940*/  PLOP3.LUT P3, PT, PT, PT, UP0, 0x80, 0x8 ;  /* 0x000000000008781c */ /* 0x000fea0003f6f008 */
[----:B------:R-:W2:Y:S01]  /*5950*/  @UP0 LDCU.64 UR4, c[0x0][0x888] ;  /* 0x00011100ff0407ac */ /* 0x000ea20008000a00 */
[----:B------:R-:W-:Y:S07]  /*5960*/  @UP0 UIMAD UR6, UR36, UR62, URZ ;  /* 0x0000003e240602a4 */ /* 0x000fee000f8e02ff */
[----:B------:R-:W-:Y:S01]  /*5970*/  @!P3 PRMT R142, R0, 0x7610, R142 ;  /* 0x00007610008eb816 */ /* 0x000fe2000000008e */
[----:B--2---:R-:W-:Y:S06]  /*5980*/  @UP0 UIMAD.WIDE UR4, UR6, 0x4, UR4 ;  /* 0x00000004060408a5 */ /* 0x004fec000f8e0204 */
[----:B------:R-:W-:Y:S01]  /*5990*/  IMAD.U32 R2, RZ, RZ, UR4 ;  /* 0x00000004ff027e24 */ /* 0x000fe2000f8e00ff */
[----:B------:R-:W-:Y:S04]  /*59a0*/  MOV R3, UR5 ;  /* 0x0000000500037c02 */ /* 0x000fe80008000f00 */
[----:B------:R-:W2:Y:S01]  /*59b0*/  @!UP0 LDCU UR4, c[0x0][0x880] ;  /* 0x00011000ff0487ac */ /* 0x000ea20008000800 */
[----:B-1---5:R3:W5:Y:S02]  /*59c0*/  @P3 LDG.E R73, desc[UR8][R2.64] ;  /* 0x0000000802493981 */ /* 0x022764000c1e1900 */
[----:B--23--:R-:W-:Y:S02]  /*59d0*/  @!P3 IMAD.U32 R73, RZ, RZ, UR4 ;  /* 0x00000004ff49be24 */ /* 0x00cfe4000f8e00ff */
.L_x_92:
[----:B------:R-:W-:Y:S05]  /*59e0*/  @!P4 BRA `(.L_x_93) ;  /* 0x000000000024c947 */ /* 0x000fea0003800000 */
[----:B------:R-:W-:Y:S01]  /*59f0*/  ISETP.NE.U32.AND P3, PT, R136, RZ, PT ;  /* 0x000000ff8800720c */ /* 0x000fe20003f65070 */
[----:B------:R-:W2:Y:S03]  /*5a00*/  LDCU.64 UR4, c[0x0][0x358] ;  /* 0x00006b00ff0477ac */ /* 0x000ea60008000a00 */
[----:B------:R-:W-:Y:S11]  /*5a10*/  ISETP.NE.AND.EX P3, PT, R137, RZ, PT, P3 ;  /* 0x000000ff8900720c */ /* 0x000ff60003f65330 */
[----:B------:R-:W-:Y:S02]  /*5a20*/  @!UPT UIADD3 URZ, UPT, UPT, URZ, URZ, URZ ;  /* 0x000000fffffff290 */ /* 0x000fe4000fffe0ff */
[----:B------:R-:W3:Y:S01]  /*5a30*/  @P3 LDC.64 R2, c[0x0][0x8a8] ;  /* 0x00022a00ff023b82 */ /* 0x000ee20000000a00 */
[----:B-1----:R-:W-:Y:S04]  /*5a40*/  @P3 IMAD R0, R138, UR36, RZ ;  /* 0x000000248a003c24 */ /* 0x002fe8000f8e02ff */
[----:B---3--:R-:W-:Y:S05]  /*5a50*/  @P3 IMAD.WIDE R2, R0, 0x4, R2 ;  /* 0x0000000400023825 */ /* 0x008fea00078e0202 */
[----:B--2--5:R2:W5:Y:S02]  /*5a60*/  @P3 LDG.E R70, desc[UR4][R2.64] ;  /* 0x0000000402463981 */ /* 0x024564000c1e1900 */
[----:B--2---:R-:W3:Y:S02]  /*5a70*/  @!P3 LDC R70, c[0x0][0x8a0] ;  /* 0x00022800ff46bb82 */ /* 0x004ee40000000800 */
.L_x_93:
[----:B-----5:R-:W-:Y:S01]  /*5a80*/  FSETP.NEU.AND P3, PT, R73, RZ, PT ;  /* 0x000000ff4900720b */ /* 0x020fe20003f6d000 */
[----:B------:R-:W-:Y:S01]  /*5a90*/  IMAD.SHL.U32 R160, R140, 0x2, RZ ;  /* 0x000000028ca07824 */ /* 0x000fe200078e00ff */
[----:B------:R-:W-:Y:S01]  /*5aa0*/  SEL R3, RZ, 0xffffffff, P2 ;  /* 0xffffffffff037807 */ /* 0x000fe20001000000 */
[----:B------:R-:W-:Y:S01]  /*5ab0*/  IMAD.SHL.U32 R80, R155, 0x10, RZ ;  /* 0x000000109b507824 */ /* 0x000fe200078e00ff */
[----:B------:R-:W-:Y:S01]  /*5ac0*/  @P1 LOP3.LUT P2, RZ, R142, 0xff, RZ, 0xc0, !PT ;  /* 0x000000ff8eff1812 */ /* 0x000fe2000784c0ff */
[----:B------:R-:W-:Y:S01]  /*5ad0*/  VIADD R161, R160, UR44 ;  /* 0x0000002ca0a17c36 */ /* 0x000fe20008000000 */
[----:B-1----:R-:W-:Y:S01]  /*5ae0*/  @P1 SEL R0, RZ, 0xffffffff, P3 ;  /* 0xffffffffff001807 */ /* 0x002fe20001800000 */
[----:B------:R-:W-:Y:S01]  /*5af0*/  IMAD.SHL.U32 R81, R156, 0x10, RZ ;  /* 0x000000109c517824 */ /* 0x000fe200078e00ff */
[----:B------:R-:W-:Y:S01]  /*5b00*/  LOP3.LUT R154, R154, 0x1, RZ, 0x3c, !PT ;  /* 0x000000019a9a7812 */ /* 0x000fe200078e3cff */
[----:B------:R-:W-:Y:S01]  /*5b10*/  IMAD.IADD R151, R161, 0x1, R80 ;  /* 0x00000001a1977824 */ /* 0x000fe200078e0250 */
[C---:B------:R-:W-:Y:S01]  /*5b20*/  @P0 SEL R0, R3.reuse, R0, !P2 ;  /* 0x0000000003000207 */ /* 0x040fe20005000000 */
[----:B------:R-:W-:Y:S01]  /*5b30*/  BSSY B1, `(.L_x_94) ;  /* 0x000004f000017945 */ /* 0x000fe20003800000 */
[----:B------:R-:W-:Y:S01]  /*5b40*/  LEA R74, R68, UR44, 0x3 ;  /* 0x0000002c444a7c11 */ /* 0x000fe2000f8e18ff */
[----:B------:R-:W-:Y:S01]  /*5b50*/  IMAD.MOV.U32 R82, RZ, RZ, 0x1 ;  /* 0x00000001ff527424 */ /* 0x000fe200078e00ff */
[----:B------:R-:W-:Y:S01]  /*5b60*/  @P1 LOP3.LUT R0, R0, 0x1, RZ, 0xc0, !PT ;  /* 0x0000000100001812 */ /* 0x000fe200078ec0ff */
[----:B------:R-:W-:Y:S01]  /*5b70*/  IMAD R71, R68, 0x100, R69 ;  /* 0x0000010044477824 */ /* 0x000fe200078e0245 */
[----:B------:R-:W-:Y:S01]  /*5b80*/  PLOP3.LUT P2, PT, PT, PT, UP1, 0x80, 0x8 ;  /* 0x000000000008781c */ /* 0x000fe20003f4f018 */
[----:B------:R-:W-:Y:S01]  /*5b90*/  IMAD.MOV.U32 R75, RZ, RZ, RZ ;  /* 0x000000ffff4b7224 */ /* 0x000fe200078e00ff */
[----:B------:R-:W-:Y:S02]  /*5ba0*/  ISETP.NE.U32.OR P6, PT, R0, 0x1, !P1 ;  /* 0x000000010000780c */ /* 0x000fe40004fc5470 */
[----:B------:R-:W-:Y:S02]  /*5bb0*/  CS2R R134, SRZ ;  /* 0x0000000000867805 */ /* 0x000fe4000001ff00 */
[----:B------:R-:W-:Y:S02]  /*5bc0*/  LOP3.LUT P4, R148, R142, 0xff, RZ, 0xc0, !PT ;  /* 0x000000ff8e947812 */ /* 0x000fe4000788c0ff */
[----:B------:R-:W-:Y:S02]  /*5bd0*/  CS2R R132, SRZ ;  /* 0x0000000000847805 */ /* 0x000fe4000001ff00 */
[----:B------:R-:W-:Y:S02]  /*5be0*/  SEL R2, RZ, 0xffffffff, P3 ;  /* 0xffffffffff027807 */ /* 0x000fe40001800000 */
[----:B------:R-:W-:Y:S02]  /*5bf0*/  CS2R R126, SRZ ;  /* 0x00000000007e7805 */ /* 0x000fe4000001ff00 */
[----:B------:R-:W-:Y:S02]  /*5c00*/  P2R R158, PR, RZ, 0x40 ;  /* 0x00000040ff9e7803 */ /* 0x000fe40000000000 */
[----:B------:R-:W-:Y:S02]  /*5c10*/  CS2R R124, SRZ ;  /* 0x00000000007c7805 */ /* 0x000fe4000001ff00 */
[----:B------:R-:W-:Y:S02]  /*5c20*/  CS2R R118, SRZ ;  /* 0x0000000000767805 */ /* 0x000fe4000001ff00 */
[----:B------:R-:W-:Y:S02]  /*5c30*/  CS2R R116, SRZ ;  /* 0x0000000000747805 */ /* 0x000fe4000001ff00 */
[----:B------:R-:W-:Y:S02]  /*5c40*/  CS2R R110, SRZ ;  /* 0x00000000006e7805 */ /* 0x000fe4000001ff00 */
[----:B------:R-:W-:Y:S02]  /*5c50*/  @P2 SEL R2, R3, R2, !P4 ;  /* 0x0000000203022207 */ /* 0x000fe40006000000 */
[----:B------:R-:W-:Y:S02]  /*5c60*/  CS2R R108, SRZ ;  /* 0x00000000006c7805 */ /* 0x000fe4000001ff00 */
[----:B------:R-:W-:Y:S02]  /*5c70*/  @P6 SHF.L.U32 R0, R154, 0x1f, RZ ;  /* 0x0000001f9a006819 */ /* 0x000fe400000006ff */
[----:B------:R-:W-:Y:S02]  /*5c80*/  CS2R R102, SRZ ;  /* 0x0000000000667805 */ /* 0x000fe4000001ff00 */
[----:B------:R-:W-:Y:S02]  /*5c90*/  LOP3.LUT R2, R2, 0x1, RZ, 0xc0, !PT ;  /* 0x0000000102027812 */ /* 0x000fe400078ec0ff */
[----:B------:R-:W-:Y:S01]  /*5ca0*/  CS2R R100, SRZ ;  /* 0x0000000000647805 */ /* 0x000fe2000001ff00 */
[----:B------:R1:W2:Y:S01]  /*5cb0*/  @P6 SYNCS.PHASECHK.TRANS64.TRYWAIT P1, [UR44+0x30], R0 ;  /* 0x00003000ff0065a7 */ /* 0x0002a2000802112c */
[----:B------:R-:W-:Y:S02]  /*5cc0*/  CS2R R94, SRZ ;  /* 0x00000000005e7805 */ /* 0x000fe4000001ff00 */
[----:B------:R-:W-:Y:S02]  /*5cd0*/  ISETP.NE.U32.AND P5, PT, R2, 0x1, PT ;  /* 0x000000010200780c */ /* 0x000fe40003fa5070 */
[----:B------:R-:W-:Y:S02]  /*5ce0*/  CS2R R92, SRZ ;  /* 0x00000000005c7805 */ /* 0x000fe4000001ff00 */
[----:B------:R-:W-:Y:S02]  /*5cf0*/  CS2R R86, SRZ ;  /* 0x0000000000567805 */ /* 0x000fe4000001ff00 */
[----:B------:R-:W-:Y:S02]  /*5d00*/  CS2R R84, SRZ ;  /* 0x0000000000547805 */ /* 0x000fe4000001ff00 */
[----:B------:R-:W-:Y:S02]  /*5d10*/  P2R R83, PR, RZ, 0x20 ;  /* 0x00000020ff537803 */ /* 0x000fe40000000000 */
[----:B------:R-:W-:Y:S02]  /*5d20*/  CS2R R78, SRZ ;  /* 0x00000000004e7805 */ /* 0x000fe4000001ff00 */
[----:B------:R-:W-:Y:S01]  /*5d30*/  CS2R R76, SRZ ;  /* 0x00000000004c7805 */ /* 0x000fe2000001ff00 */
[----:B------:R-:W-:Y:S02]  /*5d40*/  IMAD.IADD R159, R161, 0x1, R81 ;  /* 0x00000001a19f7824 */ /* 0x000fe400078e0251 */
[----:B------:R-:W-:Y:S01]  /*5d50*/  IMAD.IADD R150, R81, 0x1, R151 ;  /* 0x0000000151967824 */ /* 0x000fe200078e0297 */
[----:B-1----:R-:W-:Y:S04]  /*5d60*/  SHF.L.U32 R0, R153, 0x1f, RZ ;  /* 0x0000001f99007819 */ /* 0x002fe800000006ff */
[----:B------:R1:W4:Y:S01]  /*5d70*/  SYNCS.PHASECHK.TRANS64.TRYWAIT P0, [R74+URZ+0xa0], R0 ;  /* 0x0000a0004a0075a7 */ /* 0x00032200080011ff */
[----:B--2---:R-:W-:Y:S01]  /*5d80*/  @P6 SEL R82, RZ, 0x1, !P1 ;  /* 0x00000001ff526807 */ /* 0x004fe20004800000 */
[----:B-1----:R-:W-:Y:S06]  /*5d90*/  @!P6 BRA `(.L_x_95) ;  /* 0x0000000000a0e947 */ /* 0x002fec0003800000 */
[----:B------:R-:W-:Y:S01]  /*5da0*/  @P5 IMAD.MOV.U32 R2, RZ, RZ, -0x10 ;  /* 0xfffffff0ff025424 */ /* 0x000fe200078e00ff */
[----:B------:R-:W-:Y:S01]  /*5db0*/  ISETP.NE.AND P1, PT, R82, RZ, PT ;  /* 0x000000ff5200720c */ /* 0x000fe20003f25270 */
[----:B------:R-:W-:Y:S01]  /*5dc0*/  BSSY B0, `(.L_x_96) ;  /* 0x0000010000007945 */ /* 0x000fe20003800000 */
[----:B------:R-:W-:Y:S02]  /*5dd0*/  ISETP.NE.U32.AND P6, PT, R141, 0x1, PT ;  /* 0x000000018d00780c */ /* 0x000fe40003fc5070 */
[----:B------:R-:W-:Y:S02]  /*5de0*/  CS2R R86, SRZ ;  /* 0x0000000000567805 */ /* 0x000fe4000001ff00 */
[----:B------:R-:W-:Y:S02]  /*5df0*/  CS2R R84, SRZ ;  /* 0x0000000000547805 */ /* 0x000fe4000001ff00 */
[----:B------:R-:W-:Y:S02]  /*5e00*/  CS2R R102, SRZ ;  /* 0x0000000000667805 */ /* 0x000fe4000001ff00 */
[----:B------:R-:W-:Y:S02]  /*5e10*/  @P5 SEL R2, R2, 0x10, !P6 ;  /* 0x0000001002025807 */ /* 0x000fe40007000000 */
[----:B------:R-:W-:Y:S02]  /*5e20*/  CS2R R100, SRZ ;  /* 0x0000000000647805 */ /* 0x000fe4000001ff00 */
[----:B------:R-:W-:Y:S02]  /*5e30*/  CS2R R118, SRZ ;  /* 0x0000000000767805 */ /* 0x000fe4000001ff00 */
[----:B------:R-:W-:Y:S01]  /*5e40*/  CS2R R116, SRZ ;  /* 0x0000000000747805 */ /* 0x000fe2000001ff00 */
[----:B------:R-:W-:Y:S02]  /*5e50*/  @P5 IMAD.IADD R7, R161, 0x1, R2 ;  /* 0x00000001a1075824 */ /* 0x000fe400078e0202 */
[C---:B------:R-:W-:Y:S02]  /*5e60*/  @P5 IMAD.IADD R6, R2.reuse, 0x1, R159 ;  /* 0x0000000102065824 */ /* 0x040fe400078e029f */
[----:B------:R-:W-:Y:S01]  /*5e70*/  @P5 IMAD.IADD R5, R2, 0x1, R151 ;  /* 0x0000000102055824 */ /* 0x000fe200078e0297 */
[----:B------:R-:W-:Y:S06]  /*5e80*/  @P1 BRA `(.L_x_97) ;  /* 0x00000000000c1947 */ /* 0x000fec0003800000 */
[----:B------:R-:W-:Y:S04]  /*5e90*/  SHF.L.U32 R4, R154, 0x1f, RZ ;  /* 0x0000001f9a047819 */ /* 0x000fe800000006ff */
[----:B------:R-:W1:Y:S02]  /*5ea0*/  SYNCS.PHASECHK.TRANS64.TRYWAIT P1, [UR44+0x30], R4 ;  /* 0x00003004ff0075a7 */ /* 0x000e64000802112c */
[----:B-1----:R-:W-:Y:S05]  /*5eb0*/  @!P1 BRA `(.L_x_98) ;  /* 0x0000005c00309947 */ /* 0x002fea0003800000 */
.L_x_97:
[----:B------:R-:W-:Y:S05]  /*5ec0*/  BSYNC B0 ;  /* 0x0000000000007941 */ /* 0x000fea0003800000 */
.L_x_96:
[----:B------:R-:W-:Y:S01]  /*5ed0*/  ISETP.NE.AND P1, PT, R83, RZ, PT ;  /* 0x000000ff5300720c */ /* 0x000fe20003f25270 */
[----:B------:R-:W-:Y:S01]  /*5ee0*/  IMAD.MOV.U32 R135, RZ, RZ, RZ ;  /* 0x000000ffff877224 */ /* 0x000fe200078e00ff */
[----:B------:R-:W-:Y:S02]  /*5ef0*/  CS2R R132, SRZ ;  /* 0x0000000000847805 */ /* 0x000fe4000001ff00 */
[----:B------:R-:W-:Y:S02]  /*5f00*/  CS2R R78, SRZ ;  /* 0x00000000004e7805 */ /* 0x000fe4000001ff00 */
[----:B------:R-:W-:Y:S02]  /*5f10*/  CS2R R76, SRZ ;  /* 0x00000000004c7805 */ /* 0x000fe4000001ff00 */
[----:B------:R-:W-:Y:S02]  /*5f20*/  CS2R R94, SRZ ;  /* 0x00000000005e7805 */ /* 0x000fe4000001ff00 */
[----:B------:R-:W-:Y:S02]  /*5f30*/  CS2R R92, SRZ ;  /* 0x00000000005c7805 */ /* 0x000fe4000001ff00 */
[----:B------:R-:W-:Y:S02]  /*5f40*/  CS2R R110, SRZ ;  /* 0x00000000006e7805 */ /* 0x000fe4000001ff00 */
[----:B------:R-:W-:Y:S02]  /*5f50*/  CS2R R108, SRZ ;  /* 0x00000000006c7805 */ /* 0x000fe4000001ff00 */
[----:B------:R-:W-:Y:S02]  /*5f60*/  CS2R R126, SRZ ;  /* 0x00000000007e7805 */ /* 0x000fe4000001ff00 */
[----:B------:R-:W-:Y:S01]  /*5f70*/  CS2R R124, SRZ ;  /* 0x00000000007c7805 */ /* 0x000fe2000001ff00 */
[----:B------:R-:W-:Y:S01]  /*5f80*/  IMAD.MOV.U32 R75, RZ, RZ, 0x1 ;  /* 0x00000001ff4b7424 */ /* 0x000fe200078e00ff */
[----:B------:R2:W1:Y:S01]  /*5f90*/  @P1 LDS.128 R84, [R7+0x400] ;  /* 0x0004000007541984 */ /* 0x0004620000000c00 */
[----:B------:R-:W-:Y:S03]  /*5fa0*/  @P1 IMAD.IADD R2, R2, 0x1, R150 ;  /* 0x0000000102021824 */ /* 0x000fe600078e0296 */
[----:B------:R2:W1:Y:S04]  /*5fb0*/  @P1 LDS.128 R100, [R6+0x400] ;  /* 0x0004000006641984 */ /* 0x0004680000000c00 */
[----:B------:R2:W1:Y:S04]  /*5fc0*/  @P1 LDS.128 R116, [R5+0x400] ;  /* 0x0004000005741984 */ /* 0x0004680000000c00 */
[----:B------:R2:W1:Y:S04]  /*5fd0*/  @P1 LDS.128 R132, [R2+0x400] ;  /* 0x0004000002841984 */ /* 0x0004680000000c00 */
[----:B------:R2:W1:Y:S04]  /*5fe0*/  @P1 LDS.128 R76, [R160+UR44+0x400] ;  /* 0x0004002ca04c1984 */ /* 0x0004680008000c00 */
[----:B------:R2:W1:Y:S04]  /*5ff0*/  @P1 LDS.128 R92, [R159+0x400] ;  /* 0x000400009f5c1984 */ /* 0x0004680000000c00 */
[----:B------:R2:W1:Y:S04]  /*6000*/  @P1 LDS.128 R108, [R151+0x400] ;  /* 0x00040000976c1984 */ /* 0x0004680000000c00 */
[----:B------:R2:W1:Y:S02]  /*6010*/  @P1 LDS.128 R124, [R150+0x400] ;  /* 0x00040000967c1984 */ /* 0x0004640000000c00 */
.L_x_95:
[----:B------:R-:W-:Y:S05]  /*6020*/  BSYNC B1 ;  /* 0x0000000000017941 */ /* 0x000fea0003800000 */
.L_x_94:
[----:B--2---:R-:W-:Y:S04]  /*6030*/  SHF.R.U32.HI R2, RZ, 0x15, R71 ;  /* 0x00000015ff027819 */ /* 0x004fe80000011647 */
[----:B------:R-:W-:Y:S01]  /*6040*/  LOP3.LUT P1, RZ, R2, 0x3, R143, 0x48, !PT ;  /* 0x0000000302ff7812 */ /* 0x000fe2000782488f */
[----:B------:R-:W-:Y:S01]  /*6050*/  @!UPT UIADD3 URZ, UPT, UPT, URZ, URZ, URZ ;  /* 0x000000fffffff290 */ /* 0x000fe2000fffe0ff */
[----:B----4-:R-:W-:Y:S11]  /*6060*/  @P0 BRA `(.L_x_99) ;  /* 0x0000000000080947 */ /* 0x010ff60003800000 */
[----:B------:R-:W2:Y:S02]  /*6070*/  SYNCS.PHASECHK.TRANS64.TRYWAIT P0, [R74+URZ+0xa0], R0 ;  /* 0x0000a0004a0075a7 */ /* 0x000ea400080011ff */
[----:B--2---:R-:W-:Y:S05]  /*6080*/  @!P0 BRA `(.L_x_100) ;  /* 0x0000005800d48947 */ /* 0x004fea0003800000 */
.L_x_99:
[----:B------:R-:W-:Y:S05]  /*6090*/  @!P1 BRA `(.L_x_101) ;  /* 0x0000000000409947 */ /* 0x000fea0003800000 */
[----:B------:R-:W4:Y:S01]  /*60a0*/  LDCU.64 UR8, c[0x4][0x70] ;  /* 0x01000e00ff0877ac */ /* 0x000f220008000a00 */
[----:B-1----:R-:W-:Y:S01]  /*60b0*/  MOV R3, 0x0 ;  /* 0x0000000000037802 */ /* 0x002fe20000000f00 */
[----:B------:R-:W-:Y:S02]  /*60c0*/  HFMA2 R12, -RZ, RZ, 0, 5.9604644775390625e-08 ;  /* 0x00000001ff0c7431 */ /* 0x000fe400000001ff */
[----:B------:R-:W-:Y:S02]  /*60d0*/  IMAD.MOV.U32 R8, RZ, RZ, 0x192 ;  /* 0x00000192ff087424 */ /* 0x000fe400078e00ff */
[----:B------:R-:W-:Y:S01]  /*60e0*/  IMAD.MOV.U32 R13, RZ, RZ, RZ ;  /* 0x000000ffff0d7224 */ /* 0x000fe200078e00ff */
[----:B------:R-:W1:Y:S01]  /*60f0*/  LDCU.64 UR6, c[0x4][0x78] ;  /* 0x01000f00ff0677ac */ /* 0x000e620008000a00 */
[----:B------:R-:W2:Y:S01]  /*6100*/  LDC.64 R2, c[0x4][R3] ;  /* 0x0100000003027b82 */ /* 0x000ea20000000a00 */
[----:B------:R-:W5:Y:S01]  /*6110*/  LDCU.64 UR4, c[0x4][0x10] ;  /* 0x01000200ff0477ac */ /* 0x000f620008000a00 */
[----:B----4-:R-:W-:Y:S01]  /*6120*/  MOV R5, UR9 ;  /* 0x0000000900057c02 */ /* 0x010fe20008000f00 */
[----:B------:R-:W-:Y:S01]  /*6130*/  IMAD.U32 R4, RZ, RZ, UR8 ;  /* 0x00000008ff047e24 */ /* 0x000fe2000f8e00ff */
[----:B-1----:R-:W-:Y:S01]  /*6140*/  MOV R7, UR7 ;  /* 0x0000000700077c02 */ /* 0x002fe20008000f00 */
[----:B------:R-:W-:Y:S01]  /*6150*/  IMAD.U32 R6, RZ, RZ, UR6 ;  /* 0x00000006ff067e24 */ /* 0x000fe2000f8e00ff */
[----:B-----5:R-:W-:Y:S01]  /*6160*/  MOV R11, UR5 ;  /* 0x00000005000b7c02 */ /* 0x020fe20008000f00 */
[----:B------:R-:W-:Y:S02]  /*6170*/  IMAD.U32 R10, RZ, RZ, UR4 ;  /* 0x00000004ff0a7e24 */ /* 0x000fe4000f8e00ff */
[----:B------:R-:W-:Y:S07]  /*6180*/  LEPC R20, `(.L_x_101) ;  /* 0x000000001014794e */ /* 0x000fee0000000000 */
[----:B--23--:R-:W-:Y:S05]  /*6190*/  CALL.ABS.NOINC R2 ;  /* 0x0000000002007343 */ /* 0x00cfea0003c00000 */
.L_x_101:
[----:B------:R-:W-:Y:S05]  /*61a0*/  WARPSYNC.ALL ;  /* 0x0000000000007948 */ /* 0x000fea0003800000 */
[----:B------:R-:W-:Y:S01]  /*61b0*/  R2UR UR4, R71 ;  /* 0x00000000470472ca */ /* 0x000fe200000e0000 */
[--C-:B-1----:R-:W-:Y:S01]  /*61c0*/  HADD2.F32 R3, -RZ, R76.reuse.H0_H0 ;  /* 0x2000004cff037230 */ /* 0x102fe20000004100 */
[----:B------:R-:W-:Y:S01]  /*61d0*/  MOV R96, 0xfffffff0 ;  /* 0xfffffff000607802 */ /* 0x000fe20000000f00 */
[----:B------:R-:W-:Y:S01]  /*61e0*/  HADD2.F32 R72, -RZ, R93.H0_H0 ;  /* 0x2000005dff487230 */ /* 0x000fe20000004100 */
[----:B------:R-:W-:Y:S01]  /*61f0*/  ISETP.NE.U32.AND P6, PT, R141, 0x1, PT ;  /* 0x000000018d00780c */ /* 0x000fe20003fc5070 */
[----:B------:R-:W-:Y:S01]  /*6200*/  BSSY.RECONVERGENT B0, `(.L_x_102) ;  /* 0x0000100000007945 */ /* 0x000fe20003800200 */
[----:B------:R-:W-:Y:S02]  /*6210*/  ISETP.NE.AND P0, PT, R157, RZ, PT ;  /* 0x000000ff9d00720c */ /* 0x000fe40003f05270 */
[----:B------:R-:W-:Y:S04]  /*6220*/  SEL R96, R96, 0x10, !P6 ;  /* 0x0000001060607807 */ /* 0x000fe80007000000 */
[----:B------:R-:W-:Y:S01]  /*6230*/  IADD3 R161, PT, PT, R161, R96, RZ ;  /* 0x00000060a1a17210 */ /* 0x000fe20007ffe0ff */
[----:B------:R-:W2:Y:S01]  /*6240*/  LDTM.x64 R4, tmem[UR4] ;  /* 0x00000004000479ee */ /* 0x000ea20008340000 */
[C---:B------:R-:W-:Y:S02]  /*6250*/  IADD3 R162, PT, PT, R96.reuse, R159, RZ ;  /* 0x0000009f60a27210 */ /* 0x040fe40007ffe0ff */
[C---:B------:R-:W-:Y:S02]  /*6260*/  IADD3 R164, PT, PT, R96.reuse, R151, RZ ;  /* 0x0000009760a47210 */ /* 0x040fe40007ffe0ff */
[----:B------:R-:W-:Y:S01]  /*6270*/  IADD3 R163, PT, PT, R96, R150, RZ ;  /* 0x0000009660a37210 */ /* 0x000fe20007ffe0ff */
[C---:B--23--:R-:W-:Y:S01]  /*6280*/  FMUL R0, R70.reuse, R4 ;  /* 0x0000000446007220 */ /* 0x04cfe20000400000 */
[----:B------:R-:W-:Y:S02]  /*6290*/  HADD2.F32 R4, -RZ, R76.H1_H1 ;  /* 0x3000004cff047230 */ /* 0x000fe40000004100 */
[C---:B------:R-:W-:Y:S01]  /*62a0*/  FMUL R2, R70.reuse, R5 ;  /* 0x0000000546027220 */ /* 0x040fe20000400000 */
[--C-:B------:R-:W-:Y:S02]  /*62b0*/  HADD2.F32 R5, -RZ, R77.reuse.H0_H0 ;  /* 0x2000004dff057230 */ /* 0x100fe40000004100 */
[C---:B------:R-:W-:Y:S01]  /*62c0*/  FFMA R0, R73.reuse, R3, R0 ;  /* 0x0000000349007223 */ /* 0x040fe20000000000 */
[C---:B------:R-:W-:Y:S01]  /*62d0*/  FMUL R3, R70.reuse, R6 ;  /* 0x0000000646037220 */ /* 0x040fe20000400000 */
[C---:B------:R-:W-:Y:S01]  /*62e0*/  FFMA R2, R73.reuse, R4, R2 ;  /* 0x0000000449027223 */ /* 0x040fe20000000002 */
[----:B------:R-:W-:Y:S02]  /*62f0*/  HADD2.F32 R6, -RZ, R77.H1_H1 ;  /* 0x3000004dff067230 */ /* 0x000fe40000004100 */
[----:B------:R-:W-:Y:S01]  /*6300*/  FMUL R4, R70, R9 ;  /* 0x0000000946047220 */ /* 0x000fe20000400000 */
[C---:B------:R-:W-:Y:S01]  /*6310*/  FFMA R3, R73.reuse, R5, R3 ;  /* 0x0000000549037223 */ /* 0x040fe20000000003 */
[--C-:B------:R-:W-:Y:S01]  /*6320*/  HADD2.F32 R5, -RZ, R78.reuse.H0_H0 ;  /* 0x2000004eff057230 */ /* 0x100fe20000004100 */
[----:B------:R-:W-:Y:S01]  /*6330*/  F2FP.F16.F32.PACK_AB R88, R2, R0 ;  /* 0x000000000258723e */ /* 0x000fe200000000ff */
[C---:B------:R-:W-:Y:S01]  /*6340*/  FMUL R0, R70.reuse, R7 ;  /* 0x0000000746007220 */ /* 0x040fe20000400000 */
[C---:B------:R-:W-:Y:S01]  /*6350*/  FMUL R2, R70.reuse, R8 ;  /* 0x0000000846027220 */ /* 0x040fe20000400000 */
[----:B------:R-:W-:Y:S02]  /*6360*/  HADD2.F32 R7, -RZ, R78.H1_H1 ;  /* 0x3000004eff077230 */ /* 0x000fe40000004100 */
[C---:B------:R-:W-:Y:S01]  /*6370*/  FFMA R0, R73.reuse, R6, R0 ;  /* 0x0000000649007223 */ /* 0x040fe20000000000 */
[C---:B------:R-:W-:Y:S01]  /*6380*/  FFMA R2, R73.reuse, R5, R2 ;  /* 0x0000000549027223 */ /* 0x040fe20000000002 */
[--C-:B------:R-:W-:Y:S02]  /*6390*/  HADD2.F32 R8, -RZ, R79.reuse.H0_H0 ;  /* 0x2000004fff087230 */ /* 0x100fe40000004100 */
[C---:B------:R-:W-:Y:S01]  /*63a0*/  FFMA R4, R73.reuse, R7, R4 ;  /* 0x0000000749047223 */ /* 0x040fe20000000004 */
[----:B------:R-:W-:Y:S01]  /*63b0*/  FMUL R5, R70, R10 ;  /* 0x0000000a46057220 */ /* 0x000fe20000400000 */
[----:B------:R-:W-:Y:S01]  /*63c0*/  HADD2.F32 R7, -RZ, R79.H1_H1 ;  /* 0x3000004fff077230 */ /* 0x000fe20000004100 */
[----:B------:R-:W-:Y:S01]  /*63d0*/  F2FP.F16.F32.PACK_AB R89, R0, R3 ;  /* 0x000000030059723e */ /* 0x000fe200000000ff */
[----:B------:R-:W-:Y:S01]  /*63e0*/  FMUL R6, R70, R11 ;  /* 0x0000000b46067220 */ /* 0x000fe20000400000 */
[----:B------:R-:W-:Y:S01]  /*63f0*/  F2FP.F16.F32.PACK_AB R90, R4, R2 ;  /* 0x00000002045a723e */ /* 0x000fe200000000ff */
[C---:B------:R-:W-:Y:S01]  /*6400*/  FFMA R5, R73.reuse, R8, R5 ;  /* 0x0000000849057223 */ /* 0x040fe20000000005 */
[--C-:B------:R-:W-:Y:S02]  /*6410*/  HADD2.F32 R4, -RZ, R84.reuse.H0_H0 ;  /* 0x20000054ff047230 */ /* 0x100fe40000004100 */
[C---:B------:R-:W-:Y:S01]  /*6420*/  FFMA R6, R73.reuse, R7, R6 ;  /* 0x0000000749067223 */ /* 0x040fe20000000006 */
[----:B------:R-:W-:Y:S02]  /*6430*/  HADD2.F32 R7, -RZ, R84.H1_H1 ;  /* 0x30000054ff077230 */ /* 0x000fe40000004100 */
[C---:B------:R-:W-:Y:S01]  /*6440*/  FMUL R0, R70.reuse, R12 ;  /* 0x0000000c46007220 */ /* 0x040fe20000400000 */
[--C-:B------:R-:W-:Y:S02]  /*6450*/  HADD2.F32 R8, -RZ, R85.reuse.H0_H0 ;  /* 0x20000055ff087230 */ /* 0x100fe40000004100 */
[----:B------:R-:W-:Y:S01]  /*6460*/  FMUL R2, R70, R13 ;  /* 0x0000000d46027220 */ /* 0x000fe20000400000 */
[----:B------:R-:W-:Y:S01]  /*6470*/  F2FP.F16.F32.PACK_AB R91, R6, R5 ;  /* 0x00000005065b723e */ /* 0x000fe200000000ff */
[C---:B------:R-:W-:Y:S01]  /*6480*/  FFMA R0, R73.reuse, R4, R0 ;  /* 0x0000000449007223 */ /* 0x040fe20000000000 */
[----:B------:R-:W-:Y:S01]  /*6490*/  FMUL R3, R70, R14 ;  /* 0x0000000e46037220 */ /* 0x000fe20000400000 */
[C---:B------:R-:W-:Y:S01]  /*64a0*/  FFMA R2, R73.reuse, R7, R2 ;  /* 0x0000000749027223 */ /* 0x040fe20000000002 */
[----:B------:R-:W-:Y:S01]  /*64b0*/  HADD2.F32 R7, -RZ, R85.H1_H1 ;  /* 0x30000055ff077230 */ /* 0x000fe20000004100 */
[----:B------:R1:W-:Y:S01]  /*64c0*/  STS.128 [R160+UR44+0x400], R88 ;  /* 0x00040058a0007988 */ /* 0x0003e20008000c2c */
[C---:B------:R-:W-:Y:S01]  /*64d0*/  FFMA R3, R73.reuse, R8, R3 ;  /* 0x0000000849037223 */ /* 0x040fe20000000003 */
[--C-:B------:R-:W-:Y:S01]  /*64e0*/  HADD2.F32 R8, -RZ, R86.reuse.H0_H0 ;  /* 0x20000056ff087230 */ /* 0x100fe20000004100 */
[----:B------:R-:W-:Y:S01]  /*64f0*/  F2FP.F16.F32.PACK_AB R104, R2, R0 ;  /* 0x000000000268723e */ /* 0x000fe200000000ff */
[C---:B------:R-:W-:Y:S01]  /*6500*/  FMUL R4, R70.reuse, R15 ;  /* 0x0000000f46047220 */ /* 0x040fe20000400000 */
[----:B------:R-:W-:Y:S02]  /*6510*/  HADD2.F32 R9, -RZ, R86.H1_H1 ;  /* 0x30000056ff097230 */ /* 0x000fe40000004100 */
[C---:B------:R-:W-:Y:S01]  /*6520*/  FMUL R5, R70.reuse, R16 ;  /* 0x0000001046057220 */ /* 0x040fe20000400000 */
[C---:B------:R-:W-:Y:S01]  /*6530*/  FMUL R6, R70.reuse, R17 ;  /* 0x0000001146067220 */ /* 0x040fe20000400000 */
[C---:B------:R-:W-:Y:S01]  /*6540*/  FFMA R4, R73.reuse, R7, R4 ;  /* 0x0000000749047223 */ /* 0x040fe20000000004 */
[--C-:B------:R-:W-:Y:S02]  /*6550*/  HADD2.F32 R7, -RZ, R87.reuse.H0_H0 ;  /* 0x20000057ff077230 */ /* 0x100fe40000004100 */
[C---:B------:R-:W-:Y:S01]  /*6560*/  FFMA R5, R73.reuse, R8, R5 ;  /* 0x0000000849057223 */ /* 0x040fe20000000005 */
[C---:B------:R-:W-:Y:S01]  /*6570*/  FFMA R6, R73.reuse, R9, R6 ;  /* 0x0000000949067223 */ /* 0x040fe20000000006 */
[----:B------:R-:W-:Y:S01]  /*6580*/  FMUL R0, R70, R18 ;  /* 0x0000001246007220 */ /* 0x000fe20000400000 */
[----:B------:R-:W-:Y:S01]  /*6590*/  HADD2.F32 R8, -RZ, R87.H1_H1 ;  /* 0x30000057ff087230 */ /* 0x000fe20000004100 */
[----:B------:R-:W-:Y:S01]  /*65a0*/  F2FP.F16.F32.PACK_AB R105, R4, R3 ;  /* 0x000000030469723e */ /* 0x000fe200000000ff */
[----:B------:R-:W-:Y:S01]  /*65b0*/  FMUL R2, R70, R19 ;  /* 0x0000001346027220 */ /* 0x000fe20000400000 */
[----:B------:R-:W-:Y:S01]  /*65c0*/  F2FP.F16.F32.PACK_AB R106, R6, R5 ;  /* 0x00000005066a723e */ /* 0x000fe200000000ff */
[--C-:B------:R-:W-:Y:S02]  /*65d0*/  HADD2.F32 R5, -RZ, R92.reuse.H0_H0 ;  /* 0x2000005cff057230 */ /* 0x100fe40000004100 */
[C---:B------:R-:W-:Y:S01]  /*65e0*/  FFMA R0, R73.reuse, R7, R0 ;  /* 0x0000000749007223 */ /* 0x040fe20000000000 */
[C---:B------:R-:W-:Y:S01]  /*65f0*/  FFMA R2, R73.reuse, R8, R2 ;  /* 0x0000000849027223 */ /* 0x040fe20000000002 */
[----:B------:R-:W-:Y:S02]  /*6600*/  HADD2.F32 R6, -RZ, R92.H1_H1 ;  /* 0x3000005cff067230 */ /* 0x000fe40000004100 */
[C---:B------:R-:W-:Y:S01]  /*6610*/  FMUL R3, R70.reuse, R20 ;  /* 0x0000001446037220 */ /* 0x040fe20000400000 */
[C---:B------:R-:W-:Y:S01]  /*6620*/  FMUL R4, R70.reuse, R21 ;  /* 0x0000001546047220 */ /* 0x040fe20000400000 */
[----:B------:R-:W-:Y:S01]  /*6630*/  FMUL R14, R70, R33 ;  /* 0x00000021460e7220 */ /* 0x000fe20000400000 */
[----:B------:R-:W-:Y:S01]  /*6640*/  F2FP.F16.F32.PACK_AB R107, R2, R0 ;  /* 0x00000000026b723e */ /* 0x000fe200000000ff */
[C---:B------:R-:W-:Y:S01]  /*6650*/  FFMA R3, R73.reuse, R5, R3 ;  /* 0x0000000549037223 */ /* 0x040fe20000000003 */
[C---:B------:R-:W-:Y:S01]  /*6660*/  FFMA R4, R73.reuse, R6, R4 ;  /* 0x0000000649047223 */ /* 0x040fe20000000004 */
[C---:B------:R-:W-:Y:S01]  /*6670*/  FMUL R33, R70.reuse, R52 ;  /* 0x0000003446217220 */ /* 0x040fe20000400000 */
[C---:B------:R-:W-:Y:S01]  /*6680*/  FMUL R0, R70.reuse, R22 ;  /* 0x0000001646007220 */ /* 0x040fe20000400000 */
[C---:B------:R-:W-:Y:S01]  /*6690*/  FMUL R2, R70.reuse, R23 ;  /* 0x0000001746027220 */ /* 0x040fe20000400000 */
[----:B------:R-:W-:Y:S01]  /*66a0*/  FMUL R11, R70, R30 ;  /* 0x0000001e460b7220 */ /* 0x000fe20000400000 */
[----:B------:R-:W-:Y:S01]  /*66b0*/  F2FP.F16.F32.PACK_AB R52, R4, R3 ;  /* 0x000000030434723e */ /* 0x000fe200000000ff */
[----:B------:R-:W-:Y:S02]  /*66c0*/  HADD2.F32 R3, -RZ, R93.H1_H1 ;  /* 0x3000005dff037230 */ /* 0x000fe40000004100 */
[C---:B------:R-:W-:Y:S01]  /*66d0*/  FFMA R0, R73.reuse, R72, R0 ;  /* 0x0000004849007223 */ /* 0x040fe20000000000 */
[--C-:B------:R-:W-:Y:S01]  /*66e0*/  HADD2.F32 R4, -RZ, R94.reuse.H0_H0 ;  /* 0x2000005eff047230 */ /* 0x100fe20000004100 */
[----:B------:R1:W-:Y:S01]  /*66f0*/  STS.128 [R161+0x400], R104 ;  /* 0x00040068a1007388 */ /* 0x0003e20000000c00 */
[C---:B------:R-:W-:Y:S01]  /*6700*/  FMUL R12, R70.reuse, R31 ;  /* 0x0000001f460c7220 */ /* 0x040fe20000400000 */
[C---:B------:R-:W-:Y:S01]  /*6710*/  FFMA R2, R73.reuse, R3, R2 ;  /* 0x0000000349027223 */ /* 0x040fe20000000002 */
[----:B------:R-:W-:Y:S02]  /*6720*/  HADD2.F32 R3, -RZ, R101.H0_H0 ;  /* 0x20000065ff037230 */ /* 0x000fe40000004100 */
[C---:B------:R-:W-:Y:S01]  /*6730*/  FMUL R30, R70.reuse, R49 ;  /* 0x00000031461e7220 */ /* 0x040fe20000400000 */
[----:B------:R-:W-:Y:S02]  /*6740*/  HADD2.F32 R49, -RZ, R94.H1_H1 ;  /* 0x3000005eff317230 */ /* 0x000fe40000004100 */
[C---:B------:R-:W-:Y:S01]  /*6750*/  FMUL R5, R70.reuse, R24 ;  /* 0x0000001846057220 */ /* 0x040fe20000400000 */
[C---:B------:R-:W-:Y:S01]  /*6760*/  FMUL R13, R70.reuse, R32 ;  /* 0x00000020460d7220 */ /* 0x040fe20000400000 */
[C---:B------:R-:W-:Y:S01]  /*6770*/  FMUL R15, R70.reuse, R34 ;  /* 0x00000022460f7220 */ /* 0x040fe20000400000 */
[C---:B------:R-:W-:Y:S01]  /*6780*/  FMUL R31, R70.reuse, R50 ;  /* 0x00000032461f7220 */ /* 0x040fe20000400000 */
[--C-:B------:R-:W-:Y:S02]  /*6790*/  HADD2.F32 R50, -RZ, R95.reuse.H0_H0 ;  /* 0x2000005fff327230 */ /* 0x100fe40000004100 */
[C---:B------:R-:W-:Y:S01]  /*67a0*/  FMUL R34, R70.reuse, R53 ;  /* 0x0000003546227220 */ /* 0x040fe20000400000 */
[C---:B------:R-:W-:Y:S01]  /*67b0*/  FMUL R6, R70.reuse, R25 ;  /* 0x0000001946067220 */ /* 0x040fe20000400000 */
[----:B------:R-:W-:Y:S01]  /*67c0*/  FMUL R32, R70, R51 ;  /* 0x0000003346207220 */ /* 0x000fe20000400000 */
[----:B------:R-:W-:Y:S01]  /*67d0*/  HADD2.F32 R51, -RZ, R95.H1_H1 ;  /* 0x3000005fff337230 */ /* 0x000fe20000004100 */
[----:B------:R-:W-:Y:S01]  /*67e0*/  F2FP.F16.F32.PACK_AB R53, R2, R0 ;  /* 0x000000000235723e */ /* 0x000fe200000000ff */
[--C-:B------:R-:W-:Y:S02]  /*67f0*/  HADD2.F32 R0, -RZ, R100.reuse.H0_H0 ;  /* 0x20000064ff007230 */ /* 0x100fe40000004100 */
[C---:B------:R-:W-:Y:S01]  /*6800*/  FFMA R5, R73.reuse, R4, R5 ;  /* 0x0000000449057223 */ /* 0x040fe20000000005 */
[----:B------:R-:W-:Y:S02]  /*6810*/  HADD2.F32 R2, -RZ, R100.H1_H1 ;  /* 0x30000064ff027230 */ /* 0x000fe40000004100 */
[C---:B------:R-:W-:Y:S01]  /*6820*/  FFMA R6, R73.reuse, R49, R6 ;  /* 0x0000003149067223 */ /* 0x040fe20000000006 */
[----:B------:R-:W-:Y:S02]  /*6830*/  HADD2.F32 R4, -RZ, R135.H0_H0 ;  /* 0x20000087ff047230 */ /* 0x000fe40000004100 */
[C---:B------:R-:W-:Y:S01]  /*6840*/  FMUL R7, R70.reuse, R26 ;  /* 0x0000001a46077220 */ /* 0x040fe20000400000 */
[C---:B------:R-:W-:Y:S01]  /*6850*/  FMUL R8, R70.reuse, R27 ;  /* 0x0000001b46087220 */ /* 0x040fe20000400000 */
[C---:B------:R-:W-:Y:S01]  /*6860*/  FMUL R9, R70.reuse, R28 ;  /* 0x0000001c46097220 */ /* 0x040fe20000400000 */
[C---:B------:R-:W-:Y:S01]  /*6870*/  FMUL R10, R70.reuse, R29 ;  /* 0x0000001d460a7220 */ /* 0x040fe20000400000 */
[C---:B------:R-:W-:Y:S01]  /*6880*/  FFMA R7, R73.reuse, R50, R7 ;  /* 0x0000003249077223 */ /* 0x040fe20000000007 */
[C---:B------:R-:W-:Y:S01]  /*6890*/  FFMA R8, R73.reuse, R51, R8 ;  /* 0x0000003349087223 */ /* 0x040fe20000000008 */
[C---:B------:R-:W-:Y:S01]  /*68a0*/  FFMA R9, R73.reuse, R0, R9 ;  /* 0x0000000049097223 */ /* 0x040fe20000000009 */
[----:B------:R-:W-:Y:S02]  /*68b0*/  HADD2.F32 R0, -RZ, R101.H1_H1 ;  /* 0x30000065ff007230 */ /* 0x000fe40000004100 */
[C---:B------:R-:W-:Y:S01]  /*68c0*/  FFMA R10, R73.reuse, R2, R10 ;  /* 0x00000002490a7223 */ /* 0x040fe2000000000a */
[--C-:B------:R-:W-:Y:S02]  /*68d0*/  HADD2.F32 R2, -RZ, R102.reuse.H0_H0 ;  /* 0x20000066ff027230 */ /* 0x100fe40000004100 */
[C---:B------:R-:W-:Y:S01]  /*68e0*/  FFMA R11, R73.reuse, R3, R11 ;  /* 0x00000003490b7223 */ /* 0x040fe2000000000b */
[--C-:B------:R-:W-:Y:S02]  /*68f0*/  HADD2.F32 R3, -RZ, R103.reuse.H0_H0 ;  /* 0x20000067ff037230 */ /* 0x100fe40000004100 */
[C---:B------:R-:W-:Y:S01]  /*6900*/  FFMA R12, R73.reuse, R0, R12 ;  /* 0x00000000490c7223 */ /* 0x040fe2000000000c */
[----:B------:R-:W-:Y:S02]  /*6910*/  HADD2.F32 R0, -RZ, R102.H1_H1 ;  /* 0x30000066ff007230 */ /* 0x000fe40000004100 */
[C---:B------:R-:W-:Y:S01]  /*6920*/  FFMA R13, R73.reuse, R2, R13 ;  /* 0x00000002490d7223 */ /* 0x040fe2000000000d */
[----:B------:R-:W-:Y:S02]  /*6930*/  HADD2.F32 R2, -RZ, R103.H1_H1 ;  /* 0x30000067ff027230 */ /* 0x000fe40000004100 */
[C---:B------:R-:W-:Y:S01]  /*6940*/  FMUL R16, R70.reuse, R35 ;  /* 0x0000002346107220 */ /* 0x040fe20000400000 */
[----:B------:R-:W-:Y:S01]  /*6950*/  FMUL R35, R70, R54 ;  /* 0x0000003646237220 */ /* 0x000fe20000400000 */
[C---:B------:R-:W-:Y:S01]  /*6960*/  FFMA R14, R73.reuse, R0, R14 ;  /* 0x00000000490e7223 */ /* 0x040fe2000000000e */
[--C-:B------:R-:W-:Y:S01]  /*6970*/  HADD2.F32 R0, -RZ, R108.reuse.H0_H0 ;  /* 0x2000006cff007230 */ /* 0x100fe20000004100 */
[----:B------:R-:W-:Y:S01]  /*6980*/  F2FP.F16.F32.PACK_AB R54, R6, R5 ;  /* 0x000000050636723e */ /* 0x000fe200000000ff */
[C---:B------:R-:W-:Y:S01]  /*6990*/  FFMA R15, R73.reuse, R3, R15 ;  /* 0x00000003490f7223 */ /* 0x040fe2000000000f */
[C---:B------:R-:W-:Y:S01]  /*69a0*/  FMUL R17, R70.reuse, R36 ;  /* 0x0000002446117220 */ /* 0x040fe20000400000 */
[C---:B------:R-:W-:Y:S01]  /*69b0*/  FFMA R16, R73.reuse, R2, R16 ;  /* 0x0000000249107223 */ /* 0x040fe20000000010 */
[----:B------:R-:W-:Y:S02]  /*69c0*/  HADD2.F32 R2, -RZ, R108.H1_H1 ;  /* 0x3000006cff027230 */ /* 0x000fe40000004100 */
[C---:B------:R-:W-:Y:S01]  /*69d0*/  FMUL R18, R70.reuse, R37 ;  /* 0x0000002546127220 */ /* 0x040fe20000400000 */
[C---:B------:R-:W-:Y:S01]  /*69e0*/  FFMA R17, R73.reuse, R0, R17 ;  /* 0x0000000049117223 */ /* 0x040fe20000000011 */
[--C-:B------:R-:W-:Y:S02]  /*69f0*/  HADD2.F32 R3, -RZ, R109.reuse.H0_H0 ;  /* 0x2000006dff037230 */ /* 0x100fe40000004100 */
[C---:B------:R-:W-:Y:S01]  /*6a00*/  FMUL R19, R70.reuse, R38 ;  /* 0x0000002646137220 */ /* 0x040fe20000400000 */
[----:B------:R-:W-:Y:S02]  /*6a10*/  HADD2.F32 R0, -RZ, R109.H1_H1 ;  /* 0x3000006dff007230 */ /* 0x000fe40000004100 */
[C---:B------:R-:W-:Y:S01]  /*6a20*/  FMUL R20, R70.reuse, R39 ;  /* 0x0000002746147220 */ /* 0x040fe20000400000 */
[C---:B------:R-:W-:Y:S01]  /*6a30*/  FFMA R18, R73.reuse, R2, R18 ;  /* 0x0000000249127223 */ /* 0x040fe20000000012 */
[C---:B------:R-:W-:Y:S01]  /*6a40*/  FFMA R19, R73.reuse, R3, R19 ;  /* 0x0000000349137223 */ /* 0x040fe20000000013 */
[--C-:B------:R-:W-:Y:S02]  /*6a50*/  HADD2.F32 R2, -RZ, R110.reuse.H0_H0 ;  /* 0x2000006eff027230 */ /* 0x100fe40000004100 */
[C---:B------:R-:W-:Y:S01]  /*6a60*/  FFMA R20, R73.reuse, R0, R20 ;  /* 0x0000000049147223 */ /* 0x040fe20000000014 */
[C---:B------:R-:W-:Y:S01]  /*6a70*/  FMUL R21, R70.reuse, R40 ;  /* 0x0000002846157220 */ /* 0x040fe20000400000 */
[----:B------:R-:W-:Y:S02]  /*6a80*/  HADD2.F32 R3, -RZ, R110.H1_H1 ;  /* 0x3000006eff037230 */ /* 0x000fe40000004100 */
[C---:B------:R-:W-:Y:S01]  /*6a90*/  FMUL R22, R70.reuse, R41 ;  /* 0x0000002946167220 */ /* 0x040fe20000400000 */
[--C-:B------:R-:W-:Y:S02]  /*6aa0*/  HADD2.F32 R0, -RZ, R111.reuse.H0_H0 ;  /* 0x2000006fff007230 */ /* 0x100fe40000004100 */
[C---:B------:R-:W-:Y:S01]  /*6ab0*/  FMUL R23, R70.reuse, R42 ;  /* 0x0000002a46177220 */ /* 0x040fe20000400000 */
[C---:B------:R-:W-:Y:S01]  /*6ac0*/  FFMA R21, R73.reuse, R2, R21 ;  /* 0x0000000249157223 */ /* 0x040fe20000000015 */
[C---:B------:R-:W-:Y:S01]  /*6ad0*/  FFMA R22, R73.reuse, R3, R22 ;  /* 0x0000000349167223 */ /* 0x040fe20000000016 */
[----:B------:R-:W-:Y:S02]  /*6ae0*/  HADD2.F32 R2, -RZ, R111.H1_H1 ;  /* 0x3000006fff027230 */ /* 0x000fe40000004100 */
[C---:B------:R-:W-:Y:S01]  /*6af0*/  FFMA R23, R73.reuse, R0, R23 ;  /* 0x0000000049177223 */ /* 0x040fe20000000017 */
[C---:B------:R-:W-:Y:S01]  /*6b00*/  FMUL R24, R70.reuse, R43 ;  /* 0x0000002b46187220 */ /* 0x040fe20000400000 */
[--C-:B------:R-:W-:Y:S02]  /*6b10*/  HADD2.F32 R0, -RZ, R116.reuse.H0_H0 ;  /* 0x20000074ff007230 */ /* 0x100fe40000004100 */
[C---:B------:R-:W-:Y:S01]  /*6b20*/  FMUL R25, R70.reuse, R44 ;  /* 0x0000002c46197220 */ /* 0x040fe20000400000 */
[C---:B------:R-:W-:Y:S01]  /*6b30*/  FMUL R26, R70.reuse, R45 ;  /* 0x0000002d461a7220 */ /* 0x040fe20000400000 */
[C---:B------:R-:W-:Y:S01]  /*6b40*/  FFMA R24, R73.reuse, R2, R24 ;  /* 0x0000000249187223 */ /* 0x040fe20000000018 */
[----:B------:R-:W-:Y:S02]  /*6b50*/  HADD2.F32 R2, -RZ, R116.H1_H1 ;  /* 0x30000074ff027230 */ /* 0x000fe40000004100 */
        /* <DEDUP_REMOVED lines=11> */
[----:B------:R-:W-:Y:S01]  /*6c10*/  FMUL R36, R70, R55 ;  /* 0x0000003746247220 */ /* 0x000fe20000400000 */
[--C-:B------:R-:W-:Y:S02]  /*6c20*/  HADD2.F32 R3, -RZ, R119.reuse.H0_H0 ;  /* 0x20000077ff037230 */ /* 0x100fe40000004100 */
[C---:B------:R-:W-:Y:S01]  /*6c30*/  FFMA R29, R73.reuse, R2, R29 ;  /* 0x00000002491d7223 */ /* 0x040fe2000000001d */
[----:B------:R-:W-:Y:S01]  /*6c40*/  F2FP.F16.F32.PACK_AB R55, R8, R7 ;  /* 0x000000070837723e */ /* 0x000fe200000000ff */
[C---:B------:R-:W-:Y:S01]  /*6c50*/  FFMA R30, R73.reuse, R0, R30 ;  /* 0x00000000491e7223 */ /* 0x040fe2000000001e */
[----:B------:R-:W-:Y:S02]  /*6c60*/  HADD2.F32 R0, -RZ, R119.H1_H1 ;  /* 0x30000077ff007230 */ /* 0x000fe40000004100 */
[C---:B------:R-:W-:Y:S01]  /*6c70*/  FFMA R31, R73.reuse, R3, R31 ;  /* 0x00000003491f7223 */ /* 0x040fe2000000001f */
[--C-:B------:R-:W-:Y:S01]  /*6c80*/  HADD2.F32 R2, -RZ, R124.reuse.H0_H0 ;  /* 0x2000007cff027230 */ /* 0x100fe20000004100 */
[----:B------:R1:W-:Y:S01]  /*6c90*/  STS.128 [R159+0x400], R52 ;  /* 0x000400349f007388 */ /* 0x0003e20000000c00 */
[----:B------:R-:W-:Y:S02]  /*6ca0*/  HADD2.F32 R3, -RZ, R124.H1_H1 ;  /* 0x3000007cff037230 */ /* 0x000fe40000004100 */
[C---:B------:R-:W-:Y:S01]  /*6cb0*/  FFMA R32, R73.reuse, R0, R32 ;  /* 0x0000000049207223 */ /* 0x040fe20000000020 */
[--C-:B------:R-:W-:Y:S02]  /*6cc0*/  HADD2.F32 R0, -RZ, R125.reuse.H0_H0 ;  /* 0x2000007dff007230 */ /* 0x100fe40000004100 */
[C---:B------:R-:W-:Y:S01]  /*6cd0*/  FFMA R33, R73.reuse, R2, R33 ;  /* 0x0000000249217223 */ /* 0x040fe20000000021 */
[----:B------:R-:W-:Y:S01]  /*6ce0*/  F2FP.F16.F32.PACK_AB R8, R10, R9 ;  /* 0x000000090a08723e */ /* 0x000fe200000000ff */
[C---:B------:R-:W-:Y:S01]  /*6cf0*/  FFMA R34, R73.reuse, R3, R34 ;  /* 0x0000000349227223 */ /* 0x040fe20000000022 */
[----:B------:R-:W-:Y:S01]  /*6d00*/  HADD2.F32 R2, -RZ, R125.H1_H1 ;  /* 0x3000007dff027230 */ /* 0x000fe20000004100 */
[----:B------:R-:W-:Y:S01]  /*6d10*/  F2FP.F16.F32.PACK_AB R9, R12, R11 ;  /* 0x0000000b0c09723e */ /* 0x000fe200000000ff */
[C---:B------:R-:W-:Y:S01]  /*6d20*/  FFMA R35, R73.reuse, R0, R35 ;  /* 0x0000000049237223 */ /* 0x040fe20000000023 */
[----:B------:R-:W-:Y:S01]  /*6d30*/  F2FP.F16.F32.PACK_AB R10, R14, R13 ;  /* 0x0000000d0e0a723e */ /* 0x000fe200000000ff */
[--C-:B------:R-:W-:Y:S01]  /*6d40*/  HADD2.F32 R0, -RZ, R126.reuse.H0_H0 ;  /* 0x2000007eff007230 */ /* 0x100fe20000004100 */
[----:B------:R-:W-:Y:S01]  /*6d50*/  F2FP.F16.F32.PACK_AB R11, R16, R15 ;  /* 0x0000000f100b723e */ /* 0x000fe200000000ff */
[----:B------:R-:W-:Y:S01]  /*6d60*/  FMUL R37, R70, R56 ;  /* 0x0000003846257220 */ /* 0x000fe20000400000 */
[C---:B------:R-:W-:Y:S01]  /*6d70*/  FFMA R36, R73.reuse, R2, R36 ;  /* 0x0000000249247223 */ /* 0x040fe20000000024 */
[----:B------:R-:W-:Y:S01]  /*6d80*/  HADD2.F32 R2, -RZ, R126.H1_H1 ;  /* 0x3000007eff027230 */ /* 0x000fe20000004100 */
[----:B------:R-:W-:Y:S01]  /*6d90*/  F2FP.F16.F32.PACK_AB R12, R18, R17 ;  /* 0x00000011120c723e */ /* 0x000fe200000000ff */
[----:B------:R1:W-:Y:S01]  /*6da0*/  STS.128 [R162+0x400], R8 ;  /* 0x00040008a2007388 */ /* 0x0003e20000000c00 */
[C---:B------:R-:W-:Y:S01]  /*6db0*/  FFMA R37, R73.reuse, R0, R37 ;  /* 0x0000000049257223 */ /* 0x040fe20000000025 */
[C---:B------:R-:W-:Y:S01]  /*6dc0*/  FMUL R38, R70.reuse, R57 ;  /* 0x0000003946267220 */ /* 0x040fe20000400000 */
[--C-:B------:R-:W-:Y:S02]  /*6dd0*/  HADD2.F32 R3, -RZ, R127.reuse.H0_H0 ;  /* 0x2000007fff037230 */ /* 0x100fe40000004100 */
[C---:B------:R-:W-:Y:S01]  /*6de0*/  FMUL R39, R70.reuse, R58 ;  /* 0x0000003a46277220 */ /* 0x040fe20000400000 */
[----:B------:R-:W-:Y:S02]  /*6df0*/  HADD2.F32 R0, -RZ, R127.H1_H1 ;  /* 0x3000007fff007230 */ /* 0x000fe40000004100 */
[----:B------:R-:W-:Y:S01]  /*6e00*/  FMUL R40, R70, R59 ;  /* 0x0000003b46287220 */ /* 0x000fe20000400000 */
[----:B------:R-:W-:Y:S01]  /*6e10*/  F2FP.F16.F32.PACK_AB R13, R20, R19 ;  /* 0x00000013140d723e */ /* 0x000fe200000000ff */
[C---:B------:R-:W-:Y:S01]  /*6e20*/  FFMA R38, R73.reuse, R2, R38 ;  /* 0x0000000249267223 */ /* 0x040fe20000000026 */
[----:B------:R-:W-:Y:S01]  /*6e30*/  F2FP.F16.F32.PACK_AB R14, R22, R21 ;  /* 0x00000015160e723e */ /* 0x000fe200000000ff */
[C---:B------:R-:W-:Y:S01]  /*6e40*/  FFMA R39, R73.reuse, R3, R39 ;  /* 0x0000000349277223 */ /* 0x040fe20000000027 */
[----:B------:R-:W-:Y:S01]  /*6e50*/  F2FP.F16.F32.PACK_AB R15, R24, R23 ;  /* 0x00000017180f723e */ /* 0x000fe200000000ff */
[C---:B------:R-:W-:Y:S01]  /*6e60*/  FFMA R40, R73.reuse, R0, R40 ;  /* 0x0000000049287223 */ /* 0x040fe20000000028 */
[--C-:B------:R-:W-:Y:S02]  /*6e70*/  HADD2.F32 R2, -RZ, R132.reuse.H0_H0 ;  /* 0x20000084ff027230 */ /* 0x100fe40000004100 */
[C---:B------:R-:W-:Y:S01]  /*6e80*/  FMUL R41, R70.reuse, R60 ;  /* 0x0000003c46297220 */ /* 0x040fe20000400000 */
[----:B------:R-:W-:Y:S01]  /*6e90*/  HADD2.F32 R0, -RZ, R132.H1_H1 ;  /* 0x30000084ff007230 */ /* 0x000fe20000004100 */
[----:B------:R1:W-:Y:S01]  /*6ea0*/  STS.128 [R151+0x400], R12 ;  /* 0x0004000c97007388 */ /* 0x0003e20000000c00 */
[C---:B------:R-:W-:Y:S01]  /*6eb0*/  FMUL R42, R70.reuse, R61 ;  /* 0x0000003d462a7220 */ /* 0x040fe20000400000 */
[--C-:B------:R-:W-:Y:S02]  /*6ec0*/  HADD2.F32 R3, -RZ, R133.reuse.H0_H0 ;  /* 0x20000085ff037230 */ /* 0x100fe40000004100 */
[----:B------:R-:W-:Y:S01]  /*6ed0*/  FMUL R43, R70, R62 ;  /* 0x0000003e462b7220 */ /* 0x000fe20000400000 */
[----:B------:R-:W-:Y:S01]  /*6ee0*/  F2FP.F16.F32.PACK_AB R16, R26, R25 ;  /* 0x000000191a10723e */ /* 0x000fe200000000ff */
[C---:B------:R-:W-:Y:S01]  /*6ef0*/  FFMA R41, R73.reuse, R2, R41 ;  /* 0x0000000249297223 */ /* 0x040fe20000000029 */
[----:B------:R-:W-:Y:S01]  /*6f00*/  F2FP.F16.F32.PACK_AB R17, R28, R27 ;  /* 0x0000001b1c11723e */ /* 0x000fe200000000ff */
[C---:B------:R-:W-:Y:S01]  /*6f10*/  FFMA R42, R73.reuse, R0, R42 ;  /* 0x00000000492a7223 */ /* 0x040fe2000000002a */
[----:B------:R-:W-:Y:S01]  /*6f20*/  F2FP.F16.F32.PACK_AB R18, R30, R29 ;  /* 0x0000001d1e12723e */ /* 0x000fe200000000ff */
[----:B------:R-:W-:Y:S01]  /*6f30*/  HADD2.F32 R0, -RZ, R133.H1_H1 ;  /* 0x30000085ff007230 */ /* 0x000fe20000004100 */
[----:B------:R-:W-:Y:S01]  /*6f40*/  F2FP.F16.F32.PACK_AB R19, R32, R31 ;  /* 0x0000001f2013723e */ /* 0x000fe200000000ff */
[C---:B------:R-:W-:Y:S01]  /*6f50*/  FFMA R43, R73.reuse, R3, R43 ;  /* 0x00000003492b7223 */ /* 0x040fe2000000002b */
[C---:B------:R-:W-:Y:S01]  /*6f60*/  FMUL R44, R70.reuse, R63 ;  /* 0x0000003f462c7220 */ /* 0x040fe20000400000 */
[--C-:B------:R-:W-:Y:S02]  /*6f70*/  HADD2.F32 R2, -RZ, R134.reuse.H0_H0 ;  /* 0x20000086ff027230 */ /* 0x100fe40000004100 */
[C---:B------:R-:W-:Y:S01]  /*6f80*/  FMUL R45, R70.reuse, R64 ;  /* 0x00000040462d7220 */ /* 0x040fe20000400000 */
[----:B------:R1:W-:Y:S01]  /*6f90*/  STS.128 [R164+0x400], R16 ;  /* 0x00040010a4007388 */ /* 0x0003e20000000c00 */
[----:B------:R-:W-:Y:S02]  /*6fa0*/  HADD2.F32 R3, -RZ, R134.H1_H1 ;  /* 0x30000086ff037230 */ /* 0x000fe40000004100 */
[C---:B------:R-:W-:Y:S01]  /*6fb0*/  FMUL R46, R70.reuse, R65 ;  /* 0x00000041462e7220 */ /* 0x040fe20000400000 */
[----:B------:R-:W-:Y:S02]  /*6fc0*/  HADD2.F32 R5, -RZ, R135.H1_H1 ;  /* 0x30000087ff057230 */ /* 0x000fe40000004100 */
[C---:B------:R-:W-:Y:S01]  /*6fd0*/  FMUL R47, R70.reuse, R66 ;  /* 0x00000042462f7220 */ /* 0x040fe20000400000 */
[C---:B------:R-:W-:Y:S01]  /*6fe0*/  FFMA R44, R73.reuse, R0, R44 ;  /* 0x00000000492c7223 */ /* 0x040fe2000000002c */
[----:B------:R-:W-:Y:S01]  /*6ff0*/  FMUL R48, R70, R67 ;  /* 0x0000004346307220 */ /* 0x000fe20000400000 */
[----:B------:R-:W-:Y:S01]  /*7000*/  F2FP.F16.F32.PACK_AB R20, R34, R33 ;  /* 0x000000212214723e */ /* 0x000fe200000000ff */
[C---:B------:R-:W-:Y:S01]  /*7010*/  FFMA R45, R73.reuse, R2, R45 ;  /* 0x00000002492d7223 */ /* 0x040fe2000000002d */
[----:B------:R-:W-:Y:S01]  /*7020*/  F2FP.F16.F32.PACK_AB R21, R36, R35 ;  /* 0x000000232415723e */ /* 0x000fe200000000ff */
[C---:B------:R-:W-:Y:S01]  /*7030*/  FFMA R46, R73.reuse, R3, R46 ;  /* 0x00000003492e7223 */ /* 0x040fe2000000002e */
[----:B------:R-:W-:Y:S01]  /*7040*/  F2FP.F16.F32.PACK_AB R22, R38, R37 ;  /* 0x000000252616723e */ /* 0x000fe200000000ff */
[C---:B------:R-:W-:Y:S01]  /*7050*/  FFMA R47, R73.reuse, R4, R47 ;  /* 0x00000004492f7223 */ /* 0x040fe2000000002f */
[----:B------:R-:W-:Y:S01]  /*7060*/  F2FP.F16.F32.PACK_AB R23, R40, R39 ;  /* 0x000000272817723e */ /* 0x000fe200000000ff */
[----:B------:R-:W-:Y:S01]  /*7070*/  FFMA R48, R73, R5, R48 ;  /* 0x0000000549307223 */ /* 0x000fe20000000030 */
[----:B------:R-:W-:Y:S02]  /*7080*/  F2FP.F16.F32.PACK_AB R4, R42, R41 ;  /* 0x000000292a04723e */ /* 0x000fe400000000ff */
[----:B------:R-:W-:Y:S01]  /*7090*/  F2FP.F16.F32.PACK_AB R5, R44, R43 ;  /* 0x0000002b2c05723e */ /* 0x000fe200000000ff */
[----:B------:R1:W-:Y:S01]  /*70a0*/  STS.128 [R150+0x400], R20 ;  /* 0x0004001496007388 */ /* 0x0003e20000000c00 */
[----:B------:R-:W-:Y:S02]  /*70b0*/  F2FP.F16.F32.PACK_AB R6, R46, R45 ;  /* 0x0000002d2e06723e */ /* 0x000fe400000000ff */
[----:B------:R-:W-:Y:S05]  /*70c0*/  F2FP.F16.F32.PACK_AB R7, R48, R47 ;  /* 0x0000002f3007723e */ /* 0x000fea00000000ff */
[----:B------:R1:W-:Y:S01]  /*70d0*/  STS.128 [R163+0x400], R4 ;  /* 0x00040004a3007388 */ /* 0x0003e20000000c00 */
[----:B------:R-:W-:Y:S01]  /*70e0*/  @!PT LDS RZ, [RZ] ;  /* 0x00000000fffff984 */ /* 0x000fe20000000800 */
[----:B------:R-:W-:Y:S01]  /*70f0*/  @!PT LDS RZ, [RZ] ;  /* 0x00000000fffff984 */ /* 0x000fe20000000800 */
[----:B------:R-:W-:Y:S01]  /*7100*/  @!PT LDS RZ, [RZ] ;  /* 0x00000000fffff984 */ /* 0x000fe20000000800 */
[----:B------:R-:W-:Y:S01]  /*7110*/  @!PT LDS RZ, [RZ] ;  /* 0x00000000fffff984 */ /* 0x000fe20000000800 */
[----:B------:R2:W-:Y:S07]  /*7120*/  MEMBAR.ALL.CTA ;  /* 0x0000000000007992 */ /* 0x0005ee0000008000 */
[----:B--2---:R-:W2:Y:S02]  /*7130*/  FENCE.VIEW.ASYNC.S ;  /* 0x00000000000073c6 */ /* 0x004ea40000000000 */
[----:B--2---:R-:W-:Y:S06]  /*7140*/  BAR.SYNC.DEFER_BLOCKING 0x1, 0x80 ;  /* 0x0042000000007b1d */ /* 0x004fec0000010000 */
[----:B------:R-:W-:Y:S05]  /*7150*/  @P0 BRA `(.L_x_103) ;  /* 0x0000000000280947 */ /* 0x000fea0003800000 */
[----:B------:R-:W2:Y:S01]  /*7160*/  LDCU.64 UR6, c[0x0][0x348] ;  /* 0x00006900ff0677ac */ /* 0x000ea20008000a00 */
[----:B------:R-:W-:Y:S01]  /*7170*/  UIADD3 UR4, UPT, UPT, UR44, 0x400, URZ ;  /* 0x000004002c047890 */ /* 0x000fe2000fffe0ff */
[----:B------:R-:W-:Y:S05]  /*7180*/  UMOV UR51, UR36 ;  /* 0x0000002400337c82 */ /* 0x000fea0008000000 */
[----:B------:R-:W-:Y:S04]  /*7190*/  MOV R147, UR4 ;  /* 0x0000000400937c02 */ /* 0x000fe80008000f00 */
[----:B------:R-:W-:Y:S01]  /*71a0*/  R2UR UR48, R147 ;  /* 0x00000000933072ca */ /* 0x000fe200000e0000 */
[----:B--2---:R-:W-:Y:S04]  /*71b0*/  UIADD3 UR4, UP0, UPT, UR6, 0x680, URZ ;  /* 0x0000068006047890 */ /* 0x004fe8000ff1e0ff */
[----:B------:R-:W-:Y:S09]  /*71c0*/  UIADD3.X UR5, UPT, UPT, URZ, UR7, URZ, UP0, !UPT ;  /* 0x00000007ff057290 */ /* 0x000ff200087fe4ff */
[----:B------:R2:W-:Y:S01]  /*71d0*/  UTMASTG.3D [UR48], [UR4] ;  /* 0x00000030040073b5 */ /* 0x0005e20008010000 */
[----:B------:R0:W-:Y:S01]  /*71e0*/  UTMACMDFLUSH ;  /* 0x00000000000079b7 */ /* 0x0001e20000000000 */
[----:B--2---:R-:W-:Y:S04]  /*71f0*/  DEPBAR.LE SB0, 0x1 ;  /* 0x000080400000791a */ /* 0x004fe80000000000 */
.L_x_103:
[----:B------:R-:W-:Y:S05]  /*7200*/  BSYNC.RECONVERGENT B0 ;  /* 0x0000000000007941 */ /* 0x000fea0003800200 */
.L_x_102:
[----:B------:R-:W-:Y:S01]  /*7210*/  BAR.SYNC.DEFER_BLOCKING 0x1, 0x80 ;  /* 0x0042000000007b1d */ /* 0x000fe20000010000 */
[----:B------:R-:W-:Y:S01]  /*7220*/  ISETP.NE.AND P1, PT, R158, RZ, PT ;  /* 0x000000ff9e00720c */ /* 0x000fe20003f25270 */
[----:B------:R-:W-:Y:S01]  /*7230*/  UISETP.NE.AND UP0, UPT, UR47, URZ, UPT ;  /* 0x000000ff2f00728c */ /* 0x000fe2000bf05270 */
[----:B------:R-:W-:Y:S11]  /*7240*/  LEA R2, R75, UR44, 0x3 ;  /* 0x0000002c4b027c11 */ /* 0x000ff6000f8e18ff */
[----:B-1----:R-:W-:Y:S01]  /*7250*/  @P1 SHF.L.U32 R4, R154, 0x1f, RZ ;  /* 0x0000001f9a041819 */ /* 0x002fe200000006ff */
[----:B------:R-:W-:Y:S06]  /*7260*/  BRA.U !UP0, `(.L_x_104) ;  /* 0x0000000108247547 */ /* 0x000fec000b800000 */
[----:B------:R-:W1:Y:S01]  /*7270*/  S2R R0, SR_CgaCtaId ;  /* 0x0000000000007919 */ /* 0x000e620000008800 */
[----:B------:R-:W-:Y:S01]  /*7280*/  IMAD.U32 R3, RZ, RZ, UR46 ;  /* 0x0000002eff037e24 */ /* 0x000fe2000f8e00ff */
[----:B------:R-:W-:Y:S04]  /*7290*/  UIADD3 UR4, UPT, UPT, UR46, 0x1, URZ ;  /* 0x000000012e047890 */ /* 0x000fe8000fffe0ff */
[----:B------:R-:W-:Y:S01]  /*72a0*/  @P1 LEA R3, R3, UR44, 0x3 ;  /* 0x0000002c03031c11 */ /* 0x000fe2000f8e18ff */
[----:B------:R-:W-:Y:S04]  /*72b0*/  UISETP.NE.AND UP0, UPT, UR4, 0x4, UPT ;  /* 0x000000040400788c */ /* 0x000fe8000bf05270 */
[----:B------:R-:W-:Y:S01]  /*72c0*/  @P1 VIADD R3, R3, 0x50 ;  /* 0x0000005003031836 */ /* 0x000fe20000000000 */
[----:B------:R-:W-:Y:S04]  /*72d0*/  USEL UR46, UR4, URZ, UP0 ;  /* 0x000000ff042e7287 */ /* 0x000fe80008000000 */
[----:B-1----:R-:W-:Y:S04]  /*72e0*/  @P1 PRMT R0, R0, 0x654, R3 ;  /* 0x0000065400001816 */ /* 0x002fe80000000003 */
[----:B------:R1:W-:Y:S04]  /*72f0*/  @P1 SYNCS.ARRIVE.TRANS64.RED.A1T0 RZ, [R0+URZ], RZ ;  /* 0x000000ff00ff19a7 */ /* 0x0003e800081004ff */
.L_x_104:
[----:B------:R-:W2:Y:S01]  /*7300*/  @P1 SYNCS.PHASECHK.TRANS64.TRYWAIT P0, [R2+URZ+0x30], R4 ;  /* 0x00003004020015a7 */ /* 0x000ea200080011ff */
[----:B------:R-:W-:Y:S01]  /*7310*/  BSSY B1, `(.L_x_105) ;  /* 0x000001f000017945 */ /* 0x000fe20003800000 */
[----:B--2---:R-:W-:Y:S03]  /*7320*/  @P1 SEL R82, RZ, 0x1, !P0 ;  /* 0x00000001ff521807 */ /* 0x004fe60004000000 */
[----:B------:R-:W-:Y:S05]  /*7330*/  @!P1 BRA `(.L_x_106) ;  /* 0x0000000000709947 */ /* 0x000fea0003800000 */
[----:B------:R-:W-:Y:S01]  /*7340*/  ISETP.NE.AND P1, PT, R83, RZ, PT ;  /* 0x000000ff5300720c */ /* 0x000fe20003f25270 */
[----:B------:R-:W-:Y:S01]  /*7350*/  BSSY B0, `(.L_x_107) ;  /* 0x000000b000007945 */ /* 0x000fe20003800000 */
[----:B------:R-:W-:Y:S11]  /*7360*/  ISETP.NE.AND P0, PT, R82, RZ, PT ;  /* 0x000000ff5200720c */ /* 0x000ff60003f05270 */
[----:B------:R-:W-:Y:S05]  /*7370*/  @P1 IMAD R6, R75, 0x4000, R160 ;  /* 0x000040004b061824 */ /* 0x000fea00078e02a0 */
[----:B------:R-:W-:Y:S04]  /*7380*/  @P1 IADD3 R5, PT, PT, R6, UR44, RZ ;  /* 0x0000002c06051c10 */ /* 0x000fe8000fffe0ff */
[----:B------:R-:W-:Y:S01]  /*7390*/  @P1 IADD3 R4, PT, PT, R81, R5, RZ ;  /* 0x0000000551041210 */ /* 0x000fe20007ffe0ff */
[--C-:B------:R-:W-:Y:S02]  /*73a0*/  @P1 IMAD.IADD R3, R80, 0x1, R5.reuse ;  /* 0x0000000150031824 */ /* 0x100fe400078e0205 */
[----:B------:R-:W-:Y:S01]  /*73b0*/  @P1 IMAD.IADD R5, R96, 0x1, R5 ;  /* 0x0000000160051824 */ /* 0x000fe200078e0205 */
[----:B------:R-:W-:Y:S06]  /*73c0*/  @P0 BRA `(.L_x_108) ;  /* 0x00000000000c0947 */ /* 0x000fec0003800000 */
[----:B-1----:R-:W-:Y:S04]  /*73d0*/  SHF.L.U32 R0, R154, 0x1f, RZ ;  /* 0x0000001f9a007819 */ /* 0x002fe800000006ff */
[----:B------:R-:W1:Y:S02]  /*73e0*/  SYNCS.PHASECHK.TRANS64.TRYWAIT P0, [R2+URZ+0x30], R0 ;  /* 0x00003000020075a7 */ /* 0x000e6400080011ff */
[----:B-1----:R-:W-:Y:S05]  /*73f0*/  @!P0 BRA `(.L_x_109) ;  /* 0x00000048000c8947 */ /* 0x002fea0003800000 */
.L_x_108:
[----:B------:R-:W-:Y:S05]  /*7400*/  BSYNC B0 ;  /* 0x0000000000007941 */ /* 0x000fea0003800000 */
.L_x_107:
[----:B------:R-:W-:Y:S01]  /*7410*/  ISETP.NE.AND P0, PT, R83, RZ, PT ;  /* 0x000000ff5300720c */ /* 0x000fe20003f05270 */
[----:B------:R-:W-:Y:S11]  /*7420*/  VIADD R75, R75, 0x1 ;  /* 0x000000014b4b7836 */ /* 0x000ff60000000000 */
[----:B------:R-:W-:Y:S01]  /*7430*/  @!UPT UIADD3 URZ, UPT, UPT, URZ, URZ, URZ ;  /* 0x000000fffffff290 */ /* 0x000fe2000fffe0ff */
[----:B------:R2:W3:Y:S01]  /*7440*/  @P0 LDS.128 R84, [R5+0x400] ;  /* 0x0004000005540984 */ /* 0x0004e20000000c00 */
[--C-:B-1----:R-:W-:Y:S01]  /*7450*/  @P0 IMAD.IADD R0, R81, 0x1, R3.reuse ;  /* 0x0000000151000824 */ /* 0x102fe200078e0203 */
[C---:B------:R-:W-:Y:S02]  /*7460*/  @P0 IADD3 R2, PT, PT, R96.reuse, R4, RZ ;  /* 0x0000000460020210 */ /* 0x040fe40007ffe0ff */
[----:B------:R1:W4:Y:S04]  /*7470*/  @P0 LDS.128 R92, [R4+0x400] ;  /* 0x00040000045c0984 */ /* 0x0003280000000c00 */
[----:B------:R3:W3:Y:S04]  /*7480*/  @P0 LDS.128 R76, [R6+UR44+0x400] ;  /* 0x0004002c064c0984 */ /* 0x0006e80008000c00 */
[----:B------:R3:W3:Y:S04]  /*7490*/  @P0 LDS.128 R100, [R2+0x400] ;  /* 0x0004000002640984 */ /* 0x0006e80000000c00 */
[----:B------:R3:W3:Y:S04]  /*74a0*/  @P0 LDS.128 R108, [R3+0x400] ;  /* 0x00040000036c0984 */ /* 0x0006e80000000c00 */
[----:B------:R3:W3:Y:S01]  /*74b0*/  @P0 LDS.128 R124, [R0+0x400] ;  /* 0x00040000007c0984 */ /* 0x0006e20000000c00 */
[C---:B--2---:R-:W-:Y:S01]  /*74c0*/  @P0 IMAD.IADD R5, R96.reuse, 0x1, R3 ;  /* 0x0000000160050824 */ /* 0x044fe200078e0203 */
[----:B-1----:R-:W-:Y:S04]  /*74d0*/  @P0 IADD3 R4, PT, PT, R96, R0, RZ ;  /* 0x0000000060040210 */ /* 0x002fe80007ffe0ff */
[----:B------:R2:W1:Y:S04]  /*74e0*/  @P0 LDS.128 R116, [R5+0x400] ;  /* 0x0004000005740984 */ /* 0x0004680000000c00 */
[----:B------:R2:W1:Y:S02]  /*74f0*/  @P0 LDS.128 R132, [R4+0x400] ;  /* 0x0004000004840984 */ /* 0x0004640000000c00 */
.L_x_106:
[----:B------:R-:W-:Y:S05]  /*7500*/  BSYNC B1 ;  /* 0x0000000000017941 */ /* 0x000fea0003800000 */
.L_x_105:
[----:B-1-3--:R-:W-:Y:S05]  /*7510*/  VIADD R0, R71, 0x40 ;  /* 0x0000004047007836 */ /* 0x00afea0000000000 */
[----:B------:R-:W-:Y:S04]  /*7520*/  SHF.R.U32.HI R0, RZ, 0x15, R0 ;  /* 0x00000015ff007819 */ /* 0x000fe80000011600 */
[----:B------:R-:W-:Y:S11]  /*7530*/  LOP3.LUT P0, RZ, R0, 0x3, R143, 0x48, !PT ;  /* 0x0000000300ff7812 */ /* 0x000ff6000780488f */
[----:B------:R-:W-:Y:S02]  /*7540*/  @!UPT UIADD3 URZ, UPT, UPT, URZ, URZ, URZ ;  /* 0x000000fffffff290 */ /* 0x000fe4000fffe0ff */
[----:B------:R-:W-:Y:S05]  /*7550*/  @!P0 BRA `(.L_x_110) ;  /* 0x0000000000408947 */ /* 0x000fea0003800000 */
[----:B------:R-:W2:Y:S01]  /*7560*/  LDCU.64 UR8, c[0x4][0x70] ;  /* 0x01000e00ff0877ac */ /* 0x000ea20008000a00 */
[----:B------:R-:W-:Y:S01]  /*7570*/  MOV R3, 0x0 ;  /* 0x0000000000037802 */ /* 0x000fe20000000f00 */
[----:B------:R-:W-:Y:S02]  /*7580*/  HFMA2 R12, -RZ, RZ, 0, 5.9604644775390625e-08 ;  /* 0x00000001ff0c7431 */ /* 0x000fe400000001ff */
[----:B------:R-:W-:Y:S02]  /*7590*/  IMAD.MOV.U32 R8, RZ, RZ, 0x192 ;  /* 0x00000192ff087424 */ /* 0x000fe400078e00ff */
[----:B------:R-:W-:Y:S01]  /*75a0*/  IMAD.MOV.U32 R13, RZ, RZ, RZ ;  /* 0x000000ffff0d7224 */ /* 0x000fe200078e00ff */
[----:B------:R-:W1:Y:S01]  /*75b0*/  LDCU.64 UR6, c[0x4][0x78] ;  /* 0x01000f00ff0677ac */ /* 0x000e620008000a00 */
[----:B------:R-:W3:Y:S01]  /*75c0*/  LDC.64 R2, c[0x4][R3] ;  /* 0x0100000003027b82 */ /* 0x000ee20000000a00 */
[----:B------:R-:W5:Y:S01]  /*75d0*/  LDCU.64 UR4, c[0x4][0x10] ;  /* 0x01000200ff0477ac */ /* 0x000f620008000a00 */
[----:B--2---:R-:W-:Y:S01]  /*75e0*/  MOV R5, UR9 ;  /* 0x0000000900057c02 */ /* 0x004fe20008000f00 */
[----:B------:R-:W-:Y:S01]  /*75f0*/  IMAD.U32 R4, RZ, RZ, UR8 ;  /* 0x00000008ff047e24 */ /* 0x000fe2000f8e00ff */
[----:B-1----:R-:W-:Y:S01]  /*7600*/  MOV R7, UR7 ;  /* 0x0000000700077c02 */ /* 0x002fe20008000f00 */
[----:B------:R-:W-:Y:S01]  /*7610*/  IMAD.U32 R6, RZ, RZ, UR6 ;  /* 0x00000006ff067e24 */ /* 0x000fe2000f8e00ff */
[----:B-----5:R-:W-:Y:S01]  /*7620*/  MOV R11, UR5 ;  /* 0x00000005000b7c02 */ /* 0x020fe20008000f00 */
[----:B------:R-:W-:Y:S02]  /*7630*/  IMAD.U32 R10, RZ, RZ, UR4 ;  /* 0x00000004ff0a7e24 */ /* 0x000fe4000f8e00ff */
[----:B------:R-:W-:Y:S07]  /*7640*/  LEPC R20, `(.L_x_110) ;  /* 0x000000001014794e */ /* 0x000fee0000000000 */
[----:B---34-:R-:W-:Y:S05]  /*7650*/  CALL.ABS.NOINC R2 ;  /* 0x0000000002007343 */ /* 0x018fea0003c00000 */
.L_x_110:
[----:B------:R-:W-:Y:S05]  /*7660*/  WARPSYNC.ALL ;  /* 0x0000000000007948 */ /* 0x000fea0003800000 */
[----:B------:R-:W-:Y:S01]  /*7670*/  R2UR UR4, R71 ;  /* 0x00000000470472ca */ /* 0x000fe200000e0000 */
[--C-:B------:R-:W-:Y:S01]  /*7680*/  HADD2.F32 R3, -RZ, R76.reuse.H0_H0 ;  /* 0x2000004cff037230 */ /* 0x100fe20000004100 */
[----:B------:R-:W1:Y:S01]  /*7690*/  S2R R165, SR_CgaCtaId ;  /* 0x0000000000a57919 */ /* 0x000e620000008800 */
[----:B------:R-:W-:Y:S01]  /*76a0*/  HADD2.F32 R72, -RZ, R79.H1_H1 ;  /* 0x3000004fff487230 */ /* 0x000fe20000004100 */
[----:B------:R-:W-:Y:S01]  /*76b0*/  ISETP.NE.AND P6, PT, R158, RZ, PT ;  /* 0x000000ff9e00720c */ /* 0x000fe20003fc5270 */
[----:B------:R-:W-:Y:S01]  /*76c0*/  BSSY.RECONVERGENT B0, `(.L_x_111) ;  /* 0x0000101000007945 */ /* 0x000fe20003800200 */
[----:B------:R-:W-:Y:S07]  /*76d0*/  ISETP.NE.AND P0, PT, R157, RZ, PT ;  /* 0x000000ff9d00720c */ /* 0x000fee0003f05270 */
[----:B--2---:R-:W2:Y:S02]  /*76e0*/  LDTM.x64 R4, tmem[UR4+0x40] ;  /* 0x00004004000479ee */ /* 0x004ea40008340000 */
[C---:B--2---:R-:W-:Y:S01]  /*76f0*/  FMUL R0, R70.reuse, R4 ;  /* 0x0000000446007220 */ /* 0x044fe20000400000 */
[----:B------:R-:W-:Y:S02]  /*7700*/  HADD2.F32 R4, -RZ, R76.H1_H1 ;  /* 0x3000004cff047230 */ /* 0x000fe40000004100 */
[C---:B------:R-:W-:Y:S01]  /*7710*/  FMUL R2, R70.reuse, R5 ;  /* 0x0000000546027220 */ /* 0x040fe20000400000 */
[--C-:B------:R-:W-:Y:S02]  /*7720*/  HADD2.F32 R5, -RZ, R77.reuse.H0_H0 ;  /* 0x2000004dff057230 */ /* 0x100fe40000004100 */
[C---:B------:R-:W-:Y:S01]  /*7730*/  FFMA R0, R73.reuse, R3, R0 ;  /* 0x0000000349007223 */ /* 0x040fe20000000000 */
[C---:B------:R-:W-:Y:S01]  /*7740*/  FMUL R3, R70.reuse, R6 ;  /* 0x0000000646037220 */ /* 0x040fe20000400000 */
[----:B------:R-:W-:Y:S02]  /*7750*/  HADD2.F32 R6, -RZ, R77.H1_H1 ;  /* 0x3000004dff067230 */ /* 0x000fe40000004100 */
[C---:B------:R-:W-:Y:S01]  /*7760*/  FFMA R2, R73.reuse, R4, R2 ;  /* 0x0000000449027223 */ /* 0x040fe20000000002 */
[C---:B------:R-:W-:Y:S01]  /*7770*/  FMUL R7, R70.reuse, R7 ;  /* 0x0000000746077220 */ /* 0x040fe20000400000 */
[C---:B------:R-:W-:Y:S01]  /*7780*/  FFMA R3, R73.reuse, R5, R3 ;  /* 0x0000000549037223 */ /* 0x040fe20000000003 */
[--C-:B------:R-:W-:Y:S02]  /*7790*/  HADD2.F32 R5, -RZ, R78.reuse.H0_H0 ;  /* 0x2000004eff057230 */ /* 0x100fe40000004100 */
[----:B------:R-:W-:Y:S01]  /*77a0*/  FMUL R4, R70, R8 ;  /* 0x0000000846047220 */ /* 0x000fe20000400000 */
[----:B------:R-:W-:Y:S01]  /*77b0*/  F2FP.F16.F32.PACK_AB R88, R2, R0 ;  /* 0x000000000258723e */ /* 0x000fe200000000ff */
[C---:B------:R-:W-:Y:S01]  /*77c0*/  FFMA R7, R73.reuse, R6, R7 ;  /* 0x0000000649077223 */ /* 0x040fe20000000007 */
[----:B------:R-:W-:Y:S02]  /*77d0*/  HADD2.F32 R6, -RZ, R78.H1_H1 ;  /* 0x3000004eff067230 */ /* 0x000fe40000004100 */
[----:B------:R-:W-:Y:S01]  /*77e0*/  FFMA R4, R73, R5, R4 ;  /* 0x0000000549047223 */ /* 0x000fe20000000004 */
[----:B------:R-:W-:Y:S02]  /*77f0*/  HADD2.F32 R8, -RZ, R79.H0_H0 ;  /* 0x2000004fff087230 */ /* 0x000fe40000004100 */
[C---:B------:R-:W-:Y:S01]  /*7800*/  FMUL R0, R70.reuse, R9 ;  /* 0x0000000946007220 */ /* 0x040fe20000400000 */
[----:B------:R-:W-:Y:S01]  /*7810*/  F2FP.F16.F32.PACK_AB R89, R7, R3 ;  /* 0x000000030759723e */ /* 0x000fe200000000ff */
[C---:B------:R-:W-:Y:S01]  /*7820*/  FMUL R2, R70.reuse, R10 ;  /* 0x0000000a46027220 */ /* 0x040fe20000400000 */
[C---:B------:R-:W-:Y:S01]  /*7830*/  FMUL R5, R70.reuse, R11 ;  /* 0x0000000b46057220 */ /* 0x040fe20000400000 */
[C---:B------:R-:W-:Y:S01]  /*7840*/  FFMA R0, R73.reuse, R6, R0 ;  /* 0x0000000649007223 */ /* 0x040fe20000000000 */
[--C-:B------:R-:W-:Y:S02]  /*7850*/  HADD2.F32 R7, -RZ, R84.reuse.H0_H0 ;  /* 0x20000054ff077230 */ /* 0x100fe40000004100 */
[C---:B------:R-:W-:Y:S01]  /*7860*/  FFMA R2, R73.reuse, R8, R2 ;  /* 0x0000000849027223 */ /* 0x040fe20000000002 */
[----:B------:R-:W-:Y:S01]  /*7870*/  FFMA R5, R73, R72, R5 ;  /* 0x0000004849057223 */ /* 0x000fe20000000005 */
[----:B------:R-:W-:Y:S01]  /*7880*/  FMUL R3, R70, R12 ;  /* 0x0000000c46037220 */ /* 0x000fe20000400000 */
[----:B------:R-:W-:Y:S01]  /*7890*/  HADD2.F32 R8, -RZ, R84.H1_H1 ;  /* 0x30000054ff087230 */ /* 0x000fe20000004100 */
[----:B------:R-:W-:Y:S01]  /*78a0*/  F2FP.F16.F32.PACK_AB R90, R0, R4 ;  /* 0x00000004005a723e */ /* 0x000fe200000000ff */
[C---:B------:R-:W-:Y:S01]  /*78b0*/  FMUL R6, R70.reuse, R13 ;  /* 0x0000000d46067220 */ /* 0x040fe20000400000 */
[----:B------:R-:W-:Y:S01]  /*78c0*/  F2FP.F16.F32.PACK_AB R91, R5, R2 ;  /* 0x00000002055b723e */ /* 0x000fe200000000ff */
[C---:B------:R-:W-:Y:S01]  /*78d0*/  FFMA R3, R73.reuse, R7, R3 ;  /* 0x0000000749037223 */ /* 0x040fe20000000003 */
[--C-:B------:R-:W-:Y:S02]  /*78e0*/  HADD2.F32 R5, -RZ, R85.reuse.H0_H0 ;  /* 0x20000055ff057230 */ /* 0x100fe40000004100 */
[C---:B------:R-:W-:Y:S01]  /*78f0*/  FFMA R6, R73.reuse, R8, R6 ;  /* 0x0000000849067223 */ /* 0x040fe20000000006 */
[----:B------:R-:W-:Y:S01]  /*7900*/  HADD2.F32 R7, -RZ, R85.H1_H1 ;  /* 0x30000055ff077230 */ /* 0x000fe20000004100 */
[----:B------:R-:W-:Y:S01]  /*7910*/  STS.128 [R160+UR44+0x4400], R88 ;  /* 0x00440058a0007988 */ /* 0x000fe20008000c2c */
[----:B------:R-:W-:Y:S01]  /*7920*/  FMUL R0, R70, R14 ;  /* 0x0000000e46007220 */ /* 0x000fe20000400000 */
[--C-:B------:R-:W-:Y:S01]  /*7930*/  HADD2.F32 R8, -RZ, R86.reuse.H0_H0 ;  /* 0x20000056ff087230 */ /* 0x100fe20000004100 */
[----:B------:R-:W-:Y:S01]  /*7940*/  F2FP.F16.F32.PACK_AB R104, R6, R3 ;  /* 0x000000030668723e */ /* 0x000fe200000000ff */
[C---:B------:R-:W-:Y:S01]  /*7950*/  FMUL R2, R70.reuse, R15 ;  /* 0x0000000f46027220 */ /* 0x040fe20000400000 */
[C---:B------:R-:W-:Y:S01]  /*7960*/  FFMA R0, R73.reuse, R5, R0 ;  /* 0x0000000549007223 */ /* 0x040fe20000000000 */
[C---:B------:R-:W-:Y:S01]  /*7970*/  FMUL R4, R70.reuse, R16 ;  /* 0x0000001046047220 */ /* 0x040fe20000400000 */
[C---:B------:R-:W-:Y:S01]  /*7980*/  FMUL R3, R70.reuse, R17 ;  /* 0x0000001146037220 */ /* 0x040fe20000400000 */
[C---:B------:R-:W-:Y:S01]  /*7990*/  FFMA R2, R73.reuse, R7, R2 ;  /* 0x0000000749027223 */ /* 0x040fe20000000002 */
[----:B------:R-:W-:Y:S02]  /*79a0*/  HADD2.F32 R7, -RZ, R86.H1_H1 ;  /* 0x30000056ff077230 */ /* 0x000fe40000004100 */
[C---:B------:R-:W-:Y:S01]  /*79b0*/  FFMA R4, R73.reuse, R8, R4 ;  /* 0x0000000849047223 */ /* 0x040fe20000000004 */
[--C-:B------:R-:W-:Y:S02]  /*79c0*/  HADD2.F32 R8, -RZ, R87.reuse.H0_H0 ;  /* 0x20000057ff087230 */ /* 0x100fe40000004100 */
[----:B------:R-:W-:Y:S01]  /*79d0*/  FMUL R5, R70, R18 ;  /* 0x0000001246057220 */ /* 0x000fe20000400000 */
[----:B------:R-:W-:Y:S01]  /*79e0*/  F2FP.F16.F32.PACK_AB R105, R2, R0 ;  /* 0x000000000269723e */ /* 0x000fe200000000ff */
[C---:B------:R-:W-:Y:S01]  /*79f0*/  FFMA R3, R73.reuse, R7, R3 ;  /* 0x0000000749037223 */ /* 0x040fe20000000003 */
[----:B------:R-:W-:Y:S02]  /*7a00*/  HADD2.F32 R9, -RZ, R87.H1_H1 ;  /* 0x30000057ff097230 */ /* 0x000fe40000004100 */
[----:B------:R-:W-:Y:S01]  /*7a10*/  FFMA R5, R73, R8, R5 ;  /* 0x0000000849057223 */ /* 0x000fe20000000005 */
[C---:B------:R-:W-:Y:S01]  /*7a20*/  FMUL R6, R70.reuse, R19 ;  /* 0x0000001346067220 */ /* 0x040fe20000400000 */
[--C-:B----4-:R-:W-:Y:S01]  /*7a30*/  HADD2.F32 R7, -RZ, R92.reuse.H0_H0 ;  /* 0x2000005cff077230 */ /* 0x110fe20000004100 */
[----:B------:R-:W-:Y:S01]  /*7a40*/  F2FP.F16.F32.PACK_AB R106, R3, R4 ;  /* 0x00000004036a723e */ /* 0x000fe200000000ff */
[----:B------:R-:W-:Y:S02]  /*7a50*/  HADD2.F32 R8, -RZ, R92.H1_H1 ;  /* 0x3000005cff087230 */ /* 0x000fe40000004100 */
[C---:B------:R-:W-:Y:S01]  /*7a60*/  FFMA R6, R73.reuse, R9, R6 ;  /* 0x0000000949067223 */ /* 0x040fe20000000006 */
[C---:B------:R-:W-:Y:S01]  /*7a70*/  FMUL R0, R70.reuse, R20 ;  /* 0x0000001446007220 */ /* 0x040fe20000400000 */
[C---:B------:R-:W-:Y:S01]  /*7a80*/  FMUL R2, R70.reuse, R21 ;  /* 0x0000001546027220 */ /* 0x040fe20000400000 */
[C---:B------:R-:W-:Y:S01]  /*7a90*/  FMUL R14, R70.reuse, R33 ;  /* 0x00000021460e7220 */ /* 0x040fe20000400000 */
[----:B------:R-:W-:Y:S01]  /*7aa0*/  FMUL R33, R70, R52 ;  /* 0x0000003446217220 */ /* 0x000fe20000400000 */
[----:B------:R-:W-:Y:S01]  /*7ab0*/  F2FP.F16.F32.PACK_AB R107, R6, R5 ;  /* 0x00000005066b723e */ /* 0x000fe200000000ff */
[C---:B------:R-:W-:Y:S01]  /*7ac0*/  FFMA R0, R73.reuse, R7, R0 ;  /* 0x0000000749007223 */ /* 0x040fe20000000000 */
[--C-:B------:R-:W-:Y:S02]  /*7ad0*/  HADD2.F32 R72, -RZ, R93.reuse.H0_H0 ;  /* 0x2000005dff487230 */ /* 0x100fe40000004100 */
[C---:B------:R-:W-:Y:S01]  /*7ae0*/  FFMA R2, R73.reuse, R8, R2 ;  /* 0x0000000849027223 */ /* 0x040fe20000000002 */
[C---:B------:R-:W-:Y:S01]  /*7af0*/  FMUL R3, R70.reuse, R22 ;  /* 0x0000001646037220 */ /* 0x040fe20000400000 */
[C---:B------:R-:W-:Y:S01]  /*7b00*/  FMUL R4, R70.reuse, R23 ;  /* 0x0000001746047220 */ /* 0x040fe20000400000 */
[C---:B------:R-:W-:Y:S01]  /*7b10*/  FMUL R11, R70.reuse, R30 ;  /* 0x0000001e460b7220 */ /* 0x040fe20000400000 */
[----:B------:R-:W-:Y:S01]  /*7b20*/  FMUL R12, R70, R31 ;  /* 0x0000001f460c7220 */ /* 0x000fe20000400000 */
[----:B------:R-:W-:Y:S01]  /*7b30*/  F2FP.F16.F32.PACK_AB R52, R2, R0 ;  /* 0x000000000234723e */ /* 0x000fe200000000ff */
[----:B------:R-:W-:Y:S01]  /*7b40*/  HADD2.F32 R0, -RZ, R93.H1_H1 ;  /* 0x3000005dff007230 */ /* 0x000fe20000004100 */
[----:B------:R-:W-:Y:S01]  /*7b50*/  STS.128 [R161+0x4400], R104 ;  /* 0x00440068a1007388 */ /* 0x000fe20000000c00 */
[--C-:B------:R-:W-:Y:S02]  /*7b60*/  HADD2.F32 R2, -RZ, R94.reuse.H0_H0 ;  /* 0x2000005eff027230 */ /* 0x100fe40000004100 */
[C---:B------:R-:W-:Y:S01]  /*7b70*/  FFMA R3, R73.reuse, R72, R3 ;  /* 0x0000004849037223 */ /* 0x040fe20000000003 */
[C---:B------:R-:W-:Y:S01]  /*7b80*/  FMUL R30, R70.reuse, R49 ;  /* 0x00000031461e7220 */ /* 0x040fe20000400000 */
[----:B------:R-:W-:Y:S02]  /*7b90*/  HADD2.F32 R49, -RZ, R94.H1_H1 ;  /* 0x3000005eff317230 */ /* 0x000fe40000004100 */
[C---:B------:R-:W-:Y:S01]  /*7ba0*/  FFMA R4, R73.reuse, R0, R4 ;  /* 0x0000000049047223 */ /* 0x040fe20000000004 */
[--C-:B------:R-:W-:Y:S02]  /*7bb0*/  HADD2.F32 R0, -RZ, R100.reuse.H0_H0 ;  /* 0x20000064ff007230 */ /* 0x100fe40000004100 */
[C---:B------:R-:W-:Y:S01]  /*7bc0*/  FMUL R5, R70.reuse, R24 ;  /* 0x0000001846057220 */ /* 0x040fe20000400000 */
[C---:B------:R-:W-:Y:S01]  /*7bd0*/  FMUL R13, R70.reuse, R32 ;  /* 0x00000020460d7220 */ /* 0x040fe20000400000 */
[C---:B------:R-:W-:Y:S01]  /*7be0*/  FMUL R31, R70.reuse, R50 ;  /* 0x00000032461f7220 */ /* 0x040fe20000400000 */
[--C-:B------:R-:W-:Y:S02]  /*7bf0*/  HADD2.F32 R50, -RZ, R95.reuse.H0_H0 ;  /* 0x2000005fff327230 */ /* 0x100fe40000004100 */
[C---:B------:R-:W-:Y:S01]  /*7c00*/  FFMA R5, R73.reuse, R2, R5 ;  /* 0x0000000249057223 */ /* 0x040fe20000000005 */
[----:B------:R-:W-:Y:S02]  /*7c10*/  HADD2.F32 R2, -RZ, R100.H1_H1 ;  /* 0x30000064ff027230 */ /* 0x000fe40000004100 */
[C---:B------:R-:W-:Y:S01]  /*7c20*/  FMUL R6, R70.reuse, R25 ;  /* 0x0000001946067220 */ /* 0x040fe20000400000 */
[C---:B------:R-:W-:Y:S01]  /*7c30*/  FMUL R32, R70.reuse, R51 ;  /* 0x0000003346207220 */ /* 0x040fe20000400000 */
[----:B------:R-:W-:Y:S02]  /*7c40*/  HADD2.F32 R51, -RZ, R95.H1_H1 ;  /* 0x3000005fff337230 */ /* 0x000fe40000004100 */
[C---:B------:R-:W-:Y:S01]  /*7c50*/  FMUL R7, R70.reuse, R26 ;  /* 0x0000001a46077220 */ /* 0x040fe20000400000 */
[C---:B------:R-:W-:Y:S01]  /*7c60*/  FFMA R6, R73.reuse, R49, R6 ;  /* 0x0000003149067223 */ /* 0x040fe20000000006 */
[C---:B------:R-:W-:Y:S01]  /*7c70*/  FMUL R8, R70.reuse, R27 ;  /* 0x0000001b46087220 */ /* 0x040fe20000400000 */
[C---:B------:R-:W-:Y:S01]  /*7c80*/  FMUL R9, R70.reuse, R28 ;  /* 0x0000001c46097220 */ /* 0x040fe20000400000 */
[C---:B------:R-:W-:Y:S01]  /*7c90*/  FMUL R15, R70.reuse, R34 ;  /* 0x00000022460f7220 */ /* 0x040fe20000400000 */
[C---:B------:R-:W-:Y:S01]  /*7ca0*/  FMUL R34, R70.reuse, R53 ;  /* 0x0000003546227220 */ /* 0x040fe20000400000 */
[C---:B------:R-:W-:Y:S01]  /*7cb0*/  FFMA R7, R73.reuse, R50, R7 ;  /* 0x0000003249077223 */ /* 0x040fe20000000007 */
[----:B------:R-:W-:Y:S01]  /*7cc0*/  FMUL R10, R70, R29 ;  /* 0x0000001d460a7220 */ /* 0x000fe20000400000 */
[----:B------:R-:W-:Y:S01]  /*7cd0*/  F2FP.F16.F32.PACK_AB R53, R4, R3 ;  /* 0x000000030435723e */ /* 0x000fe200000000ff */
[----:B------:R-:W-:Y:S02]  /*7ce0*/  HADD2.F32 R3, -RZ, R101.H0_H0 ;  /* 0x20000065ff037230 */ /* 0x000fe40000004100 */
[C---:B------:R-:W-:Y:S01]  /*7cf0*/  FFMA R8, R73.reuse, R51, R8 ;  /* 0x0000003349087223 */ /* 0x040fe20000000008 */
[----:B------:R-:W-:Y:S02]  /*7d00*/  HADD2.F32 R4, -RZ, R111.H0_H0 ;  /* 0x2000006fff047230 */ /* 0x000fe40000004100 */
        /* <DEDUP_REMOVED lines=16> */
[C---:B------:R-:W-:Y:S01]  /*7e10*/  FFMA R16, R73.reuse, R2, R16 ;  /* 0x0000000249107223 */ /* 0x040fe20000000010 */
[C---:B------:R-:W-:Y:S01]  /*7e20*/  FMUL R17, R70.reuse, R36 ;  /* 0x0000002446117220 */ /* 0x040fe20000400000 */
[----:B------:R-:W-:Y:S02]  /*7e30*/  HADD2.F32 R2, -RZ, R108.H1_H1 ;  /* 0x3000006cff027230 */ /* 0x000fe40000004100 */
[C---:B------:R-:W-:Y:S01]  /*7e40*/  FMUL R18, R70.reuse, R37 ;  /* 0x0000002546127220 */ /* 0x040fe20000400000 */
[--C-:B------:R-:W-:Y:S02]  /*7e50*/  HADD2.F32 R3, -RZ, R109.reuse.H0_H0 ;  /* 0x2000006dff037230 */ /* 0x100fe40000004100 */
[C---:B------:R-:W-:Y:S01]  /*7e60*/  FMUL R19, R70.reuse, R38 ;  /* 0x0000002646137220 */ /* 0x040fe20000400000 */
[----:B------:R-:W-:Y:S01]  /*7e70*/  FMUL R36, R70, R55 ;  /* 0x0000003746247220 */ /* 0x000fe20000400000 */
[C---:B------:R-:W-:Y:S01]  /*7e80*/  FFMA R17, R73.reuse, R0, R17 ;  /* 0x0000000049117223 */ /* 0x040fe20000000011 */
[----:B------:R-:W-:Y:S01]  /*7e90*/  F2FP.F16.F32.PACK_AB R55, R8, R7 ;  /* 0x000000070837723e */ /* 0x000fe200000000ff */
[----:B------:R-:W-:Y:S02]  /*7ea0*/  HADD2.F32 R0, -RZ, R109.H1_H1 ;  /* 0x3000006dff007230 */ /* 0x000fe40000004100 */
[C---:B------:R-:W-:Y:S01]  /*7eb0*/  FFMA R18, R73.reuse, R2, R18 ;  /* 0x0000000249127223 */ /* 0x040fe20000000012 */
[C---:B------:R-:W-:Y:S01]  /*7ec0*/  FMUL R20, R70.reuse, R39 ;  /* 0x0000002746147220 */ /* 0x040fe20000400000 */
[C---:B------:R-:W-:Y:S01]  /*7ed0*/  FFMA R19, R73.reuse, R3, R19 ;  /* 0x0000000349137223 */ /* 0x040fe20000000013 */
[----:B------:R-:W-:Y:S01]  /*7ee0*/  STS.128 [R159+0x4400], R52 ;  /* 0x004400349f007388 */ /* 0x000fe20000000c00 */
[--C-:B------:R-:W-:Y:S02]  /*7ef0*/  HADD2.F32 R2, -RZ, R110.reuse.H0_H0 ;  /* 0x2000006eff027230 */ /* 0x100fe40000004100 */
[C---:B------:R-:W-:Y:S01]  /*7f00*/  FMUL R21, R70.reuse, R40 ;  /* 0x0000002846157220 */ /* 0x040fe20000400000 */
[----:B------:R-:W-:Y:S02]  /*7f10*/  HADD2.F32 R3, -RZ, R110.H1_H1 ;  /* 0x3000006eff037230 */ /* 0x000fe40000004100 */
[C---:B------:R-:W-:Y:S01]  /*7f20*/  FMUL R22, R70.reuse, R41 ;  /* 0x0000002946167220 */ /* 0x040fe20000400000 */
[----:B------:R-:W-:Y:S02]  /*7f30*/  HADD2.F32 R5, -RZ, R111.H1_H1 ;  /* 0x3000006fff057230 */ /* 0x000fe40000004100 */
[C---:B------:R-:W-:Y:S01]  /*7f40*/  FFMA R20, R73.reuse, R0, R20 ;  /* 0x0000000049147223 */ /* 0x040fe20000000014 */
[----:B------:R-:W-:Y:S01]  /*7f50*/  FMUL R23, R70, R42 ;  /* 0x0000002a46177220 */ /* 0x000fe20000400000 */
[----:B------:R-:W-:Y:S01]  /*7f60*/  F2FP.F16.F32.PACK_AB R8, R10, R9 ;  /* 0x000000090a08723e */ /* 0x000fe200000000ff */
[----:B------:R-:W-:Y:S01]  /*7f70*/  FMUL R24, R70, R43 ;  /* 0x0000002b46187220 */ /* 0x000fe20000400000 */
[--C-:B------:R-:W-:Y:S01]  /*7f80*/  HADD2.F32 R0, -RZ, R116.reuse.H0_H0 ;  /* 0x20000074ff007230 */ /* 0x100fe20000004100 */
[----:B------:R-:W-:Y:S01]  /*7f90*/  F2FP.F16.F32.PACK_AB R9, R12, R11 ;  /* 0x0000000b0c09723e */ /* 0x000fe200000000ff */
[C---:B------:R-:W-:Y:S01]  /*7fa0*/  FFMA R21, R73.reuse, R2, R21 ;  /* 0x0000000249157223 */ /* 0x040fe20000000015 */
[----:B------:R-:W-:Y:S01]  /*7fb0*/  FMUL R25, R70, R44 ;  /* 0x0000002c46197220 */ /* 0x000fe20000400000 */
[----:B------:R-:W-:Y:S01]  /*7fc0*/  F2FP.F16.F32.PACK_AB R10, R14, R13 ;  /* 0x0000000d0e0a723e */ /* 0x000fe200000000ff */
[C---:B------:R-:W-:Y:S01]  /*7fd0*/  FFMA R22, R73.reuse, R3, R22 ;  /* 0x0000000349167223 */ /* 0x040fe20000000016 */
[----:B------:R-:W-:Y:S01]  /*7fe0*/  F2FP.F16.F32.PACK_AB R11, R16, R15 ;  /* 0x0000000f100b723e */ /* 0x000fe200000000ff */
[----:B------:R-:W-:Y:S02]  /*7ff0*/  HADD2.F32 R2, -RZ, R116.H1_H1 ;  /* 0x30000074ff027230 */ /* 0x000fe40000004100 */
[C---:B------:R-:W-:Y:S01]  /*8000*/  FFMA R23, R73.reuse, R4, R23 ;  /* 0x0000000449177223 */ /* 0x040fe20000000017 */
[C---:B------:R-:W-:Y:S01]  /*8010*/  FMUL R26, R70.reuse, R45 ;  /* 0x0000002d461a7220 */ /* 0x040fe20000400000 */
[C---:B------:R-:W-:Y:S01]  /*8020*/  FFMA R24, R73.reuse, R5, R24 ;  /* 0x0000000549187223 */ /* 0x040fe20000000018 */
[----:B------:R2:W-:Y:S01]  /*8030*/  STS.128 [R162+0x4400], R8 ;  /* 0x00440008a2007388 */ /* 0x0005e20000000c00 */
[C---:B------:R-:W-:Y:S01]  /*8040*/  FFMA R25, R73.reuse, R0, R25 ;  /* 0x0000000049197223 */ /* 0x040fe20000000019 */
[--C-:B------:R-:W-:Y:S02]  /*8050*/  HADD2.F32 R3, -RZ, R117.reuse.H0_H0 ;  /* 0x20000075ff037230 */ /* 0x100fe40000004100 */
[C---:B------:R-:W-:Y:S01]  /*8060*/  FMUL R27, R70.reuse, R46 ;  /* 0x0000002e461b7220 */ /* 0x040fe20000400000 */
[----:B------:R-:W-:Y:S02]  /*8070*/  HADD2.F32 R0, -RZ, R117.H1_H1 ;  /* 0x30000075ff007230 */ /* 0x000fe40000004100 */
[C---:B------:R-:W-:Y:S01]  /*8080*/  FFMA R26, R73.reuse, R2, R26 ;  /* 0x00000002491a7223 */ /* 0x040fe2000000001a */
        /* <DEDUP_REMOVED lines=10> */
[--C-:B------:R-:W-:Y:S02]  /*8130*/  HADD2.F32 R0, -RZ, R119.reuse.H0_H0 ;  /* 0x20000077ff007230 */ /* 0x100fe40000004100 */
[C---:B------:R-:W-:Y:S01]  /*8140*/  FFMA R29, R73.reuse, R2, R29 ;  /* 0x00000002491d7223 */ /* 0x040fe2000000001d */
[----:B------:R-:W-:Y:S02]  /*8150*/  HADD2.F32 R2, -RZ, R119.H1_H1 ;  /* 0x30000077ff027230 */ /* 0x000fe40000004100 */
[C---:B------:R-:W-:Y:S01]  /*8160*/  FFMA R30, R73.reuse, R3, R30 ;  /* 0x00000003491e7223 */ /* 0x040fe2000000001e */
[----:B------:R3:W-:Y:S01]  /*8170*/  STS.128 [R151+0x4400], R4 ;  /* 0x0044000497007388 */ /* 0x0007e20000000c00 */
[C---:B------:R-:W-:Y:S01]  /*8180*/  FFMA R31, R73.reuse, R0, R31 ;  /* 0x00000000491f7223 */ /* 0x040fe2000000001f */
[--C-:B------:R-:W-:Y:S02]  /*8190*/  HADD2.F32 R0, -RZ, R124.reuse.H0_H0 ;  /* 0x2000007cff007230 */ /* 0x100fe40000004100 */
[C---:B------:R-:W-:Y:S01]  /*81a0*/  FFMA R32, R73.reuse, R2, R32 ;  /* 0x0000000249207223 */ /* 0x040fe20000000020 */
[----:B------:R-:W-:Y:S02]  /*81b0*/  HADD2.F32 R3, -RZ, R124.H1_H1 ;  /* 0x3000007cff037230 */ /* 0x000fe40000004100 */
[C---:B------:R-:W-:Y:S01]  /*81c0*/  FMUL R37, R70.reuse, R56 ;  /* 0x0000003846257220 */ /* 0x040fe20000400000 */
[--C-:B------:R-:W-:Y:S02]  /*81d0*/  HADD2.F32 R2, -RZ, R125.reuse.H0_H0 ;  /* 0x2000007dff027230 */ /* 0x100fe40000004100 */
[C---:B------:R-:W-:Y:S01]  /*81e0*/  FFMA R33, R73.reuse, R0, R33 ;  /* 0x0000000049217223 */ /* 0x040fe20000000021 */
[----:B------:R-:W-:Y:S02]  /*81f0*/  HADD2.F32 R0, -RZ, R125.H1_H1 ;  /* 0x3000007dff007230 */ /* 0x000fe40000004100 */
[C---:B------:R-:W-:Y:S01]  /*8200*/  FFMA R34, R73.reuse, R3, R34 ;  /* 0x0000000349227223 */ /* 0x040fe20000000022 */
[C---:B------:R-:W-:Y:S01]  /*8210*/  FMUL R38, R70.reuse, R57 ;  /* 0x0000003946267220 */ /* 0x040fe20000400000 */
        /* <DEDUP_REMOVED lines=17> */
[----:B------:R-:W-:Y:S01]  /*8330*/  FMUL R43, R70, R62 ;  /* 0x0000003e462b7220 */ /* 0x000fe20000400000 */
[----:B--2---:R-:W-:Y:S01]  /*8340*/  F2FP.F16.F32.PACK_AB R8, R26, R25 ;  /* 0x000000191a08723e */ /* 0x004fe200000000ff */
        /* <DEDUP_REMOVED lines=10> */
[----:B------:R-:W-:Y:S01]  /*83f0*/  STS.128 [R164+0x4400], R8 ;  /* 0x00440008a4007388 */ /* 0x000fe20000000c00 */
[----:B------:R-:W-:Y:S02]  /*8400*/  HADD2.F32 R3, -RZ, R134.H1_H1 ;  /* 0x30000086ff037230 */ /* 0x000fe40000004100 */
[C---:B------:R-:W-:Y:S01]  /*8410*/  FMUL R46, R70.reuse, R65 ;  /* 0x00000041462e7220 */ /* 0x040fe20000400000 */
[--C-:B---3--:R-:W-:Y:S02]  /*8420*/  HADD2.F32 R4, -RZ, R135.reuse.H0_H0 ;  /* 0x20000087ff047230 */ /* 0x108fe40000004100 */
[C---:B------:R-:W-:Y:S01]  /*8430*/  FMUL R47, R70.reuse, R66 ;  /* 0x00000042462f7220 */ /* 0x040fe20000400000 */
[----:B------:R-:W-:Y:S02]  /*8440*/  HADD2.F32 R5, -RZ, R135.H1_H1 ;  /* 0x30000087ff057230 */ /* 0x000fe40000004100 */
        /* <DEDUP_REMOVED lines=12> */
[----:B------:R-:W-:Y:S01]  /*8510*/  STS.128 [R150+0x4400], R12 ;  /* 0x0044000c96007388 */ /* 0x000fe20000000c00 */
[----:B------:R-:W-:Y:S02]  /*8520*/  F2FP.F16.F32.PACK_AB R6, R46, R45 ;  /* 0x0000002d2e06723e */ /* 0x000fe400000000ff */
[----:B------:R-:W-:Y:S02]  /*8530*/  F2FP.F16.F32.PACK_AB R7, R48, R47 ;  /* 0x0000002f3007723e */ /* 0x000fe400000000ff */
[----:B------:R-:W-:Y:S02]  /*8540*/  MOV R0, UR46 ;  /* 0x0000002e00007c02 */ /* 0x000fe40008000f00 */
[----:B------:R-:W-:Y:S01]  /*8550*/  @P6 SHF.L.U32 R2, R154, 0x1f, RZ ;  /* 0x0000001f9a026819 */ /* 0x000fe200000006ff */
[----:B------:R2:W-:Y:S01]  /*8560*/  STS.128 [R163+0x4400], R4 ;  /* 0x00440004a3007388 */ /* 0x0005e20000000c00 */
[----:B------:R-:W-:Y:S04]  /*8570*/  @P6 LEA R0, R0, UR44, 0x3 ;  /* 0x0000002c00006c11 */ /* 0x000fe8000f8e18ff */
[----:B------:R-:W-:Y:S01]  /*8580*/  @P6 IADD3 R0, PT, PT, R0, 0x50, RZ ;  /* 0x0000005000006810 */ /* 0x000fe20007ffe0ff */
[----:B------:R-:W-:Y:S01]  /*8590*/  @!PT LDS RZ, [RZ] ;  /* 0x00000000fffff984 */ /* 0x000fe20000000800 */
[----:B------:R-:W-:Y:S01]  /*85a0*/  @!PT LDS RZ, [RZ] ;  /* 0x00000000fffff984 */ /* 0x000fe20000000800 */
[----:B------:R-:W-:Y:S01]  /*85b0*/  @!PT LDS RZ, [RZ] ;  /* 0x00000000fffff984 */ /* 0x000fe20000000800 */
[----:B------:R-:W-:Y:S01]  /*85c0*/  @!PT LDS RZ, [RZ] ;  /* 0x00000000fffff984 */ /* 0x000fe20000000800 */
[----:B------:R3:W-:Y:S06]  /*85d0*/  MEMBAR.ALL.CTA ;  /* 0x0000000000007992 */ /* 0x0007ec0000008000 */
[----:B---3--:R-:W3:Y:S01]  /*85e0*/  FENCE.VIEW.ASYNC.S ;  /* 0x00000000000073c6 */ /* 0x008ee20000000000 */
[----:B-1----:R-:W-:Y:S02]  /*85f0*/  @P6 PRMT R0, R165, 0x654, R0 ;  /* 0x00000654a5006816 */ /* 0x002fe40000000000 */
[----:B--2---:R-:W-:Y:S01]  /*8600*/  LEA R6, R75, UR44, 0x3 ;  /* 0x0000002c4b067c11 */ /* 0x004fe2000f8e18ff */
[----:B---3--:R-:W-:Y:S06]  /*8610*/  BAR.SYNC.DEFER_BLOCKING 0x1, 0x80 ;  /* 0x0042000000007b1d */ /* 0x008fec0000010000 */
[----:B------:R-:W-:Y:S05]  /*8620*/  @P0 BRA `(.L_x_112) ;  /* 0x0000000000280947 */ /* 0x000fea0003800000 */
[----:B------:R-:W1:Y:S01]  /*8630*/  LDCU.64 UR6, c[0x0][0x348] ;  /* 0x00006900ff0677ac */ /* 0x000e620008000a00 */
[----:B------:R-:W-:Y:S02]  /*8640*/  UIADD3 UR9, UPT, UPT, UR49, 0x40, URZ ;  /* 0x0000004031097890 */ /* 0x000fe4000fffe0ff */
[----:B------:R-:W-:Y:S01]  /*8650*/  UIADD3 UR8, UPT, UPT, UR44, 0x4400, URZ ;  /* 0x000044002c087890 */ /* 0x000fe2000fffe0ff */
[----:B------:R-:W-:Y:S01]  /*8660*/  UMOV UR10, UR50 ;  /* 0x00000032000a7c82 */ /* 0x000fe20008000000 */
[----:B------:R-:W-:Y:S01]  /*8670*/  UMOV UR11, UR36 ;  /* 0x00000024000b7c82 */ /* 0x000fe20008000000 */
[----:B-1----:R-:W-:Y:S04]  /*8680*/  UIADD3 UR4, UP0, UPT, UR6, 0x680, URZ ;  /* 0x0000068006047890 */ /* 0x002fe8000ff1e0ff */
[----:B------:R-:W-:Y:S09]  /*8690*/  UIADD3.X UR5, UPT, UPT, URZ, UR7, URZ, UP0, !UPT ;  /* 0x00000007ff057290 */ /* 0x000ff200087fe4ff */
[----:B------:R1:W-:Y:S01]  /*86a0*/  UTMASTG.3D [UR8], [UR4] ;  /* 0x00000008040073b5 */ /* 0x0003e20008010000 */
[----:B------:R0:W-:Y:S01]  /*86b0*/  UTMACMDFLUSH ;  /* 0x00000000000079b7 */ /* 0x0001e20000000000 */
[----:B-1----:R-:W-:Y:S04]  /*86c0*/  DEPBAR.LE SB0, 0x1 ;  /* 0x000080400000791a */ /* 0x002fe80000000000 */
.L_x_112:
[----:B------:R-:W-:Y:S05]  /*86d0*/  BSYNC.RECONVERGENT B0 ;  /* 0x0000000000007941 */ /* 0x000fea0003800200 */
.L_x_111:
[----:B------:R-:W-:Y:S01]  /*86e0*/  BAR.SYNC.DEFER_BLOCKING 0x1, 0x80 ;  /* 0x0042000000007b1d */ /* 0x000fe20000010000 */
[----:B------:R-:W-:Y:S04]  /*86f0*/  UIADD3 UR4, UPT, UPT, UR46, 0x1, URZ ;  /* 0x000000012e047890 */ /* 0x000fe8000fffe0ff */
[----:B------:R-:W-:Y:S04]  /*8700*/  UISETP.NE.AND UP0, UPT, UR4, 0x4, UPT ;  /* 0x000000040400788c */ /* 0x000fe8000bf05270 */
[----:B------:R-:W-:Y:S01]  /*8710*/  USEL UR45, UR4, URZ, UP0 ;  /* 0x000000ff042d7287 */ /* 0x000fe20008000000 */
[----:B------:R1:W-:Y:S01]  /*8720*/  @P6 SYNCS.ARRIVE.TRANS64.RED.A1T0 RZ, [R0+URZ], RZ ;  /* 0x000000ff00ff69a7 */ /* 0x0003e200081004ff */
[----:B------:R-:W-:Y:S01]  /*8730*/  BSSY B1, `(.L_x_113) ;  /* 0x0000020000017945 */ /* 0x000fe20003800000 */
[----:B------:R-:W2:Y:S02]  /*8740*/  @P6 SYNCS.PHASECHK.TRANS64.TRYWAIT P0, [R6+URZ+0x30], R2 ;  /* 0x00003002060065a7 */ /* 0x000ea400080011ff */
[----:B--2---:R-:W-:Y:S01]  /*8750*/  @P6 SEL R82, RZ, 0x1, !P0 ;  /* 0x00000001ff526807 */ /* 0x004fe20004000000 */
[----:B-1----:R-:W-:Y:S06]  /*8760*/  @!P6 BRA `(.L_x_114) ;  /* 0x000000000070e947 */ /* 0x002fec0003800000 */
        /* <DEDUP_REMOVED lines=9> */
[----:B------:R-:W-:Y:S04]  /*8800*/  SHF.L.U32 R5, R154, 0x1f, RZ ;  /* 0x0000001f9a057819 */ /* 0x000fe800000006ff */
[----:B------:R-:W1:Y:S02]  /*8810*/  SYNCS.PHASECHK.TRANS64.TRYWAIT P0, [R6+URZ+0x30], R5 ;  /* 0x00003005060075a7 */ /* 0x000e6400080011ff */
[----:B-1----:R-:W-:Y:S05]  /*8820*/  @!P0 BRA `(.L_x_117) ;  /* 0x0000003400148947 */ /* 0x002fea0003800000 */
.L_x_116:
[----:B------:R-:W-:Y:S05]  /*8830*/  BSYNC B0 ;  /* 0x0000000000007941 */ /* 0x000fea0003800000 */
.L_x_115:
[----:B------:R-:W-:Y:S01]  /*8840*/  ISETP.NE.AND P0, PT, R83, RZ, PT ;  /* 0x000000ff5300720c */ /* 0x000fe20003f05270 */
[----:B------:R-:W-:Y:S11]  /*8850*/  VIADD R75, R75, 0x1 ;  /* 0x000000014b4b7836 */ /* 0x000ff60000000000 */
[----:B------:R-:W-:Y:S01]  /*8860*/  @!UPT UIADD3 URZ, UPT, UPT, URZ, URZ, URZ ;  /* 0x000000fffffff290 */ /* 0x000fe2000fffe0ff */
[----:B------:R2:W3:Y:S01]  /*8870*/  @P0 LDS.128 R76, [R4+UR44+0x400] ;  /* 0x0004002c044c0984 */ /* 0x0004e20008000c00 */
[C---:B-1----:R-:W-:Y:S03]  /*8880*/  @P0 IADD3 R5, PT, PT, R96.reuse, R2, RZ ;  /* 0x0000000260050210 */ /* 0x042fe60007ffe0ff */
[----:B------:R1:W4:Y:S04]  /*8890*/  @P0 LDS.128 R84, [R3+0x400] ;  /* 0x0004000003540984 */ /* 0x0003280000000c00 */
[----:B------:R5:W3:Y:S04]  /*88a0*/  @P0 LDS.128 R92, [R2+0x400] ;  /* 0x00040000025c0984 */ /* 0x000ae80000000c00 */
[----:B------:R3:W3:Y:S04]  /*88b0*/  @P0 LDS.128 R100, [R5+0x400] ;  /* 0x0004000005640984 */ /* 0x0006e80000000c00 */
[----:B------:R3:W3:Y:S01]  /*88c0*/  @P0 LDS.128 R108, [R0+0x400] ;  /* 0x00040000006c0984 */ /* 0x0006e20000000c00 */
[--C-:B--2---:R-:W-:Y:S02]  /*88d0*/  @P0 IMAD.IADD R4, R81, 0x1, R0.reuse ;  /* 0x0000000151040824 */ /* 0x104fe400078e0200 */
[C---:B-1----:R-:W-:Y:S03]  /*88e0*/  @P0 IMAD.IADD R3, R96.reuse, 0x1, R0 ;  /* 0x0000000160030824 */ /* 0x042fe600078e0200 */
[----:B------:R1:W2:Y:S01]  /*88f0*/  @P0 LDS.128 R124, [R4+0x400] ;  /* 0x00040000047c0984 */ /* 0x0002a20000000c00 */
[----:B-----5:R-:W-:Y:S03]  /*8900*/  @P0 IADD3 R2, PT, PT, R96, R4, RZ ;  /* 0x0000000460020210 */ /* 0x020fe60007ffe0ff */
[----:B------:R1:W1:Y:S04]  /*8910*/  @P0 LDS.128 R116, [R3+0x400] ;  /* 0x0004000003740984 */ /* 0x0002680000000c00 */
[----:B------:R1:W1:Y:S02]  /*8920*/  @P0 LDS.128 R132, [R2+0x400] ;  /* 0x0004000002840984 */ /* 0x0002640000000c00 */
.L_x_114:
[----:B------:R-:W-:Y:S05]  /*8930*/  BSYNC B1 ;  /* 0x0000000000017941 */ /* 0x000fea0003800000 */
.L_x_113:
[----:B---3--:R-:W-:Y:S05]  /*8940*/  VIADD R0, R71, 0x80 ;  /* 0x0000008047007836 */ /* 0x008fea0000000000 */
[----:B------:R-:W-:Y:S04]  /*8950*/  SHF.R.U32.HI R0, RZ, 0x15, R0 ;  /* 0x00000015ff007819 */ /* 0x000fe80000011600 */
[----:B------:R-:W-:Y:S11]  /*8960*/  LOP3.LUT P0, RZ, R0, 0x3, R143, 0x48, !PT ;  /* 0x0000000300ff7812 */ /* 0x000ff6000780488f */
[----:B------:R-:W-:Y:S02]  /*8970*/  @!UPT UIADD3 URZ, UPT, UPT, URZ, URZ, URZ ;  /* 0x000000fffffff290 */ /* 0x000fe4000fffe0ff */
[----:B------:R-:W-:Y:S05]  /*8980*/  @!P0 BRA `(.L_x_118) ;  /* 0x0000000000408947 */ /* 0x000fea0003800000 */
[----:B------:R-:W3:Y:S01]  /*8990*/  LDCU.64 UR8, c[0x4][0x70] ;  /* 0x01000e00ff0877ac */ /* 0x000ee20008000a00 */
[----:B-1----:R-:W-:Y:S01]  /*89a0*/  MOV R3, 0x0 ;  /* 0x0000000000037802 */ /* 0x002fe20000000f00 */
[----:B------:R-:W-:Y:S02]  /*89b0*/  HFMA2 R12, -RZ, RZ, 0, 5.9604644775390625e-08 ;  /* 0x00000001ff0c7431 */ /* 0x000fe400000001ff */
[----:B------:R-:W-:Y:S02]  /*89c0*/  IMAD.MOV.U32 R8, RZ, RZ, 0x192 ;  /* 0x00000192ff087424 */ /* 0x000fe400078e00ff */
[----:B------:R-:W-:Y:S01]  /*89d0*/  IMAD.MOV.U32 R13, RZ, RZ, RZ ;  /* 0x000000ffff0d7224 */ /* 0x000fe200078e00ff */
[----:B------:R-:W1:Y:S01]  /*89e0*/  LDCU.64 UR6, c[0x4][0x78] ;  /* 0x01000f00ff0677ac */ /* 0x000e620008000a00 */
[----:B------:R-:W2:Y:S01]  /*89f0*/  LDC.64 R2, c[0x4][R3] ;  /* 0x0100000003027b82 */ /* 0x000ea20000000a00 */
[----:B------:R-:W5:Y:S01]  /*8a00*/  LDCU.64 UR4, c[0x4][0x10] ;  /* 0x01000200ff0477ac */ /* 0x000f620008000a00 */
[----:B---3--:R-:W-:Y:S01]  /*8a10*/  MOV R5, UR9 ;  /* 0x0000000900057c02 */ /* 0x008fe20008000f00 */
[----:B------:R-:W-:Y:S01]  /*8a20*/  IMAD.U32 R4, RZ, RZ, UR8 ;  /* 0x00000008ff047e24 */ /* 0x000fe2000f8e00ff */
[----:B-1----:R-:W-:Y:S01]  /*8a30*/  MOV R7, UR7 ;  /* 0x0000000700077c02 */ /* 0x002fe20008000f00 */
[----:B------:R-:W-:Y:S01]  /*8a40*/  IMAD.U32 R6, RZ, RZ, UR6 ;  /* 0x00000006ff067e24 */ /* 0x000fe2000f8e00ff */
[----:B-----5:R-:W-:Y:S01]  /*8a50*/  MOV R11, UR5 ;  /* 0x00000005000b7c02 */ /* 0x020fe20008000f00 */
[----:B------:R-:W-:Y:S02]  /*8a60*/  IMAD.U32 R10, RZ, RZ, UR4 ;  /* 0x00000004ff0a7e24 */ /* 0x000fe4000f8e00ff */
[----:B------:R-:W-:Y:S07]  /*8a70*/  LEPC R20, `(.L_x_118) ;  /* 0x000000001014794e */ /* 0x000fee0000000000 */
[----:B--2-4-:R-:W-:Y:S05]  /*8a80*/  CALL.ABS.NOINC R2 ;  /* 0x0000000002007343 */ /* 0x014fea0003c00000 */
.L_x_118:
[----:B------:R-:W-:Y:S05]  /*8a90*/  WARPSYNC.ALL ;  /* 0x0000000000007948 */ /* 0x000fea0003800000 */
[----:B------:R-:W-:Y:S01]  /*8aa0*/  R2UR UR4, R71 ;  /* 0x00000000470472ca */ /* 0x000fe200000e0000 */
[--C-:B-1----:R-:W-:Y:S01]  /*8ab0*/  HADD2.F32 R3, -RZ, R76.reuse.H0_H0 ;  /* 0x2000004cff037230 */ /* 0x102fe20000004100 */
[----:B------:R-:W-:Y:S01]  /*8ac0*/  ISETP.NE.AND P6, PT, R158, RZ, PT ;  /* 0x000000ff9e00720c */ /* 0x000fe20003fc5270 */
[----:B------:R-:W-:Y:S01]  /*8ad0*/  HADD2.F32 R72, -RZ, R79.H1_H1 ;  /* 0x3000004fff487230 */ /* 0x000fe20000004100 */
[----:B------:R-:W-:Y:S01]  /*8ae0*/  ISETP.NE.AND P0, PT, R157, RZ, PT ;  /* 0x000000ff9d00720c */ /* 0x000fe20003f05270 */
[----:B------:R-:W-:Y:S08]  /*8af0*/  BSSY.RECONVERGENT B0, `(.L_x_119) ;  /* 0x0000100000007945 */ /* 0x000ff00003800200 */
[----:B------:R-:W1:Y:S02]  /*8b00*/  LDTM.x64 R4, tmem[UR4+0x80] ;  /* 0x00008004000479ee */ /* 0x000e640008340000 */
[C---:B-1----:R-:W-:Y:S01]  /*8b10*/  FMUL R0, R70.reuse, R4 ;  /* 0x0000000446007220 */ /* 0x042fe20000400000 */
        /* <DEDUP_REMOVED lines=19> */
[----:B------:R-:W-:Y:S01]  /*8c50*/  FMUL R5, R70, R11 ;  /* 0x0000000b46057220 */ /* 0x000fe20000400000 */
[C---:B------:R-:W-:Y:S01]  /*8c60*/  FFMA R0, R73.reuse, R6, R0 ;  /* 0x0000000649007223 */ /* 0x040fe20000000000 */
[--C-:B----4-:R-:W-:Y:S02]  /*8c70*/  HADD2.F32 R7, -RZ, R84.reuse.H0_H0 ;  /* 0x20000054ff077230 */ /* 0x110fe40000004100 */
[C---:B------:R-:W-:Y:S01]  /*8c80*/  FFMA R2, R73.reuse, R8, R2 ;  /* 0x0000000849027223 */ /* 0x040fe20000000002 */
[----:B------:R-:W-:Y:S01]  /*8c90*/  FFMA R5, R73, R72, R5 ;  /* 0x0000004849057223 */ /* 0x000fe20000000005 */
[----:B------:R-:W-:Y:S01]  /*8ca0*/  HADD2.F32 R8, -RZ, R84.H1_H1 ;  /* 0x30000054ff087230 */ /* 0x000fe20000004100 */
[----:B------:R-:W-:Y:S01]  /*8cb0*/  F2FP.F16.F32.PACK_AB R90, R0, R4 ;  /* 0x00000004005a723e */ /* 0x000fe200000000ff */
[C---:B------:R-:W-:Y:S01]  /*8cc0*/  FMUL R3, R70.reuse, R12 ;  /* 0x0000000c46037220 */ /* 0x040fe20000400000 */
[C---:B------:R-:W-:Y:S01]  /*8cd0*/  FMUL R6, R70.reuse, R13 ;  /* 0x0000000d46067220 */ /* 0x040fe20000400000 */
[----:B------:R-:W-:Y:S01]  /*8ce0*/  F2FP.F16.F32.PACK_AB R91, R5, R2 ;  /* 0x00000002055b723e */ /* 0x000fe200000000ff */
[C---:B------:R-:W-:Y:S01]  /*8cf0*/  FMUL R4, R70.reuse, R16 ;  /* 0x0000001046047220 */ /* 0x040fe20000400000 */
[C---:B------:R-:W-:Y:S01]  /*8d00*/  FFMA R3, R73.reuse, R7, R3 ;  /* 0x0000000749037223 */ /* 0x040fe20000000003 */
[C---:B------:R-:W-:Y:S01]  /*8d10*/  FFMA R6, R73.reuse, R8, R6 ;  /* 0x0000000849067223 */ /* 0x040fe20000000006 */
[--C-:B------:R-:W-:Y:S01]  /*8d20*/  HADD2.F32 R72, -RZ, R85.reuse.H0_H0 ;  /* 0x20000055ff487230 */ /* 0x100fe20000004100 */
[----:B------:R-:W-:Y:S01]  /*8d30*/  STS.128 [R160+UR44+0x8400], R88 ;  /* 0x00840058a0007988 */ /* 0x000fe20008000c2c */
[C---:B------:R-:W-:Y:S01]  /*8d40*/  FMUL R16, R70.reuse, R27 ;  /* 0x0000001b46107220 */ /* 0x040fe20000400000 */
[C---:B------:R-:W-:Y:S01]  /*8d50*/  FMUL R27, R70.reuse, R38 ;  /* 0x00000026461b7220 */ /* 0x040fe20000400000 */
[C---:B------:R-:W-:Y:S01]  /*8d60*/  FMUL R38, R70.reuse, R49 ;  /* 0x0000003146267220 */ /* 0x040fe20000400000 */
[----:B------:R-:W-:Y:S01]  /*8d70*/  FMUL R49, R70, R60 ;  /* 0x0000003c46317220 */ /* 0x000fe20000400000 */
[----:B------:R-:W-:Y:S01]  /*8d80*/  F2FP.F16.F32.PACK_AB R60, R6, R3 ;  /* 0x00000003063c723e */ /* 0x000fe200000000ff */
[----:B------:R-:W-:Y:S02]  /*8d90*/  HADD2.F32 R3, -RZ, R85.H1_H1 ;  /* 0x30000055ff037230 */ /* 0x000fe40000004100 */
[C---:B------:R-:W-:Y:S01]  /*8da0*/  FMUL R0, R70.reuse, R14 ;  /* 0x0000000e46007220 */ /* 0x040fe20000400000 */
[--C-:B------:R-:W-:Y:S02]  /*8db0*/  HADD2.F32 R6, -RZ, R86.reuse.H0_H0 ;  /* 0x20000056ff067230 */ /* 0x100fe40000004100 */
[C---:B------:R-:W-:Y:S01]  /*8dc0*/  FMUL R2, R70.reuse, R15 ;  /* 0x0000000f46027220 */ /* 0x040fe20000400000 */
[C---:B------:R-:W-:Y:S01]  /*8dd0*/  FMUL R13, R70.reuse, R24 ;  /* 0x00000018460d7220 */ /* 0x040fe20000400000 */
[C---:B------:R-:W-:Y:S01]  /*8de0*/  FFMA R0, R73.reuse, R72, R0 ;  /* 0x0000004849007223 */ /* 0x040fe20000000000 */
[C---:B------:R-:W-:Y:S01]  /*8df0*/  FMUL R5, R70.reuse, R17 ;  /* 0x0000001146057220 */ /* 0x040fe20000400000 */
[C---:B------:R-:W-:Y:S01]  /*8e00*/  FFMA R2, R73.reuse, R3, R2 ;  /* 0x0000000349027223 */ /* 0x040fe20000000002 */
[----:B------:R-:W-:Y:S02]  /*8e10*/  HADD2.F32 R3, -RZ, R93.H0_H0 ;  /* 0x2000005dff037230 */ /* 0x000fe40000004100 */
[C---:B------:R-:W-:Y:S01]  /*8e20*/  FMUL R14, R70.reuse, R25 ;  /* 0x00000019460e7220 */ /* 0x040fe20000400000 */
        /* <DEDUP_REMOVED lines=9> */
[----:B------:R-:W-:Y:S02]  /*8ec0*/  HADD2.F32 R57, -RZ, R86.H1_H1 ;  /* 0x30000056ff397230 */ /* 0x000fe40000004100 */
[C---:B------:R-:W-:Y:S01]  /*8ed0*/  FMUL R37, R70.reuse, R48 ;  /* 0x0000003046257220 */ /* 0x040fe20000400000 */
[C---:B------:R-:W-:Y:S01]  /*8ee0*/  FMUL R39, R70.reuse, R50 ;  /* 0x0000003246277220 */ /* 0x040fe20000400000 */
[C---:B------:R-:W-:Y:S01]  /*8ef0*/  FMUL R47, R70.reuse, R58 ;  /* 0x0000003a462f7220 */ /* 0x040fe20000400000 */
[--C-:B------:R-:W-:Y:S02]  /*8f00*/  HADD2.F32 R58, -RZ, R87.reuse.H0_H0 ;  /* 0x20000057ff3a7230 */ /* 0x100fe40000004100 */
[C---:B------:R-:W-:Y:S01]  /*8f10*/  FMUL R50, R70.reuse, R61 ;  /* 0x0000003d46327220 */ /* 0x040fe20000400000 */
[----:B------:R-:W-:Y:S01]  /*8f20*/  FMUL R48, R70, R59 ;  /* 0x0000003b46307220 */ /* 0x000fe20000400000 */
[----:B------:R-:W-:Y:S01]  /*8f30*/  HADD2.F32 R59, -RZ, R87.H1_H1 ;  /* 0x30000057ff3b7230 */ /* 0x000fe20000004100 */
[----:B------:R-:W-:Y:S01]  /*8f40*/  F2FP.F16.F32.PACK_AB R61, R2, R0 ;  /* 0x00000000023d723e */ /* 0x000fe200000000ff */
[--C-:B------:R-:W-:Y:S02]  /*8f50*/  HADD2.F32 R0, -RZ, R92.reuse.H0_H0 ;  /* 0x2000005cff007230 */ /* 0x100fe40000004100 */
[C---:B------:R-:W-:Y:S01]  /*8f60*/  FMUL R7, R70.reuse, R18 ;  /* 0x0000001246077220 */ /* 0x040fe20000400000 */
[----:B------:R-:W-:Y:S02]  /*8f70*/  HADD2.F32 R2, -RZ, R92.H1_H1 ;  /* 0x3000005cff027230 */ /* 0x000fe40000004100 */
[C---:B------:R-:W-:Y:S01]  /*8f80*/  FMUL R8, R70.reuse, R19 ;  /* 0x0000001346087220 */ /* 0x040fe20000400000 */
[C---:B------:R-:W-:Y:S01]  /*8f90*/  FFMA R4, R73.reuse, R6, R4 ;  /* 0x0000000649047223 */ /* 0x040fe20000000004 */
[C---:B------:R-:W-:Y:S01]  /*8fa0*/  FMUL R9, R70.reuse, R20 ;  /* 0x0000001446097220 */ /* 0x040fe20000400000 */
[C---:B------:R-:W-:Y:S01]  /*8fb0*/  FFMA R5, R73.reuse, R57, R5 ;  /* 0x0000003949057223 */ /* 0x040fe20000000005 */
[C---:B------:R-:W-:Y:S01]  /*8fc0*/  FFMA R7, R73.reuse, R58, R7 ;  /* 0x0000003a49077223 */ /* 0x040fe20000000007 */
[C---:B------:R-:W-:Y:S01]  /*8fd0*/  FMUL R10, R70.reuse, R21 ;  /* 0x00000015460a7220 */ /* 0x040fe20000400000 */
[C---:B------:R-:W-:Y:S01]  /*8fe0*/  FFMA R8, R73.reuse, R59, R8 ;  /* 0x0000003b49087223 */ /* 0x040fe20000000008 */
[C---:B------:R-:W-:Y:S01]  /*8ff0*/  FFMA R9, R73.reuse, R0, R9 ;  /* 0x0000000049097223 */ /* 0x040fe20000000009 */
[----:B------:R-:W-:Y:S02]  /*9000*/  HADD2.F32 R0, -RZ, R93.H1_H1 ;  /* 0x3000005dff007230 */ /* 0x000fe40000004100 */
[C---:B------:R-:W-:Y:S01]  /*9010*/  FMUL R11, R70.reuse, R22 ;  /* 0x00000016460b7220 */ /* 0x040fe20000400000 */
[C---:B------:R-:W-:Y:S01]  /*9020*/  FFMA R10, R73.reuse, R2, R10 ;  /* 0x00000002490a7223 */ /* 0x040fe2000000000a */
[--C-:B------:R-:W-:Y:S02]  /*9030*/  HADD2.F32 R2, -RZ, R94.reuse.H0_H0 ;  /* 0x2000005eff027230 */ /* 0x100fe40000004100 */
[C---:B------:R-:W-:Y:S01]  /*9040*/  FMUL R12, R70.reuse, R23 ;  /* 0x00000017460c7220 */ /* 0x040fe20000400000 */
[C---:B------:R-:W-:Y:S01]  /*9050*/  FFMA R11, R73.reuse, R3, R11 ;  /* 0x00000003490b7223 */ /* 0x040fe2000000000b */
[--C-:B------:R-:W-:Y:S02]  /*9060*/  HADD2.F32 R3, -RZ, R95.reuse.H0_H0 ;  /* 0x2000005fff037230 */ /* 0x100fe40000004100 */
[C---:B------:R-:W-:Y:S01]  /*9070*/  FMUL R18, R70.reuse, R29 ;  /* 0x0000001d46127220 */ /* 0x040fe20000400000 */
[C---:B------:R-:W-:Y:S01]  /*9080*/  FFMA R12, R73.reuse, R0, R12 ;  /* 0x00000000490c7223 */ /* 0x040fe2000000000c */
[----:B------:R-:W-:Y:S02]  /*9090*/  HADD2.F32 R0, -RZ, R94.H1_H1 ;  /* 0x3000005eff007230 */ /* 0x000fe40000004100 */
[C---:B------:R-:W-:Y:S01]  /*90a0*/  FFMA R13, R73.reuse, R2, R13 ;  /* 0x00000002490d7223 */ /* 0x040fe2000000000d */
[----:B------:R-:W-:Y:S02]  /*90b0*/  HADD2.F32 R2, -RZ, R95.H1_H1 ;  /* 0x3000005fff027230 */ /* 0x000fe40000004100 */
[C---:B------:R-:W-:Y:S01]  /*90c0*/  FMUL R19, R70.reuse, R30 ;  /* 0x0000001e46137220 */ /* 0x040fe20000400000 */
[C---:B------:R-:W-:Y:S01]  /*90d0*/  FMUL R29, R70.reuse, R40 ;  /* 0x00000028461d7220 */ /* 0x040fe20000400000 */
[C---:B------:R-:W-:Y:S01]  /*90e0*/  FFMA R14, R73.reuse, R0, R14 ;  /* 0x00000000490e7223 */ /* 0x040fe2000000000e */
[--C-:B------:R-:W-:Y:S02]  /*90f0*/  HADD2.F32 R0, -RZ, R100.reuse.H0_H0 ;  /* 0x20000064ff007230 */ /* 0x100fe40000004100 */
[C---:B------:R-:W-:Y:S01]  /*9100*/  FFMA R15, R73.reuse, R3, R15 ;  /* 0x00000003490f7223 */ /* 0x040fe2000000000f */
[----:B------:R-:W-:Y:S02]  /*9110*/  HADD2.F32 R3, -RZ, R101.H0_H0 ;  /* 0x20000065ff037230 */ /* 0x000fe40000004100 */
[----:B------:R-:W-:Y:S01]  /*9120*/  FFMA R16, R73, R2, R16 ;  /* 0x0000000249107223 */ /* 0x000fe20000000010 */
[----:B------:R-:W-:Y:S02]  /*9130*/  HADD2.F32 R2, -RZ, R100.H1_H1 ;  /* 0x30000064ff027230 */ /* 0x000fe40000004100 */
[C---:B------:R-:W-:Y:S01]  /*9140*/  FMUL R30, R70.reuse, R41 ;  /* 0x00000029461e7220 */ /* 0x040fe20000400000 */
[C---:B------:R-:W-:Y:S01]  /*9150*/  FMUL R40, R70.reuse, R51 ;  /* 0x0000003346287220 */ /* 0x040fe20000400000 */
[C---:B------:R-:W-:Y:S01]  /*9160*/  FMUL R41, R70.reuse, R52 ;  /* 0x0000003446297220 */ /* 0x040fe20000400000 */
[C---:B------:R-:W-:Y:S01]  /*9170*/  FMUL R51, R70.reuse, R62 ;  /* 0x0000003e46337220 */ /* 0x040fe20000400000 */
[----:B------:R-:W-:Y:S01]  /*9180*/  FMUL R52, R70, R63 ;  /* 0x0000003f46347220 */ /* 0x000fe20000400000 */
[----:B------:R-:W-:Y:S01]  /*9190*/  F2FP.F16.F32.PACK_AB R62, R5, R4 ;  /* 0x00000004053e723e */ /* 0x000fe200000000ff */
[--C-:B------:R-:W-:Y:S01]  /*91a0*/  HADD2.F32 R4, -RZ, R103.reuse.H0_H0 ;  /* 0x20000067ff047230 */ /* 0x100fe20000004100 */
[----:B------:R-:W-:Y:S01]  /*91b0*/  F2FP.F16.F32.PACK_AB R63, R8, R7 ;  /* 0x00000007083f723e */ /* 0x000fe200000000ff */
[----:B------:R-:W-:Y:S02]  /*91c0*/  HADD2.F32 R5, -RZ, R103.H1_H1 ;  /* 0x30000067ff057230 */ /* 0x000fe40000004100 */
[C---:B------:R-:W-:Y:S01]  /*91d0*/  FFMA R17, R73.reuse, R0, R17 ;  /* 0x0000000049117223 */ /* 0x040fe20000000011 */
[----:B------:R-:W-:Y:S02]  /*91e0*/  HADD2.F32 R0, -RZ, R101.H1_H1 ;  /* 0x30000065ff007230 */ /* 0x000fe40000004100 */
[C---:B------:R-:W-:Y:S01]  /*91f0*/  FFMA R18, R73.reuse, R2, R18 ;  /* 0x0000000249127223 */ /* 0x040fe20000000012 */
[----:B------:R-:W-:Y:S01]  /*9200*/  STS.128 [R161+0x8400], R60 ;  /* 0x0084003ca1007388 */ /* 0x000fe20000000c00 */
[--C-:B------:R-:W-:Y:S02]  /*9210*/  HADD2.F32 R2, -RZ, R102.reuse.H0_H0 ;  /* 0x20000066ff027230 */ /* 0x100fe40000004100 */
[C---:B------:R-:W-:Y:S01]  /*9220*/  FFMA R19, R73.reuse, R3, R19 ;  /* 0x0000000349137223 */ /* 0x040fe20000000013 */
[----:B------:R-:W-:Y:S02]  /*9230*/  HADD2.F32 R3, -RZ, R102.H1_H1 ;  /* 0x30000066ff037230 */ /* 0x000fe40000004100 */
[C---:B------:R-:W-:Y:S01]  /*9240*/  FMUL R20, R70.reuse, R31 ;  /* 0x0000001f46147220 */ /* 0x040fe20000400000 */
[C---:B------:R-:W-:Y:S01]  /*9250*/  FMUL R21, R70.reuse, R32 ;  /* 0x0000002046157220 */ /* 0x040fe20000400000 */
[----:B------:R-:W-:Y:S01]  /*9260*/  FMUL R22, R70, R33 ;  /* 0x0000002146167220 */ /* 0x000fe20000400000 */
[----:B------:R-:W-:Y:S01]  /*9270*/  F2FP.F16.F32.PACK_AB R8, R10, R9 ;  /* 0x000000090a08723e */ /* 0x000fe200000000ff */
[----:B------:R-:W-:Y:S01]  /*9280*/  FMUL R23, R70, R34 ;  /* 0x0000002246177220 */ /* 0x000fe20000400000 */
[----:B------:R-:W-:Y:S01]  /*9290*/  F2FP.F16.F32.PACK_AB R9, R12, R11 ;  /* 0x0000000b0c09723e */ /* 0x000fe200000000ff */
[C---:B------:R-:W-:Y:S01]  /*92a0*/  FFMA R20, R73.reuse, R0, R20 ;  /* 0x0000000049147223 */ /* 0x040fe20000000014 */
[--C-:B------:R-:W-:Y:S01]  /*92b0*/  HADD2.F32 R0, -RZ, R108.reuse.H0_H0 ;  /* 0x2000006cff007230 */ /* 0x100fe20000004100 */
[----:B------:R-:W-:Y:S01]  /*92c0*/  F2FP.F16.F32.PACK_AB R10, R14, R13 ;  /* 0x0000000d0e0a723e */ /* 0x000fe200000000ff */
[C---:B------:R-:W-:Y:S01]  /*92d0*/  FFMA R21, R73.reuse, R2, R21 ;  /* 0x0000000249157223 */ /* 0x040fe20000000015 */
[----:B------:R-:W-:Y:S01]  /*92e0*/  HADD2.F32 R2, -RZ, R108.H1_H1 ;  /* 0x3000006cff027230 */ /* 0x000fe20000004100 */
[----:B------:R-:W-:Y:S01]  /*92f0*/  F2FP.F16.F32.PACK_AB R11, R16, R15 ;  /* 0x0000000f100b723e */ /* 0x000fe200000000ff */
[C---:B------:R-:W-:Y:S01]  /*9300*/  FFMA R22, R73.reuse, R3, R22 ;  /* 0x0000000349167223 */ /* 0x040fe20000000016 */
[C---:B------:R-:W-:Y:S01]  /*9310*/  FFMA R23, R73.reuse, R4, R23 ;  /* 0x0000000449177223 */ /* 0x040fe20000000017 */
[C---:B------:R-:W-:Y:S01]  /*9320*/  FFMA R24, R73.reuse, R5, R24 ;  /* 0x0000000549187223 */ /* 0x040fe20000000018 */
[----:B------:R-:W-:Y:S01]  /*9330*/  F2FP.F16.F32.PACK_AB R4, R18, R17 ;  /* 0x000000111204723e */ /* 0x000fe200000000ff */
[----:B------:R-:W-:Y:S01]  /*9340*/  STS.128 [R159+0x8400], R8 ;  /* 0x008400089f007388 */ /* 0x000fe20000000c00 */
[--C-:B------:R-:W-:Y:S01]  /*9350*/  HADD2.F32 R3, -RZ, R109.reuse.H0_H0 ;  /* 0x2000006dff037230 */ /* 0x100fe20000004100 */
[----:B------:R-:W-:Y:S01]  /*9360*/  F2FP.F16.F32.PACK_AB R5, R20, R19 ;  /* 0x000000131405723e */ /* 0x000fe200000000ff */
[C---:B------:R-:W-:Y:S01]  /*9370*/  FFMA R25, R73.reuse, R0, R25 ;  /* 0x0000000049197223 */ /* 0x040fe20000000019 */
[----:B------:R-:W-:Y:S01]  /*9380*/  HADD2.F32 R0, -RZ, R109.H1_H1 ;  /* 0x3000006dff007230 */ /* 0x000fe20000004100 */
[----:B------:R-:W-:Y:S01]  /*9390*/  F2FP.F16.F32.PACK_AB R6, R22, R21 ;  /* 0x000000151606723e */ /* 0x000fe200000000ff */
[C---:B------:R-:W-:Y:S01]  /*93a0*/  FFMA R26, R73.reuse, R2, R26 ;  /* 0x00000002491a7223 */ /* 0x040fe2000000001a */
[--C-:B------:R-:W-:Y:S01]  /*93b0*/  HADD2.F32 R2, -RZ, R110.reuse.H0_H0 ;  /* 0x2000006eff027230 */ /* 0x100fe20000004100 */
[----:B------:R-:W-:Y:S01]  /*93c0*/  F2FP.F16.F32.PACK_AB R7, R24, R23 ;  /* 0x000000171807723e */ /* 0x000fe200000000ff */
[C---:B------:R-:W-:Y:S01]  /*93d0*/  FFMA R27, R73.reuse, R3, R27 ;  /* 0x00000003491b7223 */ /* 0x040fe2000000001b */
[----:B------:R-:W-:Y:S02]  /*93e0*/  HADD2.F32 R3, -RZ, R110.H1_H1 ;  /* 0x3000006eff037230 */ /* 0x000fe40000004100 */
[C---:B------:R-:W-:Y:S01]  /*93f0*/  FFMA R28, R73.reuse, R0, R28 ;  /* 0x00000000491c7223 */ /* 0x040fe2000000001c */
[C---:B------:R-:W-:Y:S01]  /*9400*/  FFMA R29, R73.reuse, R2, R29 ;  /* 0x00000002491d7223 */ /* 0x040fe2000000001d */
[----:B------:R1:W-:Y:S01]  /*9410*/  STS.128 [R162+0x8400], R4 ;  /* 0x00840004a2007388 */ /* 0x0003e20000000c00 */
[--C-:B------:R-:W-:Y:S02]  /*9420*/  HADD2.F32 R0, -RZ, R116.reuse.H0_H0 ;  /* 0x20000074ff007230 */ /* 0x100fe40000004100 */
[C---:B------:R-:W-:Y:S01]  /*9430*/  FFMA R30, R73.reuse, R3, R30 ;  /* 0x00000003491e7223 */ /* 0x040fe2000000001e */
[----:B------:R-:W-:Y:S02]  /*9440*/  HADD2.F32 R2, -RZ, R116.H1_H1 ;  /* 0x30000074ff027230 */ /* 0x000fe40000004100 */
[C---:B------:R-:W-:Y:S01]  /*9450*/  FMUL R31, R70.reuse, R42 ;  /* 0x0000002a461f7220 */ /* 0x040fe20000400000 */
        /* <DEDUP_REMOVED lines=11> */
[----:B------:R-:W-:Y:S01]  /*9510*/  FMUL R56, R70, R67 ;  /* 0x0000004346387220 */ /* 0x000fe20000400000 */
[--C-:B-1----:R-:W-:Y:S01]  /*9520*/  HADD2.F32 R4, -RZ, R111.reuse.H0_H0 ;  /* 0x2000006fff047230 */ /* 0x102fe20000004100 */
[----:B------:R-:W-:Y:S01]  /*9530*/  F2FP.F16.F32.PACK_AB R6, R30, R29 ;  /* 0x0000001d1e06723e */ /* 0x000fe200000000ff */
[----:B------:R-:W-:Y:S03]  /*9540*/  HADD2.F32 R5, -RZ, R111.H1_H1 ;  /* 0x3000006fff057230 */ /* 0x000fe60000004100 */
[C---:B------:R-:W-:Y:S01]  /*9550*/  FFMA R31, R73.reuse, R4, R31 ;  /* 0x00000004491f7223 */ /* 0x040fe2000000001f */
[----:B------:R-:W-:Y:S01]  /*9560*/  F2FP.F16.F32.PACK_AB R4, R26, R25 ;  /* 0x000000191a04723e */ /* 0x000fe200000000ff */
[C---:B------:R-:W-:Y:S01]  /*9570*/  FFMA R32, R73.reuse, R5, R32 ;  /* 0x0000000549207223 */ /* 0x040fe20000000020 */
[C---:B------:R-:W-:Y:S01]  /*9580*/  FFMA R33, R73.reuse, R0, R33 ;  /* 0x0000000049217223 */ /* 0x040fe20000000021 */
[----:B------:R-:W-:Y:S02]  /*9590*/  HADD2.F32 R0, -RZ, R117.H1_H1 ;  /* 0x30000075ff007230 */ /* 0x000fe40000004100 */
[C---:B------:R-:W-:Y:S01]  /*95a0*/  FFMA R34, R73.reuse, R2, R34 ;  /* 0x0000000249227223 */ /* 0x040fe20000000022 */
[C---:B------:R-:W-:Y:S01]  /*95b0*/  FFMA R35, R73.reuse, R3, R35 ;  /* 0x0000000349237223 */ /* 0x040fe20000000023 */
        /* <DEDUP_REMOVED lines=9> */
[----:B------:R1:W-:Y:S01]  /*9650*/  STS.128 [R151+0x8400], R4 ;  /* 0x0084000497007388 */ /* 0x0003e20000000c00 */
[----:B------:R-:W-:Y:S02]  /*9660*/  HADD2.F32 R0, -RZ, R119.H1_H1 ;  /* 0x30000077ff007230 */ /* 0x000fe40000004100 */
[C---:B------:R-:W-:Y:S01]  /*9670*/  FFMA R39, R73.reuse, R3, R39 ;  /* 0x0000000349277223 */ /* 0x040fe20000000027 */
[--C-:B--2---:R-:W-:Y:S01]  /*9680*/  HADD2.F32 R2, -RZ, R124.reuse.H0_H0 ;  /* 0x2000007cff027230 */ /* 0x104fe20000004100 */
[----:B------:R-:W-:Y:S01]  /*9690*/  F2FP.F16.F32.PACK_AB R9, R36, R35 ;  /* 0x000000232409723e */ /* 0x000fe200000000ff */
[----:B------:R-:W-:Y:S02]  /*96a0*/  HADD2.F32 R3, -RZ, R124.H1_H1 ;  /* 0x3000007cff037230 */ /* 0x000fe40000004100 */
[C---:B------:R-:W-:Y:S01]  /*96b0*/  FFMA R40, R73.reuse, R0, R40 ;  /* 0x0000000049287223 */ /* 0x040fe20000000028 */
[--C-:B------:R-:W-:Y:S02]  /*96c0*/  HADD2.F32 R0, -RZ, R125.reuse.H0_H0 ;  /* 0x2000007dff007230 */ /* 0x100fe40000004100 */
[C---:B------:R-:W-:Y:S01]  /*96d0*/  FFMA R41, R73.reuse, R2, R41 ;  /* 0x0000000249297223 */ /* 0x040fe20000000029 */
[----:B------:R-:W-:Y:S02]  /*96e0*/  HADD2.F32 R2, -RZ, R125.H1_H1 ;  /* 0x3000007dff027230 */ /* 0x000fe40000004100 */
[C---:B------:R-:W-:Y:S01]  /*96f0*/  FFMA R42, R73.reuse, R3, R42 ;  /* 0x00000003492a7223 */ /* 0x040fe2000000002a */
[--C-:B------:R-:W-:Y:S02]  /*9700*/  HADD2.F32 R3, -RZ, R127.reuse.H0_H0 ;  /* 0x2000007fff037230 */ /* 0x100fe40000004100 */
[C---:B------:R-:W-:Y:S01]  /*9710*/  FFMA R43, R73.reuse, R0, R43 ;  /* 0x00000000492b7223 */ /* 0x040fe2000000002b */
[--C-:B------:R-:W-:Y:S02]  /*9720*/  HADD2.F32 R0, -RZ, R126.reuse.H0_H0 ;  /* 0x2000007eff007230 */ /* 0x100fe40000004100 */
[C---:B------:R-:W-:Y:S01]  /*9730*/  FFMA R44, R73.reuse, R2, R44 ;  /* 0x00000002492c7223 */ /* 0x040fe2000000002c */
[----:B------:R-:W-:Y:S01]  /*9740*/  HADD2.F32 R2, -RZ, R126.H1_H1 ;  /* 0x3000007eff027230 */ /* 0x000fe20000004100 */
[----:B------:R-:W-:Y:S01]  /*9750*/  F2FP.F16.F32.PACK_AB R10, R38, R37 ;  /* 0x00000025260a723e */ /* 0x000fe200000000ff */
        /* <DEDUP_REMOVED lines=9> */
[--C-:B------:R-:W-:Y:S01]  /*97f0*/  HADD2.F32 R3, -RZ, R133.reuse.H0_H0 ;  /* 0x20000085ff037230 */ /* 0x100fe20000004100 */
[----:B------:R2:W-:Y:S01]  /*9800*/  STS.128 [R164+0x8400], R8 ;  /* 0x00840008a4007388 */ /* 0x0005e20000000c00 */
[C---:B------:R-:W-:Y:S01]  /*9810*/  FFMA R49, R73.reuse, R2, R49 ;  /* 0x0000000249317223 */ /* 0x040fe20000000031 */
[C---:B------:R-:W-:Y:S01]  /*9820*/  FFMA R50, R73.reuse, R0, R50 ;  /* 0x0000000049327223 */ /* 0x040fe20000000032 */
[----:B------:R-:W-:Y:S02]  /*9830*/  HADD2.F32 R0, -RZ, R133.H1_H1 ;  /* 0x30000085ff007230 */ /* 0x000fe40000004100 */
[C---:B------:R-:W-:Y:S01]  /*9840*/  FFMA R51, R73.reuse, R3, R51 ;  /* 0x0000000349337223 */ /* 0x040fe20000000033 */
[--C-:B------:R-:W-:Y:S01]  /*9850*/  HADD2.F32 R2, -RZ, R134.reuse.H0_H0 ;  /* 0x20000086ff027230 */ /* 0x100fe20000004100 */
[----:B------:R-:W-:Y:S01]  /*9860*/  F2FP.F16.F32.PACK_AB R13, R44, R43 ;  /* 0x0000002b2c0d723e */ /* 0x000fe200000000ff */
[----:B------:R-:W-:Y:S02]  /*9870*/  HADD2.F32 R3, -RZ, R134.H1_H1 ;  /* 0x30000086ff037230 */ /* 0x000fe40000004100 */
[C---:B------:R-:W-:Y:S01]  /*9880*/  FFMA R52, R73.reuse, R0, R52 ;  /* 0x0000000049347223 */ /* 0x040fe20000000034 */
[--C-:B-1----:R-:W-:Y:S01]  /*9890*/  HADD2.F32 R4, -RZ, R135.reuse.H0_H0 ;  /* 0x20000087ff047230 */ /* 0x102fe20000004100 */
[----:B------:R-:W-:Y:S01]  /*98a0*/  F2FP.F16.F32.PACK_AB R14, R46, R45 ;  /* 0x0000002d2e0e723e */ /* 0x000fe200000000ff */
[----:B------:R-:W-:Y:S01]  /*98b0*/  HADD2.F32 R5, -RZ, R135.H1_H1 ;  /* 0x30000087ff057230 */ /* 0x000fe20000004100 */
[----:B------:R-:W-:Y:S01]  /*98c0*/  F2FP.F16.F32.PACK_AB R15, R48, R47 ;  /* 0x0000002f300f723e */ /* 0x000fe200000000ff */
[C---:B------:R-:W-:Y:S01]  /*98d0*/  FFMA R53, R73.reuse, R2, R53 ;  /* 0x0000000249357223 */ /* 0x040fe20000000035 */
[C---:B------:R-:W-:Y:S01]  /*98e0*/  FFMA R54, R73.reuse, R3, R54 ;  /* 0x0000000349367223 */ /* 0x040fe20000000036 */
[C---:B------:R-:W-:Y:S01]  /*98f0*/  FFMA R55, R73.reuse, R4, R55 ;  /* 0x0000000449377223 */ /* 0x040fe20000000037 */
[----:B------:R-:W-:Y:S01]  /*9900*/  FFMA R56, R73, R5, R56 ;  /* 0x0000000549387223 */ /* 0x000fe20000000038 */
[----:B------:R2:W-:Y:S01]  /*9910*/  STS.128 [R150+0x8400], R12 ;  /* 0x0084000c96007388 */ /* 0x0005e20000000c00 */
[----:B------:R-:W-:Y:S02]  /*9920*/  F2FP.F16.F32.PACK_AB R4, R50, R49 ;  /* 0x000000313204723e */ /* 0x000fe400000000ff */
[----:B------:R-:W-:Y:S02]  /*9930*/  F2FP.F16.F32.PACK_AB R5, R52, R51 ;  /* 0x000000333405723e */ /* 0x000fe400000000ff */
[----:B------:R-:W-:Y:S02]  /*9940*/  F2FP.F16.F32.PACK_AB R6, R54, R53 ;  /* 0x000000353606723e */ /* 0x000fe400000000ff */
[----:B------:R-:W-:Y:S02]  /*9950*/  F2FP.F16.F32.PACK_AB R7, R56, R55 ;  /* 0x000000373807723e */ /* 0x000fe400000000ff */
[----:B------:R-:W-:Y:S02]  /*9960*/  MOV R0, UR45 ;  /* 0x0000002d00007c02 */ /* 0x000fe40008000f00 */
[----:B------:R-:W-:Y:S01]  /*9970*/  LEA R3, R75, UR44, 0x3 ;  /* 0x0000002c4b037c11 */ /* 0x000fe2000f8e18ff */
[----:B------:R2:W-:Y:S01]  /*9980*/  STS.128 [R163+0x8400], R4 ;  /* 0x00840004a3007388 */ /* 0x0005e20000000c00 */
[----:B------:R-:W-:Y:S02]  /*9990*/  @P6 LEA R0, R0, UR44, 0x3 ;  /* 0x0000002c00006c11 */ /* 0x000fe4000f8e18ff */
[----:B------:R-:W-:Y:S02]  /*99a0*/  @P6 SHF.L.U32 R2, R154, 0x1f, RZ ;  /* 0x0000001f9a026819 */ /* 0x000fe400000006ff */
[----:B------:R-:W-:Y:S01]  /*99b0*/  @P6 IADD3 R0, PT, PT, R0, 0x50, RZ ;  /* 0x0000005000006810 */ /* 0x000fe20007ffe0ff */
[----:B------:R-:W-:Y:S01]  /*99c0*/  @!PT LDS RZ, [RZ] ;  /* 0x00000000fffff984 */ /* 0x000fe20000000800 */
[----:B------:R-:W-:Y:S01]  /*99d0*/  @!PT LDS RZ, [RZ] ;  /* 0x00000000fffff984 */ /* 0x000fe20000000800 */
[----:B------:R-:W-:Y:S01]  /*99e0*/  @!PT LDS RZ, [RZ] ;  /* 0x00000000fffff984 */ /* 0x000fe20000000800 */
[----:B------:R-:W-:Y:S01]  /*99f0*/  @!PT LDS RZ, [RZ] ;  /* 0x00000000fffff984 */ /* 0x000fe20000000800 */
[----:B------:R1:W-:Y:S06]  /*9a00*/  MEMBAR.ALL.CTA ;  /* 0x0000000000007992 */ /* 0x0003ec0000008000 */
[----:B-1----:R-:W1:Y:S01]  /*9a10*/  FENCE.VIEW.ASYNC.S ;  /* 0x00000000000073c6 */ /* 0x002e620000000000 */
[----:B------:R-:W-:Y:S01]  /*9a20*/  @P6 PRMT R0, R165, 0x654, R0 ;  /* 0x00000654a5006816 */ /* 0x000fe20000000000 */
[----:B-1----:R-:W-:Y:S06]  /*9a30*/  BAR.SYNC.DEFER_BLOCKING 0x1, 0x80 ;  /* 0x0042000000007b1d */ /* 0x002fec0000010000 */
        /* <DEDUP_REMOVED lines=11> */
.L_x_120:
[----:B------:R-:W-:Y:S05]  /*9af0*/  BSYNC.RECONVERGENT B0 ;  /* 0x0000000000007941 */ /* 0x000fea0003800200 */
.L_x_119:
[----:B------:R-:W-:Y:S01]  /*9b00*/  BAR.SYNC.DEFER_BLOCKING 0x1, 0x80 ;  /* 0x0042000000007b1d */ /* 0x000fe20000010000 */
[----:B------:R-:W-:Y:S04]  /*9b10*/  UIADD3 UR4, UPT, UPT, UR45, 0x1, URZ ;  /* 0x000000012d047890 */ /* 0x000fe8000fffe0ff */
[----:B------:R-:W-:Y:S04]  /*9b20*/  UISETP.NE.AND UP0, UPT, UR4, 0x4, UPT ;  /* 0x000000040400788c */ /* 0x000fe8000bf05270 */
[----:B------:R-:W-:Y:S01]  /*9b30*/  USEL UR46, UR4, URZ, UP0 ;  /* 0x000000ff042e7287 */ /* 0x000fe20008000000 */
[----:B------:R1:W-:Y:S01]  /*9b40*/  @P6 SYNCS.ARRIVE.TRANS64.RED.A1T0 RZ, [R0+URZ], RZ ;  /* 0x000000ff00ff69a7 */ /* 0x0003e200081004ff */
[----:B------:R-:W-:Y:S01]  /*9b50*/  BSSY B1, `(.L_x_121) ;  /* 0x000001f000017945 */ /* 0x000fe20003800000 */
[----:B------:R-:W3:Y:S02]  /*9b60*/  @P6 SYNCS.PHASECHK.TRANS64.TRYWAIT P0, [R3+URZ+0x30], R2 ;  /* 0x00003002030065a7 */ /* 0x000ee400080011ff */
[----:B---3--:R-:W-:Y:S01]  /*9b70*/  @P6 SEL R82, RZ, 0x1, !P0 ;  /* 0x00000001ff526807 */ /* 0x008fe20004000000 */
[----:B-1----:R-:W-:Y:S06]  /*9b80*/  @!P6 BRA `(.L_x_122) ;  /* 0x00000000006ce947 */ /* 0x002fec0003800000 */
[----:B------:R-:W-:Y:S01]  /*9b90*/  ISETP.NE.AND P1, PT, R83, RZ, PT ;  /* 0x000000ff5300720c */ /* 0x000fe20003f25270 */
[----:B------:R-:W-:Y:S01]  /*9ba0*/  BSSY B0, `(.L_x_123) ;  /* 0x000000b000007945 */ /* 0x000fe20003800000 */
[----:B------:R-:W-:Y:S11]  /*9bb0*/  ISETP.NE.AND P0, PT, R82, RZ, PT ;  /* 0x000000ff5200720c */ /* 0x000ff60003f05270 */
[----:B------:R-:W-:Y:S05]  /*9bc0*/  @P1 IMAD R75, R75, 0x4000, R160 ;  /* 0x000040004b4b1824 */ /* 0x000fea00078e02a0 */
[----:B--2---:R-:W-:Y:S04]  /*9bd0*/  @P1 IADD3 R4, PT, PT, R75, UR44, RZ ;  /* 0x0000002c4b041c10 */ /* 0x004fe8000fffe0ff */
[----:B------:R-:W-:Y:S01]  /*9be0*/  @P1 IADD3 R2, PT, PT, R81, R4, RZ ;  /* 0x0000000451021210 */ /* 0x000fe20007ffe0ff */
[--C-:B------:R-:W-:Y:S02]  /*9bf0*/  @P1 IMAD.IADD R80, R80, 0x1, R4.reuse ;  /* 0x0000000150501824 */ /* 0x100fe400078e0204 */
[----:B------:R-:W-:Y:S01]  /*9c00*/  @P1 IMAD.IADD R4, R96, 0x1, R4 ;  /* 0x0000000160041824 */ /* 0x000fe200078e0204 */
[----:B------:R-:W-:Y:S06]  /*9c10*/  @P0 BRA `(.L_x_124) ;  /* 0x00000000000c0947 */ /* 0x000fec0003800000 */
[----:B------:R-:W-:Y:S04]  /*9c20*/  SHF.L.U32 R0, R154, 0x1f, RZ ;  /* 0x0000001f9a007819 */ /* 0x000fe800000006ff */
[----:B------:R-:W1:Y:S02]  /*9c30*/  SYNCS.PHASECHK.TRANS64.TRYWAIT P0, [R3+URZ+0x30], R0 ;  /* 0x00003000030075a7 */ /* 0x000e6400080011ff */
[----:B-1----:R-:W-:Y:S05]  /*9c40*/  @!P0 BRA `(.L_x_125) ;  /* 0x0000002000208947 */ /* 0x002fea0003800000 */
.L_x_124:
[----:B------:R-:W-:Y:S05]  /*9c50*/  BSYNC B0 ;  /* 0x0000000000007941 */ /* 0x000fea0003800000 */
.L_x_123:
[----:B------:R-:W-:Y:S11]  /*9c60*/  ISETP.NE.AND P0, PT, R83, RZ, PT ;  /* 0x000000ff5300720c */ /* 0x000ff60003f05270 */
[----:B------:R-:W-:Y:S02]  /*9c70*/  @!UPT UIADD3 URZ, UPT, UPT, URZ, URZ, URZ ;  /* 0x000000fffffff290 */ /* 0x000fe4000fffe0ff */
[----:B------:R3:W4:Y:S01]  /*9c80*/  @P0 LDS.128 R76, [R75+UR44+0x400] ;  /* 0x0004002c4b4c0984 */ /* 0x0007220008000c00 */
[----:B------:R-:W-:Y:S01]  /*9c90*/  @P0 IMAD.IADD R81, R81, 0x1, R80 ;  /* 0x0000000151510824 */ /* 0x000fe200078e0250 */
[C---:B-1----:R-:W-:Y:S01]  /*9ca0*/  @P0 IADD3 R3, PT, PT, R96.reuse, R80, RZ ;  /* 0x0000005060030210 */ /* 0x042fe20007ffe0ff */
[C---:B------:R-:W-:Y:S01]  /*9cb0*/  @P0 IMAD.IADD R0, R96.reuse, 0x1, R2 ;  /* 0x0000000160000824 */ /* 0x040fe200078e0202 */
[----:B------:R3:W1:Y:S02]  /*9cc0*/  @P0 LDS.128 R84, [R4+0x400] ;  /* 0x0004000004540984 */ /* 0x0006640000000c00 */
[----:B------:R-:W-:Y:S02]  /*9cd0*/  @P0 IADD3 R96, PT, PT, R96, R81, RZ ;  /* 0x0000005160600210 */ /* 0x000fe40007ffe0ff */
[----:B------:R3:W2:Y:S04]  /*9ce0*/  @P0 LDS.128 R92, [R2+0x400] ;  /* 0x00040000025c0984 */ /* 0x0006a80000000c00 */
[----:B------:R3:W1:Y:S04]  /*9cf0*/  @P0 LDS.128 R100, [R0+0x400] ;  /* 0x0004000000640984 */ /* 0x0006680000000c00 */
[----:B------:R3:W1:Y:S04]  /*9d00*/  @P0 LDS.128 R108, [R80+0x400] ;  /* 0x00040000506c0984 */ /* 0x0006680000000c00 */
[----:B------:R3:W1:Y:S04]  /*9d10*/  @P0 LDS.128 R116, [R3+0x400] ;  /* 0x0004000003740984 */ /* 0x0006680000000c00 */
[----:B------:R3:W1:Y:S04]  /*9d20*/  @P0 LDS.128 R124, [R81+0x400] ;  /* 0x00040000517c0984 */ /* 0x0006680000000c00 */
[----:B------:R3:W1:Y:S02]  /*9d30*/  @P0 LDS.128 R132, [R96+0x400] ;  /* 0x0004000060840984 */ /* 0x0006640000000c00 */
.L_x_122:
[----:B------:R-:W-:Y:S05]  /*9d40*/  BSYNC B1 ;  /* 0x0000000000017941 */ /* 0x000fea0003800000 */
.L_x_121:
[----:B---3--:R-:W-:Y:S05]  /*9d50*/  VIADD R0, R71, 0xc0 ;  /* 0x000000c047007836 */ /* 0x008fea0000000000 */
[----:B------:R-:W-:Y:S04]  /*9d60*/  SHF.R.U32.HI R0, RZ, 0x15, R0 ;  /* 0x00000015ff007819 */ /* 0x000fe80000011600 */
[----:B------:R-:W-:Y:S11]  /*9d70*/  LOP3.LUT P0, RZ, R0, 0x3, R143, 0x48, !PT ;  /* 0x0000000300ff7812 */ /* 0x000ff6000780488f */
[----:B------:R-:W-:Y:S02]  /*9d80*/  @!UPT UIADD3 URZ, UPT, UPT, URZ, URZ, URZ ;  /* 0x000000fffffff290 */ /* 0x000fe4000fffe0ff */
[----:B------:R-:W-:Y:S05]  /*9d90*/  @!P0 BRA `(.L_x_126) ;  /* 0x0000000000408947 */ /* 0x000fea0003800000 */
[----:B------:R-:W3:Y:S01]  /*9da0*/  LDCU.64 UR8, c[0x4][0x70] ;  /* 0x01000e00ff0877ac */ /* 0x000ee20008000a00 */
[----:B------:R-:W-:Y:S01]  /*9db0*/  MOV R3, 0x0 ;  /* 0x0000000000037802 */ /* 0x000fe20000000f00 */
[----:B--2---:R-:W-:Y:S02]  /*9dc0*/  HFMA2 R12, -RZ, RZ, 0, 5.9604644775390625e-08 ;  /* 0x00000001ff0c7431 */ /* 0x004fe400000001ff */
[----:B------:R-:W-:Y:S02]  /*9dd0*/  IMAD.MOV.U32 R8, RZ, RZ, 0x192 ;  /* 0x00000192ff087424 */ /* 0x000fe400078e00ff */
[----:B------:R-:W-:Y:S01]  /*9de0*/  IMAD.MOV.U32 R13, RZ, RZ, RZ ;  /* 0x000000ffff0d7224 */ /* 0x000fe200078e00ff */
[----:B------:R-:W2:Y:S01]  /*9df0*/  LDCU.64 UR6, c[0x4][0x78] ;  /* 0x01000f00ff0677ac */ /* 0x000ea20008000a00 */
[----:B------:R-:W1:Y:S01]  /*9e00*/  LDC.64 R2, c[0x4][R3] ;  /* 0x0100000003027b82 */ /* 0x000e620000000a00 */
[----:B------:R-:W5:Y:S01]  /*9e10*/  LDCU.64 UR4, c[0x4][0x10] ;  /* 0x01000200ff0477ac */ /* 0x000f620008000a00 */
[----:B---3--:R-:W-:Y:S01]  /*9e20*/  MOV R5, UR9 ;  /* 0x0000000900057c02 */ /* 0x008fe20008000f00 */
[----:B------:R-:W-:Y:S01]  /*9e30*/  IMAD.U32 R4, RZ, RZ, UR8 ;  /* 0x00000008ff047e24 */ /* 0x000fe2000f8e00ff */
[----:B--2---:R-:W-:Y:S01]  /*9e40*/  MOV R7, UR7 ;  /* 0x0000000700077c02 */ /* 0x004fe20008000f00 */
[----:B------:R-:W-:Y:S01]  /*9e50*/  IMAD.U32 R6, RZ, RZ, UR6 ;  /* 0x00000006ff067e24 */ /* 0x000fe2000f8e00ff */
[----:B-----5:R-:W-:Y:S01]  /*9e60*/  MOV R11, UR5 ;  /* 0x00000005000b7c02 */ /* 0x020fe20008000f00 */
[----:B------:R-:W-:Y:S02]  /*9e70*/  IMAD.U32 R10, RZ, RZ, UR4 ;  /* 0x00000004ff0a7e24 */ /* 0x000fe4000f8e00ff */
[----:B------:R-:W-:Y:S07]  /*9e80*/  LEPC R20, `(.L_x_126) ;  /* 0x000000001014794e */ /* 0x000fee0000000000 */
[----:B-1--4-:R-:W-:Y:S05]  /*9e90*/  CALL.ABS.NOINC R2 ;  /* 0x0000000002007343 */ /* 0x012fea0003c00000 */
.L_x_126:
[----:B------:R-:W-:Y:S01]  /*9ea0*/  ISETP.NE.AND P0, PT, R157, RZ, PT ;  /* 0x000000ff9d00720c */ /* 0x000fe20003f05270 */
[----:B------:R-:W-:Y:S05]  /*9eb0*/  WARPSYNC.ALL ;  /* 0x0000000000007948 */ /* 0x000fea0003800000 */
[----:B------:R-:W-:Y:S01]  /*9ec0*/  R2UR UR4, R71 ;  /* 0x00000000470472ca */ /* 0x000fe200000e0000 */
[----:B------:R-:W3:Y:S01]  /*9ed0*/  S2UR UR6, SR_CgaCtaId ;  /* 0x00000000000679c3 */ /* 0x000ee20000008800 */
[----:B------:R-:W-:Y:S01]  /*9ee0*/  R2UR UR5, R74 ;  /* 0x000000004a0572ca */ /* 0x000fe200000e0000 */
[--C-:B----4-:R-:W-:Y:S01]  /*9ef0*/  HADD2.F32 R71, -RZ, R76.reuse.H0_H0 ;  /* 0x2000004cff477230 */ /* 0x110fe20000004100 */
[----:B------:R-:W-:Y:S01]  /*9f00*/  BSSY.RECONVERGENT B0, `(.L_x_127) ;  /* 0x00000ff000007945 */ /* 0x000fe20003800200 */
[----:B------:R-:W-:Y:S02]  /*9f10*/  HADD2.F32 R72, -RZ, R76.H1_H1 ;  /* 0x3000004cff487230 */ /* 0x000fe40000004100 */
[--C-:B------:R-:W-:Y:S02]  /*9f20*/  HADD2.F32 R74, -RZ, R77.reuse.H0_H0 ;  /* 0x2000004dff4a7230 */ /* 0x100fe40000004100 */
[----:B------:R-:W-:Y:S02]  /*9f30*/  HADD2.F32 R75, -RZ, R77.H1_H1 ;  /* 0x3000004dff4b7230 */ /* 0x000fe40000004100 */
[--C-:B------:R-:W-:Y:S02]  /*9f40*/  HADD2.F32 R76, -RZ, R78.reuse.H0_H0 ;  /* 0x2000004eff4c7230 */ /* 0x100fe40000004100 */
[----:B--2---:R-:W2:Y:S01]  /*9f50*/  LDTM.x64 R4, tmem[UR4+0xc0] ;  /* 0x0000c004000479ee */ /* 0x004ea20008340000 */
[----:B------:R-:W-:Y:S01]  /*9f60*/  NOP ;  /* 0x0000000000007918 */ /* 0x000fe20000000000 */
[----:B------:R-:W-:Y:S01]  /*9f70*/  UIADD3 UR4, UPT, UPT, UR5, 0xb0, URZ ;  /* 0x000000b005047890 */ /* 0x000fe2000fffe0ff */
[----:B------:R-:W-:Y:S02]  /*9f80*/  HADD2.F32 R77, -RZ, R78.H1_H1 ;  /* 0x3000004eff4d7230 */ /* 0x000fe40000004100 */
[--C-:B------:R-:W-:Y:S02]  /*9f90*/  HADD2.F32 R78, -RZ, R79.reuse.H0_H0 ;  /* 0x2000004fff4e7230 */ /* 0x100fe40000004100 */
[----:B------:R-:W-:Y:S02]  /*9fa0*/  HADD2.F32 R79, -RZ, R79.H1_H1 ;  /* 0x3000004fff4f7230 */ /* 0x000fe40000004100 */
[--C-:B-1----:R-:W-:Y:S02]  /*9fb0*/  HADD2.F32 R80, -RZ, R84.reuse.H0_H0 ;  /* 0x20000054ff507230 */ /* 0x102fe40000004100 */
[----:B------:R-:W-:Y:S02]  /*9fc0*/  HADD2.F32 R81, -RZ, R84.H1_H1 ;  /* 0x30000054ff517230 */ /* 0x000fe40000004100 */
[--C-:B------:R-:W-:Y:S02]  /*9fd0*/  HADD2.F32 R82, -RZ, R85.reuse.H0_H0 ;  /* 0x20000055ff527230 */ /* 0x100fe40000004100 */
[----:B------:R-:W-:Y:S02]  /*9fe0*/  HADD2.F32 R83, -RZ, R85.H1_H1 ;  /* 0x30000055ff537230 */ /* 0x000fe40000004100 */
[--C-:B------:R-:W-:Y:S02]  /*9ff0*/  HADD2.F32 R84, -RZ, R86.reuse.H0_H0 ;  /* 0x20000056ff547230 */ /* 0x100fe40000004100 */
[----:B------:R-:W-:Y:S02]  /*a000*/  HADD2.F32 R85, -RZ, R86.H1_H1 ;  /* 0x30000056ff557230 */ /* 0x000fe40000004100 */
[--C-:B------:R-:W-:Y:S02]  /*a010*/  HADD2.F32 R86, -RZ, R87.reuse.H0_H0 ;  /* 0x20000057ff567230 */ /* 0x100fe40000004100 */
[----:B------:R-:W-:Y:S01]  /*a020*/  HADD2.F32 R87, -RZ, R87.H1_H1 ;  /* 0x30000057ff577230 */ /* 0x000fe20000004100 */
[----:B---3--:R-:W-:Y:S01]  /*a030*/  UPRMT UR4, UR6, 0x654, UR4 ;  /* 0x0000065406047896 */ /* 0x008fe20008000004 */
[C---:B--2---:R-:W-:Y:S01]  /*a040*/  FMUL R4, R70.reuse, R4 ;  /* 0x0000000446047220 */ /* 0x044fe20000400000 */
[C---:B------:R-:W-:Y:S01]  /*a050*/  FMUL R5, R70.reuse, R5 ;  /* 0x0000000546057220 */ /* 0x040fe20000400000 */
[C---:B------:R-:W-:Y:S01]  /*a060*/  FMUL R6, R70.reuse, R6 ;  /* 0x0000000646067220 */ /* 0x040fe20000400000 */
[C---:B------:R-:W-:Y:S01]  /*a070*/  FMUL R7, R70.reuse, R7 ;  /* 0x0000000746077220 */ /* 0x040fe20000400000 */
[C---:B------:R-:W-:Y:S01]  /*a080*/  FFMA R4, R73.reuse, R71, R4 ;  /* 0x0000004749047223 */ /* 0x040fe20000000004 */
[C---:B------:R-:W-:Y:S01]  /*a090*/  FFMA R5, R73.reuse, R72, R5 ;  /* 0x0000004849057223 */ /* 0x040fe20000000005 */
[C---:B------:R-:W-:Y:S01]  /*a0a0*/  FFMA R6, R73.reuse, R74, R6 ;  /* 0x0000004a49067223 */ /* 0x040fe20000000006 */
[----:B------:R-:W-:Y:S01]  /*a0b0*/  FFMA R7, R73, R75, R7 ;  /* 0x0000004b49077223 */ /* 0x000fe20000000007 */
[----:B------:R-:W-:Y:S01]  /*a0c0*/  SYNCS.ARRIVE.TRANS64.RED.A1T0 RZ, [UR4], RZ ;  /* 0x000000ffffff79a7 */ /* 0x000fe20008100404 */
[C---:B------:R-:W-:Y:S01]  /*a0d0*/  FMUL R8, R70.reuse, R8 ;  /* 0x0000000846087220 */ /* 0x040fe20000400000 */
[----:B------:R-:W-:Y:S01]  /*a0e0*/  F2FP.F16.F32.PACK_AB R4, R5, R4 ;  /* 0x000000040504723e */ /* 0x000fe200000000ff */
[C---:B------:R-:W-:Y:S01]  /*a0f0*/  FMUL R9, R70.reuse, R9 ;  /* 0x0000000946097220 */ /* 0x040fe20000400000 */
[----:B------:R-:W-:Y:S01]  /*a100*/  F2FP.F16.F32.PACK_AB R5, R7, R6 ;  /* 0x000000060705723e */ /* 0x000fe200000000ff */
[C---:B------:R-:W-:Y:S01]  /*a110*/  FFMA R8, R73.reuse, R76, R8 ;  /* 0x0000004c49087223 */ /* 0x040fe20000000008 */
[C---:B------:R-:W-:Y:S01]  /*a120*/  FMUL R10, R70.reuse, R10 ;  /* 0x0000000a460a7220 */ /* 0x040fe20000400000 */
[C---:B------:R-:W-:Y:S01]  /*a130*/  FFMA R9, R73.reuse, R77, R9 ;  /* 0x0000004d49097223 */ /* 0x040fe20000000009 */
[C---:B------:R-:W-:Y:S01]  /*a140*/  FMUL R11, R70.reuse, R11 ;  /* 0x0000000b460b7220 */ /* 0x040fe20000400000 */
[C---:B------:R-:W-:Y:S01]  /*a150*/  FMUL R0, R70.reuse, R12 ;  /* 0x0000000c46007220 */ /* 0x040fe20000400000 */
[----:B------:R-:W-:Y:S01]  /*a160*/  FFMA R10, R73, R78, R10 ;  /* 0x0000004e490a7223 */ /* 0x000fe2000000000a */
[C---:B------:R-:W-:Y:S01]  /*a170*/  FMUL R2, R70.reuse, R13 ;  /* 0x0000000d46027220 */ /* 0x040fe20000400000 */
[----:B------:R-:W-:Y:S01]  /*a180*/  F2FP.F16.F32.PACK_AB R6, R9, R8 ;  /* 0x000000080906723e */ /* 0x000fe200000000ff */
[C---:B------:R-:W-:Y:S01]  /*a190*/  FFMA R11, R73.reuse, R79, R11 ;  /* 0x0000004f490b7223 */ /* 0x040fe2000000000b */
[C---:B------:R-:W-:Y:S01]  /*a1a0*/  FFMA R0, R73.reuse, R80, R0 ;  /* 0x0000005049007223 */ /* 0x040fe20000000000 */
[----:B------:R-:W-:Y:S01]  /*a1b0*/  FFMA R2, R73, R81, R2 ;  /* 0x0000005149027223 */ /* 0x000fe20000000002 */
[C---:B------:R-:W-:Y:S01]  /*a1c0*/  FMUL R3, R70.reuse, R14 ;  /* 0x0000000e46037220 */ /* 0x040fe20000400000 */
[C---:B------:R-:W-:Y:S01]  /*a1d0*/  FMUL R15, R70.reuse, R15 ;  /* 0x0000000f460f7220 */ /* 0x040fe20000400000 */
[----:B------:R-:W-:Y:S01]  /*a1e0*/  F2FP.F16.F32.PACK_AB R7, R11, R10 ;  /* 0x0000000a0b07723e */ /* 0x000fe200000000ff */
[----:B------:R-:W-:Y:S01]  /*a1f0*/  FMUL R12, R70, R16 ;  /* 0x00000010460c7220 */ /* 0x000fe20000400000 */
[----:B------:R-:W-:Y:S01]  /*a200*/  F2FP.F16.F32.PACK_AB R8, R2, R0 ;  /* 0x000000000208723e */ /* 0x000fe200000000ff */
[C---:B------:R-:W-:Y:S01]  /*a210*/  FFMA R3, R73.reuse, R82, R3 ;  /* 0x0000005249037223 */ /* 0x040fe20000000003 */
[C---:B------:R-:W-:Y:S01]  /*a220*/  FFMA R15, R73.reuse, R83, R15 ;  /* 0x00000053490f7223 */ /* 0x040fe2000000000f */
[----:B------:R1:W-:Y:S01]  /*a230*/  STS.128 [R160+UR44+0xc400], R4 ;  /* 0x00c40004a0007988 */ /* 0x0003e20008000c2c */
[----:B------:R-:W-:Y:S01]  /*a240*/  FFMA R12, R73, R84, R12 ;  /* 0x00000054490c7223 */ /* 0x000fe2000000000c */
[C---:B------:R-:W-:Y:S01]  /*a250*/  FMUL R13, R70.reuse, R17 ;  /* 0x00000011460d7220 */ /* 0x040fe20000400000 */
[C---:B------:R-:W-:Y:S01]  /*a260*/  FMUL R14, R70.reuse, R18 ;  /* 0x00000012460e7220 */ /* 0x040fe20000400000 */
[----:B------:R-:W-:Y:S01]  /*a270*/  F2FP.F16.F32.PACK_AB R9, R15, R3 ;  /* 0x000000030f09723e */ /* 0x000fe200000000ff */
[--C-:B------:R-:W-:Y:S02]  /*a280*/  HADD2.F32 R88, -RZ, R92.reuse.H0_H0 ;  /* 0x2000005cff587230 */ /* 0x100fe40000004100 */
[C---:B------:R-:W-:Y:S01]  /*a290*/  FFMA R13, R73.reuse, R85, R13 ;  /* 0x00000055490d7223 */ /* 0x040fe2000000000d */
[----:B------:R-:W-:Y:S01]  /*a2a0*/  FFMA R14, R73, R86, R14 ;  /* 0x00000056490e7223 */ /* 0x000fe2000000000e */
[C---:B------:R-:W-:Y:S01]  /*a2b0*/  FMUL R19, R70.reuse, R19 ;  /* 0x0000001346137220 */ /* 0x040fe20000400000 */
[----:B------:R-:W-:Y:S02]  /*a2c0*/  HADD2.F32 R89, -RZ, R92.H1_H1 ;  /* 0x3000005cff597230 */ /* 0x000fe40000004100 */
[C---:B------:R-:W-:Y:S01]  /*a2d0*/  FMUL R16, R70.reuse, R20 ;  /* 0x0000001446107220 */ /* 0x040fe20000400000 */
[----:B------:R-:W-:Y:S01]  /*a2e0*/  F2FP.F16.F32.PACK_AB R10, R13, R12 ;  /* 0x0000000c0d0a723e */ /* 0x000fe200000000ff */
[C---:B------:R-:W-:Y:S01]  /*a2f0*/  FFMA R19, R73.reuse, R87, R19 ;  /* 0x0000005749137223 */ /* 0x040fe20000000013 */
[--C-:B------:R-:W-:Y:S02]  /*a300*/  HADD2.F32 R90, -RZ, R93.reuse.H0_H0 ;  /* 0x2000005dff5a7230 */ /* 0x100fe40000004100 */
[----:B------:R-:W-:Y:S01]  /*a310*/  FFMA R16, R73, R88, R16 ;  /* 0x0000005849107223 */ /* 0x000fe20000000010 */
[C---:B------:R-:W-:Y:S01]  /*a320*/  FMUL R17, R70.reuse, R21 ;  /* 0x0000001546117220 */ /* 0x040fe20000400000 */
[----:B------:R-:W-:Y:S01]  /*a330*/  HADD2.F32 R91, -RZ, R93.H1_H1 ;  /* 0x3000005dff5b7230 */ /* 0x000fe20000004100 */
[----:B------:R-:W-:Y:S01]  /*a340*/  F2FP.F16.F32.PACK_AB R11, R19, R14 ;  /* 0x0000000e130b723e */ /* 0x000fe200000000ff */
[C---:B------:R-:W-:Y:S01]  /*a350*/  FMUL R18, R70.reuse, R22 ;  /* 0x0000001646127220 */ /* 0x040fe20000400000 */
[C---:B------:R-:W-:Y:S01]  /*a360*/  FFMA R17, R73.reuse, R89, R17 ;  /* 0x0000005949117223 */ /* 0x040fe20000000011 */
[--C-:B------:R-:W-:Y:S02]  /*a370*/  HADD2.F32 R92, -RZ, R94.reuse.H0_H0 ;  /* 0x2000005eff5c7230 */ /* 0x100fe40000004100 */
[C---:B------:R-:W-:Y:S01]  /*a380*/  FMUL R23, R70.reuse, R23 ;  /* 0x0000001746177220 */ /* 0x040fe20000400000 */
[----:B------:R1:W-:Y:S01]  /*a390*/  STS.128 [R161+0xc400], R8 ;  /* 0x00c40008a1007388 */ /* 0x0003e20000000c00 */
[----:B------:R-:W-:Y:S01]  /*a3a0*/  FFMA R18, R73, R90, R18 ;  /* 0x0000005a49127223 */ /* 0x000fe20000000012 */
[----:B------:R-:W-:Y:S01]  /*a3b0*/  F2FP.F16.F32.PACK_AB R16, R17, R16 ;  /* 0x000000101110723e */ /* 0x000fe200000000ff */
[----:B------:R-:W-:Y:S01]  /*a3c0*/  FFMA R23, R73, R91, R23 ;  /* 0x0000005b49177223 */ /* 0x000fe20000000017 */
[----:B------:R-:W-:Y:S02]  /*a3d0*/  HADD2.F32 R93, -RZ, R94.H1_H1 ;  /* 0x3000005eff5d7230 */ /* 0x000fe40000004100 */
[C---:B------:R-:W-:Y:S01]  /*a3e0*/  FMUL R20, R70.reuse, R24 ;  /* 0x0000001846147220 */ /* 0x040fe20000400000 */
[--C-:B------:R-:W-:Y:S02]  /*a3f0*/  HADD2.F32 R94, -RZ, R95.reuse.H0_H0 ;  /* 0x2000005fff5e7230 */ /* 0x100fe40000004100 */
[C---:B------:R-:W-:Y:S01]  /*a400*/  FMUL R21, R70.reuse, R25 ;  /* 0x0000001946157220 */ /* 0x040fe20000400000 */
[----:B------:R-:W-:Y:S01]  /*a410*/  F2FP.F16.F32.PACK_AB R17, R23, R18 ;  /* 0x000000121711723e */ /* 0x000fe200000000ff */
[C---:B------:R-:W-:Y:S01]  /*a420*/  FFMA R20, R73.reuse, R92, R20 ;  /* 0x0000005c49147223 */ /* 0x040fe20000000014 */
[----:B------:R-:W-:Y:S02]  /*a430*/  HADD2.F32 R95, -RZ, R95.H1_H1 ;  /* 0x3000005fff5f7230 */ /* 0x000fe40000004100 */
[----:B------:R-:W-:Y:S01]  /*a440*/  FFMA R21, R73, R93, R21 ;  /* 0x0000005d49157223 */ /* 0x000fe20000000015 */
[C---:B------:R-:W-:Y:S01]  /*a450*/  FMUL R22, R70.reuse, R26 ;  /* 0x0000001a46167220 */ /* 0x040fe20000400000 */
[--C-:B------:R-:W-:Y:S02]  /*a460*/  HADD2.F32 R96, -RZ, R100.reuse.H0_H0 ;  /* 0x20000064ff607230 */ /* 0x100fe40000004100 */
[C---:B------:R-:W-:Y:S01]  /*a470*/  FMUL R27, R70.reuse, R27 ;  /* 0x0000001b461b7220 */ /* 0x040fe20000400000 */
[----:B------:R-:W-:Y:S01]  /*a480*/  HADD2.F32 R97, -RZ, R100.H1_H1 ;  /* 0x30000064ff617230 */ /* 0x000fe20000004100 */
[----:B------:R-:W-:Y:S01]  /*a490*/  F2FP.F16.F32.PACK_AB R18, R21, R20 ;  /* 0x000000141512723e */ /* 0x000fe200000000ff */
[C---:B------:R-:W-:Y:S01]  /*a4a0*/  FFMA R22, R73.reuse, R94, R22 ;  /* 0x0000005e49167223 */ /* 0x040fe20000000016 */
        /* <DEDUP_REMOVED lines=9> */
[--C-:B------:R-:W-:Y:S01]  /*a540*/  HADD2.F32 R100, -RZ, R102.reuse.H0_H0 ;  /* 0x20000066ff647230 */ /* 0x100fe20000004100 */
[----:B------:R1:W-:Y:S01]  /*a550*/  STS.128 [R159+0xc400], R16 ;  /* 0x00c400109f007388 */ /* 0x0003e20000000c00 */
        /* <DEDUP_REMOVED lines=69> */
[C---:B------:R-:W-:Y:S01]  /*a9b0*/  FFMA R45, R73.reuse, R117, R45 ;  /* 0x00000075492d7223 */ /* 0x040fe2000000002d */
[C---:B------:R-:W-:Y:S01]  /*a9c0*/  FMUL R46, R70.reuse, R50 ;  /* 0x00000032462e7220 */ /* 0x040fe20000400000 */
[--C-:B------:R-:W-:Y:S02]  /*a9d0*/  HADD2.F32 R120, -RZ, R124.reuse.H0_H0 ;  /* 0x2000007cff787230 */ /* 0x100fe40000004100 */
[C---:B------:R-:W-:Y:S01]  /*a9e0*/  FMUL R51, R70.reuse, R51 ;  /* 0x0000003346337220 */ /* 0x040fe20000400000 */
[----:B------:R-:W-:Y:S02]  /*a9f0*/  HADD2.F32 R121, -RZ, R124.H1_H1 ;  /* 0x3000007cff797230 */ /* 0x000fe40000004100 */
[C---:B------:R-:W-:Y:S01]  /*aa00*/  FMUL R48, R70.reuse, R52 ;  /* 0x0000003446307220 */ /* 0x040fe20000400000 */
[--C-:B------:R-:W-:Y:S02]  /*aa10*/  HADD2.F32 R122, -RZ, R125.reuse.H0_H0 ;  /* 0x2000007dff7a7230 */ /* 0x100fe40000004100 */
[C---:B------:R-:W-:Y:S01]  /*aa20*/  FMUL R49, R70.reuse, R53 ;  /* 0x0000003546317220 */ /* 0x040fe20000400000 */
[C---:B------:R-:W-:Y:S01]  /*aa30*/  FFMA R46, R73.reuse, R118, R46 ;  /* 0x00000076492e7223 */ /* 0x040fe2000000002e */
[----:B------:R-:W-:Y:S02]  /*aa40*/  HADD2.F32 R123, -RZ, R125.H1_H1 ;  /* 0x3000007dff7b7230 */ /* 0x000fe40000004100 */
[C---:B------:R-:W-:Y:S01]  /*aa50*/  FMUL R50, R70.reuse, R54 ;  /* 0x0000003646327220 */ /* 0x040fe20000400000 */
[C---:B------:R-:W-:Y:S01]  /*aa60*/  FFMA R51, R73.reuse, R119, R51 ;  /* 0x0000007749337223 */ /* 0x040fe20000000033 */
        /* <DEDUP_REMOVED lines=11> */
[----:B------:R-:W-:Y:S01]  /*ab20*/  FFMA R55, R73, R123, R55 ;  /* 0x0000007b49377223 */ /* 0x000fe20000000037 */
[--C-:B------:R-:W-:Y:S02]  /*ab30*/  HADD2.F32 R128, -RZ, R132.reuse.H0_H0 ;  /* 0x20000084ff807230 */ /* 0x100fe40000004100 */
[C---:B------:R-:W-:Y:S01]  /*ab40*/  FMUL R59, R70.reuse, R59 ;  /* 0x0000003b463b7220 */ /* 0x040fe20000400000 */
[----:B------:R-:W-:Y:S01]  /*ab50*/  F2FP.F16.F32.PACK_AB R42, R45, R44 ;  /* 0x0000002c2d2a723e */ /* 0x000fe200000000ff */
[----:B------:R-:W-:Y:S01]  /*ab60*/  FFMA R52, R73, R124, R52 ;  /* 0x0000007c49347223 */ /* 0x000fe20000000034 */
[----:B------:R-:W-:Y:S01]  /*ab70*/  F2FP.F16.F32.PACK_AB R43, R51, R46 ;  /* 0x0000002e332b723e */ /* 0x000fe200000000ff */
[----:B------:R-:W-:Y:S02]  /*ab80*/  HADD2.F32 R129, -RZ, R132.H1_H1 ;  /* 0x30000084ff817230 */ /* 0x000fe40000004100 */
[C---:B------:R-:W-:Y:S01]  /*ab90*/  FMUL R56, R70.reuse, R60 ;  /* 0x0000003c46387220 */ /* 0x040fe20000400000 */
[C---:B------:R-:W-:Y:S01]  /*aba0*/  FFMA R53, R73.reuse, R125, R53 ;  /* 0x0000007d49357223 */ /* 0x040fe20000000035 */
[--C-:B------:R-:W-:Y:S01]  /*abb0*/  HADD2.F32 R130, -RZ, R133.reuse.H0_H0 ;  /* 0x20000085ff827230 */ /* 0x100fe20000004100 */
[----:B------:R1:W-:Y:S01]  /*abc0*/  STS.128 [R164+0xc400], R40 ;  /* 0x00c40028a4007388 */ /* 0x0003e20000000c00 */
        /* <DEDUP_REMOVED lines=15> */
[----:B------:R-:W-:Y:S02]  /*acc0*/  HADD2.F32 R135, -RZ, R135.H1_H1 ;  /* 0x30000087ff877230 */ /* 0x000fe40000004100 */
[C---:B------:R-:W-:Y:S01]  /*acd0*/  FMUL R62, R70.reuse, R66 ;  /* 0x00000042463e7220 */ /* 0x040fe20000400000 */
[----:B------:R-:W-:Y:S01]  /*ace0*/  F2FP.F16.F32.PACK_AB R49, R55, R50 ;  /* 0x000000323731723e */ /* 0x000fe200000000ff */
[----:B------:R-:W-:Y:S01]  /*acf0*/  FFMA R63, R73, R131, R63 ;  /* 0x00000083493f7223 */ /* 0x000fe2000000003f */
[----:B------:R-:W-:Y:S01]  /*ad00*/  FMUL R67, R70, R67 ;  /* 0x0000004346437220 */ /* 0x000fe20000400000 */
[----:B------:R-:W-:Y:S01]  /*ad10*/  F2FP.F16.F32.PACK_AB R50, R53, R52 ;  /* 0x000000343532723e */ /* 0x000fe200000000ff */
[----:B------:R-:W-:Y:S01]  /*ad20*/  FFMA R60, R73, R132, R60 ;  /* 0x00000084493c7223 */ /* 0x000fe2000000003c */
[----:B------:R-:W-:Y:S01]  /*ad30*/  F2FP.F16.F32.PACK_AB R51, R59, R54 ;  /* 0x000000363b33723e */ /* 0x000fe200000000ff */
[C---:B------:R-:W-:Y:S01]  /*ad40*/  FFMA R61, R73.reuse, R133, R61 ;  /* 0x00000085493d7223 */ /* 0x040fe2000000003d */
[C---:B------:R-:W-:Y:S01]  /*ad50*/  FFMA R62, R73.reuse, R134, R62 ;  /* 0x00000086493e7223 */ /* 0x040fe2000000003e */
[----:B------:R-:W-:Y:S01]  /*ad60*/  FFMA R67, R73, R135, R67 ;  /* 0x0000008749437223 */ /* 0x000fe20000000043 */
[----:B------:R-:W-:Y:S01]  /*ad70*/  F2FP.F16.F32.PACK_AB R56, R57, R56 ;  /* 0x000000383938723e */ /* 0x000fe200000000ff */
[----:B------:R1:W-:Y:S01]  /*ad80*/  STS.128 [R150+0xc400], R48 ;  /* 0x00c4003096007388 */ /* 0x0003e20000000c00 */
[----:B------:R-:W-:Y:S02]  /*ad90*/  F2FP.F16.F32.PACK_AB R57, R63, R58 ;  /* 0x0000003a3f39723e */ /* 0x000fe400000000ff */
        /* <DEDUP_REMOVED lines=12> */
[----:B------:R-:W-:Y:S02]  /*ae60*/  UIADD3 UR9, UPT, UPT, UR49, 0xc0, URZ ;  /* 0x000000c031097890 */ /* 0x000fe4000fffe0ff */
[----:B------:R-:W-:Y:S01]  /*ae70*/  UIADD3 UR8, UPT, UPT, UR44, 0xc400, URZ ;  /* 0x0000c4002c087890 */ /* 0x000fe2000fffe0ff */
[----:B------:R-:W-:Y:S01]  /*ae80*/  UMOV UR10, UR50 ;  /* 0x00000032000a7c82 */ /* 0x000fe20008000000 */
[----:B------:R-:W-:Y:S01]  /*ae90*/  UMOV UR11, UR36 ;  /* 0x00000024000b7c82 */ /* 0x000fe20008000000 */
[----:B--2---:R-:W-:Y:S04]  /*aea0*/  UIADD3 UR4, UP0, UPT, UR6, 0x680, URZ ;  /* 0x0000068006047890 */ /* 0x004fe8000ff1e0ff */
[----:B------:R-:W-:Y:S09]  /*aeb0*/  UIADD3.X UR5, UPT, UPT, URZ, UR7, URZ, UP0, !UPT ;  /* 0x00000007ff057290 */ /* 0x000ff200087fe4ff */
[----:B------:R2:W-:Y:S01]  /*aec0*/  UTMASTG.3D [UR8], [UR4] ;  /* 0x00000008040073b5 */ /* 0x0005e20008010000 */
[----:B------:R0:W-:Y:S01]  /*aed0*/  UTMACMDFLUSH ;  /* 0x00000000000079b7 */ /* 0x0001e20000000000 */
[----:B--2---:R-:W-:Y:S04]  /*aee0*/  DEPBAR.LE SB0, 0x1 ;  /* 0x000080400000791a */ /* 0x004fe80000000000 */
.L_x_128:
[----:B------:R-:W-:Y:S05]  /*aef0*/  BSYNC.RECONVERGENT B0 ;  /* 0x0000000000007941 */ /* 0x000fea0003800200 */
.L_x_127:
[----:B------:R-:W-:Y:S01]  /*af00*/  BAR.SYNC.DEFER_BLOCKING 0x1, 0x80 ;  /* 0x0042000000007b1d */ /* 0x000fe20000010000 */
[----:B------:R-:W-:Y:S01]  /*af10*/  UISETP.NE.AND UP0, UPT, UR47, -0x4, UPT ;  /* 0xfffffffc2f00788c */ /* 0x000fe2000bf05270 */
[----:B------:R-:W-:Y:S08]  /*af20*/  IADD3 R68, PT, PT, R68, 0x1, RZ ;  /* 0x0000000144447810 */ /* 0x000ff00007ffe0ff */
[----:B------:R-:W-:Y:S05]  /*af30*/  BRA.U !UP0, `(.L_x_129) ;  /* 0x0000000108247547 */ /* 0x000fea000b800000 */
[----:B------:R-:W-:Y:S01]  /*af40*/  ISETP.NE.AND P0, PT, R158, RZ, PT ;  /* 0x000000ff9e00720c */ /* 0x000fe20003f05270 */
[----:B------:R-:W-:Y:S01]  /*af50*/  IMAD.U32 R0, RZ, RZ, UR46 ;  /* 0x0000002eff007e24 */ /* 0x000fe2000f8e00ff */
[----:B------:R-:W-:Y:S04]  /*af60*/  UIADD3 UR4, UPT, UPT, UR46, 0x1, URZ ;  /* 0x000000012e047890 */ /* 0x000fe8000fffe0ff */
[----:B------:R-:W-:Y:S04]  /*af70*/  UISETP.NE.AND UP0, UPT, UR4, 0x4, UPT ;  /* 0x000000040400788c */ /* 0x000fe8000bf05270 */
[----:B------:R-:W-:Y:S03]  /*af80*/  USEL UR46, UR4, URZ, UP0 ;  /* 0x000000ff042e7287 */ /* 0x000fe60008000000 */
[----:B------:R-:W-:Y:S05]  /*af90*/  @P0 LEA R0, R0, UR44, 0x3 ;  /* 0x0000002c00000c11 */ /* 0x000fea000f8e18ff */
[----:B------:R-:W-:Y:S05]  /*afa0*/  @P0 VIADD R0, R0, 0x50 ;  /* 0x0000005000000836 */ /* 0x000fea0000000000 */
[----:B------:R-:W-:Y:S04]  /*afb0*/  @P0 PRMT R0, R165, 0x654, R0 ;  /* 0x00000654a5000816 */ /* 0x000fe80000000000 */
[----:B------:R2:W-:Y:S03]  /*afc0*/  @P0 SYNCS.ARRIVE.TRANS64.RED.A1T0 RZ, [R0+URZ], RZ ;  /* 0x000000ff00ff09a7 */ /* 0x0005e600081004ff */
.L_x_129:
[----:B------:R-:W-:Y:S01]  /*afd0*/  R2UR UR5, R144 ;  /* 0x00000000900572ca */ /* 0x000fe200000e0000 */
[----:B------:R-:W-:Y:S01]  /*afe0*/  UISETP.NE.AND UP0, UPT, UR61, URZ, UPT ;  /* 0x000000ff3d00728c */ /* 0x000fe2000bf05270 */
[----:B------:R-:W-:Y:S01]  /*aff0*/  R2UR UR4, R145 ;  /* 0x00000000910472ca */ /* 0x000fe200000e0000 */
[----:B------:R-:W-:Y:S01]  /*b000*/  UIADD3 UR47, UPT, UPT, UR47, 0x4, URZ ;  /* 0x000000042f2f7890 */ /* 0x000fe2000fffe0ff */
[----:B------:R-:W-:Y:S01]  /*b010*/  ISETP.NE.AND P0, PT, R149, 0x2, PT ;  /* 0x000000029500780c */ /* 0x000fe20003f05270 */
[----:B------:R-:W-:Y:S01]  /*b020*/  UMOV UR36, UR60 ;  /* 0x0000003c00247c82 */ /* 0x000fe20008000000 */
[----:B------:R-:W-:Y:S02]  /*b030*/  ISETP.NE.AND P1, PT, R68, 0x2, PT ;  /* 0x000000024400780c */ /* 0x000fe40003f25270 */
[----:B------:R-:W-:Y:S02]  /*b040*/  SEL R2, RZ, 0x1, P0 ;  /* 0x00000001ff027807 */ /* 0x000fe40000000000 */
[----:B--2---:R-:W-:Y:S02]  /*b050*/  SEL R0, RZ, 0x1, P1 ;  /* 0x00000001ff007807 */ /* 0x004fe40000800000 */
[----:B------:R-:W-:Y:S01]  /*b060*/  LOP3.LUT R152, R152, R2, RZ, 0x3c, !PT ;  /* 0x0000000298987212 */ /* 0x000fe200078e3cff */
[----:B------:R-:W-:Y:S01]  /*b070*/  UIADD3 UR20, UPT, UPT, UR37, UR5, URZ ;  /* 0x0000000525147290 */ /* 0x000fe2000fffe0ff */
[----:B------:R-:W-:Y:S01]  /*b080*/  LOP3.LUT R153, R153, R0, RZ, 0x3c, !PT ;  /* 0x0000000099997212 */ /* 0x000fe200078e3cff */
[----:B------:R-:W-:Y:S01]  /*b090*/  UIADD3 UR16, UPT, UPT, UR38, UR4, URZ ;  /* 0x0000000426107290 */ /* 0x000fe2000fffe0ff */
[----:B------:R-:W-:Y:S02]  /*b0a0*/  SEL R149, R149, RZ, P0 ;  /* 0x000000ff95957207 */ /* 0x000fe40000000000 */
[----:B------:R-:W-:Y:S01]  /*b0b0*/  SEL R68, R68, RZ, P1 ;  /* 0x000000ff44447207 */ /* 0x000fe20000800000 */
[----:B------:R-:W-:Y:S08]  /*b0c0*/  BRA.U UP0, `(.L_x_130) ;  /* 0xffffff9d00a47547 */ /* 0x000ff0000b83ffff */
[----:B------:R-:W-:-:S13]  /*b0d0*/  R2UR UR4, R146 ;  /* 0x00000000920472ca */ /* 0x000fda00000e0000 */
[----:B------:R-:W-:-:S09]  /*b0e0*/  UISETP.NE.AND UP0, UPT, UR4, URZ, UPT ;  /* 0x000000ff0400728c */ /* 0x000fd2000bf05270 */
[----:B------:R-:W-:Y:S05]  /*b0f0*/  BRA.U !UP0, `(.L_x_131) ;  /* 0x0000000108487547 */ /* 0x000fea000b800000 */
[----:B------:R-:W2:Y:S02]  /*b100*/  LDCU.64 UR4, c[0x0][0x890] ;  /* 0x00011200ff0477ac */ /* 0x000ea40008000a00 */
[----:B--2---:R-:W-:-:S04]  /*b110*/  UISETP.NE.U32.AND UP0, UPT, UR4, URZ, UPT ;  /* 0x000000ff0400728c */ /* 0x004fc8000bf05070 */
[----:B------:R-:W-:-:S09]  /*b120*/  UISETP.NE.AND.EX UP0, UPT, UR5, URZ, UPT, UP0 ;  /* 0x000000ff0500728c */ /* 0x000fd2000bf05300 */
[----:B------:R-:W-:Y:S05]  /*b130*/  BRA.U UP0, `(.L_x_132) ;  /* 0x00000001000c7547 */ /* 0x000fea000b800000 */
[----:B------:R-:W-:-:S13]  /*b140*/  FSETP.NEU.AND P0, PT, R73, RZ, PT ;  /* 0x000000ff4900720b */ /* 0x000fda0003f0d000 */
[----:B------:R-:W-:Y:S05]  /*b150*/  @!P0 EXIT ;  /* 0x000000000000894d */ /* 0x000fea0003800000 */
[----:B------:R-:W-:Y:S05]  /*b160*/  BRA `(.L_x_131) ;  /* 0x00000000002c7947 */ /* 0x000fea0003800000 */
.L_x_132:
[----:B------:R-:W-:Y:S01]  /*b170*/  ISETP.NE.AND P0, PT, R148, RZ, PT ;  /* 0x000000ff9400720c */ /* 0x000fe20003f05270 */
[----:B------:R-:W-:-:S12]  /*b180*/  BSSY.RECONVERGENT B0, `(.L_x_131) ;  /* 0x0000009000007945 */ /* 0x000fd80003800200 */
[----:B------:R-:W-:Y:S05]  /*b190*/  @P0 BRA `(.L_x_133) ;  /* 0x0000000000140947 */ /* 0x000fea0003800000 */
[----:B------:R-:W2:Y:S02]  /*b1a0*/  LDCU.64 UR4, c[0x0][0x888] ;  /* 0x00011100ff0477ac */ /* 0x000ea40008000a00 */
[----:B--2---:R-:W-:-:S04]  /*b1b0*/  ISETP.NE.U32.AND P0, PT, RZ, UR4, PT ;  /* 0x00000004ff007c0c */ /* 0x004fc8000bf05070 */
[----:B------:R-:W-:-:S13]  /*b1c0*/  ISETP.NE.AND.EX P0, PT, RZ, UR5, PT, P0 ;  /* 0x00000005ff007c0c */ /* 0x000fda000bf05300 */
[----:B------:R-:W-:Y:S05]  /*b1d0*/  @!P0 EXIT ;  /* 0x000000000000894d */ /* 0x000fea0003800000 */
[----:B------:R-:W-:Y:S05]  /*b1e0*/  BRA `(.L_x_134) ;  /* 0x0000000000087947 */ /* 0x000fea0003800000 */
.L_x_133:
[----:B------:R-:W-:-:S13]  /*b1f0*/  FSETP.NEU.AND P0, PT, R73, RZ, PT ;  /* 0x000000ff4900720b */ /* 0x000fda0003f0d000 */
[----:B------:R-:W-:Y:S05]  /*b200*/  @!P0 EXIT ;  /* 0x000000000000894d */ /* 0x000fea0003800000 */
.L_x_134:
[----:B------:R-:W-:Y:S05]  /*b210*/  BSYNC.RECONVERGENT B0 ;  /* 0x0000000000007941 */ /* 0x000fea0003800200 */
.L_x_131:
[----:B------:R-:W2:Y:S01]  /*b220*/  S2UR UR5, SR_CgaCtaId ;  /* 0x00000000000579c3 */ /* 0x000ea20000008800 */
[----:B------:R-:W-:Y:S01]  /*b230*/  ULEA UR4, UR46, UR44, 0x3 ;  /* 0x0000002c2e047291 */ /* 0x000fe2000f8e18ff */
[----:B------:R-:W-:-:S04]  /*b240*/  DEPBAR.LE SB0, 0x0 ;  /* 0x000080000000791a */ /* 0x000fc80000000000 */
[----:B------:R-:W-:-:S04]  /*b250*/  UIADD3 UR4, UPT, UPT, UR4, 0x50, URZ ;  /* 0x0000005004047890 */ /* 0x000fc8000fffe0ff */
[----:B--2---:R-:W-:-:S09]  /*b260*/  UPRMT UR4, UR5, 0x654, UR4 ;  /* 0x0000065405047896 */ /* 0x004fd20008000004 */
[----:B------:R-:W-:Y:S01]  /*b270*/  SYNCS.ARRIVE.TRANS64.RED.A1T0 RZ, [UR4], RZ ;  /* 0x000000ffffff79a7 */ /* 0x000fe20008100404 */
[----:B------:R-:W-:Y:S05]  /*b280*/  EXIT ;  /* 0x000000000000794d */ /* 0x000fea0003800000 */
.L_x_24:
[----:B--2---:R2:W3:Y:S02]  /*b290*/  SYNCS.PHASECHK.TRANS64.TRYWAIT P0, [R0+URZ+0xd0], R2 ;  /* 0x0000d002000075a7 */ /* 0x0044e400080011ff */
[----:B---3--:R-:W-:Y:S05]  /*b2a0*/  @!P0 NANOSLEEP.SYNCS 0x989680 ;  /* 0x009896800000895d */ /* 0x008fea0003900000 */
[----:B------:R-:W3:Y:S02]  /*b2b0*/  @!P0 SYNCS.PHASECHK.TRANS64 P0, [R0+URZ+0xd0], R2 ;  /* 0x0000d002000085a7 */ /* 0x000ee400080010ff */
[----:B---3--:R-:W-:Y:S05]  /*b2c0*/  @!P0 BRA `(.L_x_24) ;  /* 0xfffffffc00f08947 */ /* 0x008fea000383ffff */
[----:B------:R-:W-:Y:S05]  /*b2d0*/  BRA `(.L_x_135) ;  /* 0xffffff6400707947 */ /* 0x000fea000383ffff */
.L_x_27:
[----:B--2---:R-:W-:-:S07]  /*b2e0*/  MOV R0, UR33 ;  /* 0x0000002100007c02 */ /* 0x004fce0008000f00 */
.L_x_136:
[----:B--2---:R2:W3:Y:S02]  /*b2f0*/  SYNCS.PHASECHK.TRANS64.TRYWAIT P0, [R0+URZ+0x18], R3 ;  /* 0x00001803000075a7 */ /* 0x0044e400080011ff */
[----:B---3--:R-:W-:Y:S05]  /*b300*/  @!P0 NANOSLEEP.SYNCS 0x989680 ;  /* 0x009896800000895d */ /* 0x008fea0003900000 */
[----:B------:R-:W3:Y:S02]  /*b310*/  @!P0 SYNCS.PHASECHK.TRANS64 P0, [R0+URZ+0x18], R3 ;  /* 0x00001803000085a7 */ /* 0x000ee400080010ff */
[----:B---3--:R-:W-:Y:S05]  /*b320*/  @!P0 BRA `(.L_x_136) ;  /* 0xfffffffc00f08947 */ /* 0x008fea000383ffff */
[----:B------:R-:W-:Y:S05]  /*b330*/  BRA `(.L_x_26) ;  /* 0xffffff6400b07947 */ /* 0x000fea000383ffff */
.L_x_34:
[----:B-1----:R-:W-:-:S07]  /*b340*/  MOV R0, UR17 ;  /* 0x0000001100007c02 */ /* 0x002fce0008000f00 */
.L_x_137:
[----:B-1----:R1:W2:Y:S02]  /*b350*/  SYNCS.PHASECHK.TRANS64.TRYWAIT P0, [R0+URZ+0x18], R3 ;  /* 0x00001803000075a7 */ /* 0x0022a400080011ff */
[----:B--2---:R-:W-:Y:S05]  /*b360*/  @!P0 NANOSLEEP.SYNCS 0x989680 ;  /* 0x009896800000895d */ /* 0x004fea0003900000 */
[----:B------:R-:W2:Y:S02]  /*b370*/  @!P0 SYNCS.PHASECHK.TRANS64 P0, [R0+URZ+0x18], R3 ;  /* 0x00001803000085a7 */ /* 0x000ea400080010ff */
[----:B--2---:R-:W-:Y:S05]  /*b380*/  @!P0 BRA `(.L_x_137) ;  /* 0xfffffffc00f08947 */ /* 0x004fea000383ffff */
[----:B------:R-:W-:Y:S05]  /*b390*/  BRA `(.L_x_33) ;  /* 0xffffff6800707947 */ /* 0x000fea000383ffff */
.L_x_39:
[----:B-1----:R1:W2:Y:S02]  /*b3a0*/  SYNCS.PHASECHK.TRANS64.TRYWAIT P0, [R3+URZ+0x80], R0 ;  /* 0x00008000030075a7 */ /* 0x0022a400080011ff */
[----:B--2---:R-:W-:Y:S05]  /*b3b0*/  @!P0 NANOSLEEP.SYNCS 0x989680 ;  /* 0x009896800000895d */ /* 0x004fea0003900000 */
[----:B------:R-:W2:Y:S02]  /*b3c0*/  @!P0 SYNCS.PHASECHK.TRANS64 P0, [R3+URZ+0x80], R0 ;  /* 0x00008000030085a7 */ /* 0x000ea400080010ff */
[----:B--2---:R-:W-:Y:S05]  /*b3d0*/  @!P0 BRA `(.L_x_39) ;  /* 0xfffffffc00f08947 */ /* 0x004fea000383ffff */
[----:B------:R-:W-:Y:S05]  /*b3e0*/  BRA `(.L_x_138) ;  /* 0xffffff6c00107947 */ /* 0x000fea000383ffff */
.L_x_43:
[----:B------:R-:W-:-:S07]  /*b3f0*/  MOV R0, UR4 ;  /* 0x0000000400007c02 */ /* 0x000fce0008000f00 */
.L_x_139:
[----:B-1----:R1:W2:Y:S02]  /*b400*/  SYNCS.PHASECHK.TRANS64.TRYWAIT P0, [R0+URZ], R2 ;  /* 0x00000002000075a7 */ /* 0x0022a400080011ff */
[----:B--2---:R-:W-:Y:S05]  /*b410*/  @!P0 NANOSLEEP.SYNCS 0x989680 ;  /* 0x009896800000895d */ /* 0x004fea0003900000 */
[----:B------:R-:W2:Y:S02]  /*b420*/  @!P0 SYNCS.PHASECHK.TRANS64 P0, [R0+URZ], R2 ;  /* 0x00000002000085a7 */ /* 0x000ea400080010ff */
[----:B--2---:R-:W-:Y:S05]  /*b430*/  @!P0 BRA `(.L_x_139) ;  /* 0xfffffffc00f08947 */ /* 0x004fea000383ffff */
[----:B------:R-:W-:Y:S05]  /*b440*/  BRA `(.L_x_140) ;  /* 0xffffff7000bc7947 */ /* 0x000fea000383ffff */
.L_x_44:
[----:B------:R-:W-:-:S07]  /*b450*/  MOV R0, UR5 ;  /* 0x0000000500007c02 */ /* 0x000fce0008000f00 */
.L_x_141:
[----:B-1----:R1:W2:Y:S02]  /*b460*/  SYNCS.PHASECHK.TRANS64.TRYWAIT P0, [R0+URZ], R2 ;  /* 0x00000002000075a7 */ /* 0x0022a400080011ff */
[----:B--2---:R-:W-:Y:S05]  /*b470*/  @!P0 NANOSLEEP.SYNCS 0x989680 ;  /* 0x009896800000895d */ /* 0x004fea0003900000 */
[----:B------:R-:W2:Y:S02]  /*b480*/  @!P0 SYNCS.PHASECHK.TRANS64 P0, [R0+URZ], R2 ;  /* 0x00000002000085a7 */ /* 0x000ea400080010ff */
[----:B--2---:R-:W-:Y:S05]  /*b490*/  @!P0 BRA `(.L_x_141) ;  /* 0xfffffffc00f08947 */ /* 0x004fea000383ffff */
[----:B------:R-:W-:Y:S05]  /*b4a0*/  BRA `(.L_x_142) ;  /* 0xffffff7000c87947 */ /* 0x000fea000383ffff */
.L_x_47:
[----:B-1----:R1:W2:Y:S02]  /*b4b0*/  SYNCS.PHASECHK.TRANS64.TRYWAIT P0, [R2+URZ+0xc0], R4 ;  /* 0x0000c004020075a7 */ /* 0x0022a400080011ff */
[----:B--2---:R-:W-:Y:S05]  /*b4c0*/  @!P0 NANOSLEEP.SYNCS 0x989680 ;  /* 0x009896800000895d */ /* 0x004fea0003900000 */
[----:B------:R-:W2:Y:S02]  /*b4d0*/  @!P0 SYNCS.PHASECHK.TRANS64 P0, [R2+URZ+0xc0], R4 ;  /* 0x0000c004020085a7 */ /* 0x000ea400080010ff */
[----:B--2---:R-:W-:Y:S05]  /*b4e0*/  @!P0 BRA `(.L_x_47) ;  /* 0xfffffffc00f08947 */ /* 0x004fea000383ffff */
[----:B------:R-:W-:Y:S05]  /*b4f0*/  BRA `(.L_x_143) ;  /* 0xffffff74002c7947 */ /* 0x000fea000383ffff */
.L_x_48:
[----:B------:R-:W-:-:S07]  /*b500*/  MOV R2, UR4 ;  /* 0x0000000400027c02 */ /* 0x000fce0008000f00 */
.L_x_144:
[----:B-1----:R1:W2:Y:S02]  /*b510*/  SYNCS.PHASECHK.TRANS64.TRYWAIT P0, [R2+URZ+0x90], R5 ;  /* 0x00009005020075a7 */ /* 0x0022a400080011ff */
[----:B--2---:R-:W-:Y:S05]  /*b520*/  @!P0 NANOSLEEP.SYNCS 0x989680 ;  /* 0x009896800000895d */ /* 0x004fea0003900000 */
[----:B------:R-:W2:Y:S02]  /*b530*/  @!P0 SYNCS.PHASECHK.TRANS64 P0, [R2+URZ+0x90], R5 ;  /* 0x00009005020085a7 */ /* 0x000ea400080010ff */
[----:B--2---:R-:W-:Y:S05]  /*b540*/  @!P0 BRA `(.L_x_144) ;  /* 0xfffffffc00f08947 */ /* 0x004fea000383ffff */
[----:B------:R-:W-:Y:S05]  /*b550*/  BRA `(.L_x_145) ;  /* 0xffffff74003c7947 */ /* 0x000fea000383ffff */
.L_x_49:
[----:B-1----:R1:W2:Y:S02]  /*b560*/  SYNCS.PHASECHK.TRANS64.TRYWAIT P1, [R2+URZ+0x80], R4 ;  /* 0x00008004020075a7 */ /* 0x0022a400080211ff */
[----:B--2---:R-:W-:Y:S05]  /*b570*/  @!P1 NANOSLEEP.SYNCS 0x989680 ;  /* 0x009896800000995d */ /* 0x004fea0003900000 */
[----:B------:R-:W2:Y:S02]  /*b580*/  @!P1 SYNCS.PHASECHK.TRANS64 P1, [R2+URZ+0x80], R4 ;  /* 0x00008004020095a7 */ /* 0x000ea400080210ff */
[----:B--2---:R-:W-:Y:S05]  /*b590*/  @!P1 BRA `(.L_x_49) ;  /* 0xfffffffc00f09947 */ /* 0x004fea000383ffff */
[----:B------:R-:W-:Y:S05]  /*b5a0*/  BRA `(.L_x_146) ;  /* 0xffffff74006c7947 */ /* 0x000fea000383ffff */
.L_x_52:
[----:B------:R-:W-:-:S07]  /*b5b0*/  MOV R0, UR4 ;  /* 0x0000000400007c02 */ /* 0x000fce0008000f00 */
.L_x_147:
[----:B-1----:R1:W2:Y:S02]  /*b5c0*/  SYNCS.PHASECHK.TRANS64.TRYWAIT P0, [R0+URZ+0x90], R2 ;  /* 0x00009002000075a7 */ /* 0x0022a400080011ff */
[----:B--2---:R-:W-:Y:S05]  /*b5d0*/  @!P0 NANOSLEEP.SYNCS 0x989680 ;  /* 0x009896800000895d */ /* 0x004fea0003900000 */
[----:B------:R-:W2:Y:S02]  /*b5e0*/  @!P0 SYNCS.PHASECHK.TRANS64 P0, [R0+URZ+0x90], R2 ;  /* 0x00009002000085a7 */ /* 0x000ea400080010ff */
[----:B--2---:R-:W-:Y:S05]  /*b5f0*/  @!P0 BRA `(.L_x_147) ;  /* 0xfffffffc00f08947 */ /* 0x004fea000383ffff */
[----:B------:R-:W-:Y:S05]  /*b600*/  BRA `(.L_x_51) ;  /* 0xffffff7400c07947 */ /* 0x000fea000383ffff */
.L_x_59:
[----:B-1----:R1:W2:Y:S02]  /*b610*/  SYNCS.PHASECHK.TRANS64.TRYWAIT P1, [R0+URZ+0x80], R2 ;  /* 0x00008002000075a7 */ /* 0x0022a400080211ff */
[----:B--2---:R-:W-:Y:S05]  /*b620*/  @!P1 NANOSLEEP.SYNCS 0x989680 ;  /* 0x009896800000995d */ /* 0x004fea0003900000 */
[----:B------:R-:W2:Y:S02]  /*b630*/  @!P1 SYNCS.PHASECHK.TRANS64 P1, [R0+URZ+0x80], R2 ;  /* 0x00008002000095a7 */ /* 0x000ea400080210ff */
[----:B--2---:R-:W-:Y:S05]  /*b640*/  @!P1 BRA `(.L_x_59) ;  /* 0xfffffffc00f09947 */ /* 0x004fea000383ffff */
[----:B------:R-:W-:Y:S05]  /*b650*/  BRA `(.L_x_148) ;  /* 0xffffff7c00287947 */ /* 0x000fea000383ffff */
.L_x_60:
[----:B------:R-:W-:-:S07]  /*b660*/  MOV R2, UR22 ;  /* 0x0000001600027c02 */ /* 0x000fce0008000f00 */
.L_x_149:
[----:B-1----:R1:W2:Y:S02]  /*b670*/  SYNCS.PHASECHK.TRANS64.TRYWAIT P0, [R2+URZ+0xb0], R0 ;  /* 0x0000b000020075a7 */ /* 0x0022a400080011ff */
[----:B--2---:R-:W-:Y:S05]  /*b680*/  @!P0 NANOSLEEP.SYNCS 0x989680 ;  /* 0x009896800000895d */ /* 0x004fea0003900000 */
[----:B------:R-:W2:Y:S02]  /*b690*/  @!P0 SYNCS.PHASECHK.TRANS64 P0, [R2+URZ+0xb0], R0 ;  /* 0x0000b000020085a7 */ /* 0x000ea400080010ff */
[----:B--2---:R-:W-:Y:S05]  /*b6a0*/  @!P0 BRA `(.L_x_149) ;  /* 0xfffffffc00f08947 */ /* 0x004fea000383ffff */
[----:B------:R-:W-:Y:S05]  /*b6b0*/  BRA `(.L_x_150) ;  /* 0xffffff7c00607947 */ /* 0x000fea000383ffff */
.L_x_63:
[----:B------:R-:W-:Y:S07]  /*b6c0*/  MOV R0, UR5 ;  /* 0x0000000500007c02 */ /* 0x000fee0008000f00 */
.L_x_151:
[----:B-1----:R1:W2:Y:S02]  /*b6d0*/  SYNCS.PHASECHK.TRANS64.TRYWAIT P0, [R0+URZ], R2 ;  /* 0x00000002000075a7 */ /* 0x0022a400080011ff */
[----:B--2---:R-:W-:Y:S05]  /*b6e0*/  @!P0 NANOSLEEP.SYNCS 0x989680 ;  /* 0x009896800000895d */ /* 0x004fea0003900000 */
[----:B------:R-:W2:Y:S02]  /*b6f0*/  @!P0 SYNCS.PHASECHK.TRANS64 P0, [R0+URZ], R2 ;  /* 0x00000002000085a7 */ /* 0x000ea400080010ff */
[----:B--2---:R-:W-:Y:S05]  /*b700*/  @!P0 BRA `(.L_x_151) ;  /* 0xfffffffc00f08947 */ /* 0x004fea000383ffff */
[----:B------:R-:W-:Y:S05]  /*b710*/  BRA `(.L_x_62) ;  /* 0xffffff7c007c7947 */ /* 0x000fea000383ffff */
.L_x_66:
[----:B------:R-:W-:-:S07]  /*b720*/  MOV R0, UR4 ;  /* 0x0000000400007c02 */ /* 0x000fce0008000f00 */
.L_x_152:
[----:B--2---:R2:W4:Y:S02]  /*b730*/  SYNCS.PHASECHK.TRANS64.TRYWAIT P0, [R0+URZ], R2 ;  /* 0x00000002000075a7 */ /* 0x00452400080011ff */
[----:B----4-:R-:W-:Y:S05]  /*b740*/  @!P0 NANOSLEEP.SYNCS 0x989680 ;  /* 0x009896800000895d */ /* 0x010fea0003900000 */
[----:B------:R-:W4:Y:S02]  /*b750*/  @!P0 SYNCS.PHASECHK.TRANS64 P0, [R0+URZ], R2 ;  /* 0x00000002000085a7 */ /* 0x000f2400080010ff */
[----:B----4-:R-:W-:Y:S05]  /*b760*/  @!P0 BRA `(.L_x_152) ;  /* 0xfffffffc00f08947 */ /* 0x010fea000383ffff */
[----:B------:R-:W-:Y:S05]  /*b770*/  BRA `(.L_x_153) ;  /* 0xffffff8000307947 */ /* 0x000fea000383ffff */
.L_x_67:
[----:B------:R-:W-:-:S07]  /*b780*/  MOV R0, UR4 ;  /* 0x0000000400007c02 */ /* 0x000fce0008000f00 */
.L_x_154:
[----:B-1----:R1:W2:Y:S02]  /*b790*/  SYNCS.PHASECHK.TRANS64.TRYWAIT P0, [R0+URZ], R2 ;  /* 0x00000002000075a7 */ /* 0x0022a400080011ff */
[----:B--2---:R-:W-:Y:S05]  /*b7a0*/  @!P0 NANOSLEEP.SYNCS 0x989680 ;  /* 0x009896800000895d */ /* 0x004fea0003900000 */
[----:B------:R-:W2:Y:S02]  /*b7b0*/  @!P0 SYNCS.PHASECHK.TRANS64 P0, [R0+URZ], R2 ;  /* 0x00000002000085a7 */ /* 0x000ea400080010ff */
[----:B--2---:R-:W-:Y:S05]  /*b7c0*/  @!P0 BRA `(.L_x_154) ;  /* 0xfffffffc00f08947 */ /* 0x004fea000383ffff */
[----:B------:R-:W-:Y:S05]  /*b7d0*/  BRA `(.L_x_155) ;  /* 0xffffff80003c7947 */ /* 0x000fea000383ffff */
.L_x_72:
[----:B--2---:R2:W3:Y:S02]  /*b7e0*/  SYNCS.PHASECHK.TRANS64.TRYWAIT P0, [R12+URZ+0x80], R0 ;  /* 0x000080000c0075a7 */ /* 0x0044e400080011ff */
[----:B---3--:R-:W-:Y:S05]  /*b7f0*/  @!P0 NANOSLEEP.SYNCS 0x989680 ;  /* 0x009896800000895d */ /* 0x008fea0003900000 */
[----:B------:R-:W3:Y:S02]  /*b800*/  @!P0 SYNCS.PHASECHK.TRANS64 P0, [R12+URZ+0x80], R0 ;  /* 0x000080000c0085a7 */ /* 0x000ee400080010ff */
[----:B---3--:R-:W-:Y:S05]  /*b810*/  @!P0 BRA `(.L_x_72) ;  /* 0xfffffffc00f08947 */ /* 0x008fea000383ffff */
[----:B------:R-:W-:Y:S05]  /*b820*/  BRA `(.L_x_156) ;  /* 0xffffff84006c7947 */ /* 0x000fea000383ffff */
.L_x_75:
[----:B--2---:R-:W-:Y:S07]  /*b830*/  MOV R0, UR21 ;  /* 0x0000001500007c02 */ /* 0x004fee0008000f00 */
.L_x_157:
[----:B--2---:R2:W3:Y:S02]  /*b840*/  SYNCS.PHASECHK.TRANS64.TRYWAIT P2, [R0+URZ+0x78], R6 ;  /* 0x00007806000075a7 */ /* 0x0044e400080411ff */
[----:B---3--:R-:W-:Y:S05]  /*b850*/  @!P2 NANOSLEEP.SYNCS 0x989680 ;  /* 0x009896800000a95d */ /* 0x008fea0003900000 */
[----:B------:R-:W3:Y:S02]  /*b860*/  @!P2 SYNCS.PHASECHK.TRANS64 P2, [R0+URZ+0x78], R6 ;  /* 0x000078060000a5a7 */ /* 0x000ee400080410ff */
[----:B---3--:R-:W-:Y:S05]  /*b870*/  @!P2 BRA `(.L_x_157) ;  /* 0xfffffffc00f0a947 */ /* 0x008fea000383ffff */
[----:B------:R-:W-:Y:S05]  /*b880*/  BRA `(.L_x_74) ;  /* 0xffffff8800d47947 */ /* 0x000fea000383ffff */
.L_x_78:
[----:B------:R-:W-:Y:S07]  /*b890*/  MOV R0, UR21 ;  /* 0x0000001500007c02 */ /* 0x000fee0008000f00 */
.L_x_158:
[----:B--2---:R2:W3:Y:S02]  /*b8a0*/  SYNCS.PHASECHK.TRANS64.TRYWAIT P0, [R0+URZ+0x50], R9 ;  /* 0x00005009000075a7 */ /* 0x0044e400080011ff */
[----:B---3--:R-:W-:Y:S05]  /*b8b0*/  @!P0 NANOSLEEP.SYNCS 0x989680 ;  /* 0x009896800000895d */ /* 0x008fea0003900000 */
[----:B------:R-:W3:Y:S02]  /*b8c0*/  @!P0 SYNCS.PHASECHK.TRANS64 P0, [R0+URZ+0x50], R9 ;  /* 0x00005009000085a7 */ /* 0x000ee400080010ff */
[----:B---3--:R-:W-:Y:S05]  /*b8d0*/  @!P0 BRA `(.L_x_158) ;  /* 0xfffffffc00f08947 */ /* 0x008fea000383ffff */
[----:B------:R-:W-:Y:S05]  /*b8e0*/  BRA `(.L_x_159) ;  /* 0xffffff8c00307947 */ /* 0x000fea000383ffff */
.L_x_79:
[----:B------:R-:W-:Y:S07]  /*b8f0*/  MOV R0, UR21 ;  /* 0x0000001500007c02 */ /* 0x000fee0008000f00 */
.L_x_160:
[----:B--2---:R2:W3:Y:S02]  /*b900*/  SYNCS.PHASECHK.TRANS64.TRYWAIT P0, [R0+URZ+0x58], R9 ;  /* 0x00005809000075a7 */ /* 0x0044e400080011ff */
[----:B---3--:R-:W-:Y:S05]  /*b910*/  @!P0 NANOSLEEP.SYNCS 0x989680 ;  /* 0x009896800000895d */ /* 0x008fea0003900000 */
[----:B------:R-:W3:Y:S02]  /*b920*/  @!P0 SYNCS.PHASECHK.TRANS64 P0, [R0+URZ+0x58], R9 ;  /* 0x00005809000085a7 */ /* 0x000ee400080010ff */
[----:B---3--:R-:W-:Y:S05]  /*b930*/  @!P0 BRA `(.L_x_160) ;  /* 0xfffffffc00f08947 */ /* 0x008fea000383ffff */
[----:B------:R-:W-:Y:S05]  /*b940*/  BRA `(.L_x_161) ;  /* 0xffffff8c00687947 */ /* 0x000fea000383ffff */
.L_x_80:
[----:B------:R-:W-:Y:S07]  /*b950*/  MOV R0, UR21 ;  /* 0x0000001500007c02 */ /* 0x000fee0008000f00 */
.L_x_162:
[----:B--2---:R2:W3:Y:S02]  /*b960*/  SYNCS.PHASECHK.TRANS64.TRYWAIT P0, [R0+URZ+0x60], R9 ;  /* 0x00006009000075a7 */ /* 0x0044e400080011ff */
[----:B---3--:R-:W-:Y:S05]  /*b970*/  @!P0 NANOSLEEP.SYNCS 0x989680 ;  /* 0x009896800000895d */ /* 0x008fea0003900000 */
[----:B------:R-:W3:Y:S02]  /*b980*/  @!P0 SYNCS.PHASECHK.TRANS64 P0, [R0+URZ+0x60], R9 ;  /* 0x00006009000085a7 */ /* 0x000ee400080010ff */
[----:B---3--:R-:W-:Y:S05]  /*b990*/  @!P0 BRA `(.L_x_162) ;  /* 0xfffffffc00f08947 */ /* 0x008fea000383ffff */
[----:B------:R-:W-:Y:S05]  /*b9a0*/  BRA `(.L_x_163) ;  /* 0xffffff8c00ac7947 */ /* 0x000fea000383ffff */
.L_x_81:
[----:B------:R-:W-:Y:S07]  /*b9b0*/  MOV R0, UR21 ;  /* 0x0000001500007c02 */ /* 0x000fee0008000f00 */
.L_x_164:
[----:B--2---:R2:W3:Y:S02]  /*b9c0*/  SYNCS.PHASECHK.TRANS64.TRYWAIT P0, [R0+URZ+0x68], R9 ;  /* 0x00006809000075a7 */ /* 0x0044e400080011ff */
[----:B---3--:R-:W-:Y:S05]  /*b9d0*/  @!P0 NANOSLEEP.SYNCS 0x989680 ;  /* 0x009896800000895d */ /* 0x008fea0003900000 */
[----:B------:R-:W3:Y:S02]  /*b9e0*/  @!P0 SYNCS.PHASECHK.TRANS64 P0, [R0+URZ+0x68], R9 ;  /* 0x00006809000085a7 */ /* 0x000ee400080010ff */
[----:B---3--:R-:W-:Y:S05]  /*b9f0*/  @!P0 BRA `(.L_x_164) ;  /* 0xfffffffc00f08947 */ /* 0x008fea000383ffff */
[----:B------:R-:W-:Y:S05]  /*ba00*/  BRA `(.L_x_165) ;  /* 0xffffff8c00ec7947 */ /* 0x000fea000383ffff */
.L_x_83:
[----:B------:R-:W-:-:S07]  /*ba10*/  MOV R0, UR21 ;  /* 0x0000001500007c02 */ /* 0x000fce0008000f00 */
.L_x_166:
[----:B---3--:R3:W4:Y:S02]  /*ba20*/  SYNCS.PHASECHK.TRANS64.TRYWAIT P0, [R0+URZ+0x50], R2 ;  /* 0x00005002000075a7 */ /* 0x00872400080011ff */
[----:B----4-:R-:W-:Y:S05]  /*ba30*/  @!P0 NANOSLEEP.SYNCS 0x989680 ;  /* 0x009896800000895d */ /* 0x010fea0003900000 */
[----:B------:R-:W4:Y:S02]  /*ba40*/  @!P0 SYNCS.PHASECHK.TRANS64 P0, [R0+URZ+0x50], R2 ;  /* 0x00005002000085a7 */ /* 0x000f2400080010ff */
[----:B----4-:R-:W-:Y:S05]  /*ba50*/  @!P0 BRA `(.L_x_166) ;  /* 0xfffffffc00f08947 */ /* 0x010fea000383ffff */
[----:B------:R-:W-:Y:S05]  /*ba60*/  BRA `(.L_x_167) ;  /* 0xffffff9000647947 */ /* 0x000fea000383ffff */
.L_x_84:
[----:B---3--:R-:W-:-:S07]  /*ba70*/  MOV R0, UR21 ;  /* 0x0000001500007c02 */ /* 0x008fce0008000f00 */
.L_x_168:
[----:B---3--:R3:W4:Y:S02]  /*ba80*/  SYNCS.PHASECHK.TRANS64.TRYWAIT P0, [R0+URZ+0x58], R2 ;  /* 0x00005802000075a7 */ /* 0x00872400080011ff */
[----:B----4-:R-:W-:Y:S05]  /*ba90*/  @!P0 NANOSLEEP.SYNCS 0x989680 ;  /* 0x009896800000895d */ /* 0x010fea0003900000 */
[----:B------:R-:W4:Y:S02]  /*baa0*/  @!P0 SYNCS.PHASECHK.TRANS64 P0, [R0+URZ+0x58], R2 ;  /* 0x00005802000085a7 */ /* 0x000f2400080010ff */
[----:B----4-:R-:W-:Y:S05]  /*bab0*/  @!P0 BRA `(.L_x_168) ;  /* 0xfffffffc00f08947 */ /* 0x010fea000383ffff */
[----:B------:R-:W-:Y:S05]  /*bac0*/  BRA `(.L_x_169) ;  /* 0xffffff9000547947 */ /* 0x000fea000383ffff */
.L_x_85:
[----:B---3--:R-:W-:-:S07]  /*bad0*/  MOV R0, UR21 ;  /* 0x0000001500007c02 */ /* 0x008fce0008000f00 */
.L_x_170:
[----:B---3--:R3:W4:Y:S02]  /*bae0*/  SYNCS.PHASECHK.TRANS64.TRYWAIT P0, [R0+URZ+0x60], R2 ;  /* 0x00006002000075a7 */ /* 0x00872400080011ff */
[----:B----4-:R-:W-:Y:S05]  /*baf0*/  @!P0 NANOSLEEP.SYNCS 0x989680 ;  /* 0x009896800000895d */ /* 0x010fea0003900000 */
[----:B------:R-:W4:Y:S02]  /*bb00*/  @!P0 SYNCS.PHASECHK.TRANS64 P0, [R0+URZ+0x60], R2 ;  /* 0x00006002000085a7 */ /* 0x000f2400080010ff */
[----:B----4-:R-:W-:Y:S05]  /*bb10*/  @!P0 BRA `(.L_x_170) ;  /* 0xfffffffc00f08947 */ /* 0x010fea000383ffff */
[----:B------:R-:W-:Y:S05]  /*bb20*/  BRA `(.L_x_171) ;  /* 0xffffff9000447947 */ /* 0x000fea000383ffff */
.L_x_87:
[----:B-1----:R1:W2:Y:S02]  /*bb30*/  SYNCS.PHASECHK.TRANS64.TRYWAIT P0, [R3+URZ+0x80], R0 ;  /* 0x00008000030075a7 */ /* 0x0022a400080011ff */
[----:B--2---:R-:W-:Y:S05]  /*bb40*/  @!P0 NANOSLEEP.SYNCS 0x989680 ;  /* 0x009896800000895d */ /* 0x004fea0003900000 */
[----:B------:R-:W2:Y:S02]  /*bb50*/  @!P0 SYNCS.PHASECHK.TRANS64 P0, [R3+URZ+0x80], R0 ;  /* 0x00008000030085a7 */ /* 0x000ea400080010ff */
[----:B--2---:R-:W-:Y:S05]  /*bb60*/  @!P0 BRA `(.L_x_87) ;  /* 0xfffffffc00f08947 */ /* 0x004fea000383ffff */
[----:B------:R-:W-:Y:S05]  /*bb70*/  BRA `(.L_x_172) ;  /* 0xffffff94000c7947 */ /* 0x000fea000383ffff */
.L_x_98:
[----:B-1----:R-:W-:Y:S04]  /*bb80*/  MOV R3, UR44 ;  /* 0x0000002c00037c02 */ /* 0x002fe80008000f00 */
[----:B------:R1:W2:Y:S03]  /*bb90*/  SYNCS.PHASECHK.TRANS64.TRYWAIT P1, [R3+URZ+0x30], R4 ;  /* 0x00003004030075a7 */ /* 0x0002a600080211ff */
[----:B--2---:R-:W-:Y:S05]  /*bba0*/  @!P1 NANOSLEEP.SYNCS 0x989680 ;  /* 0x009896800000995d */ /* 0x004fea0003900000 */
[----:B------:R-:W2:Y:S02]  /*bbb0*/  @!P1 SYNCS.PHASECHK.TRANS64 P1, [R3+URZ+0x30], R4 ;  /* 0x00003004030095a7 */ /* 0x000ea400080210ff */
[----:B--2---:R-:W-:Y:S05]  /*bbc0*/  @!P1 BRA `(.L_x_98) ;  /* 0xfffffffc00ec9947 */ /* 0x004fea000383ffff */
[----:B------:R-:W-:Y:S05]  /*bbd0*/  BRA `(.L_x_97) ;  /* 0xffffffa000b87947 */ /* 0x000fea000383ffff */
.L_x_100:
[----:B--2---:R2:W4:Y:S02]  /*bbe0*/  SYNCS.PHASECHK.TRANS64.TRYWAIT P0, [R74+URZ+0xa0], R0 ;  /* 0x0000a0004a0075a7 */ /* 0x00452400080011ff */
[----:B----4-:R-:W-:Y:S05]  /*bbf0*/  @!P0 NANOSLEEP.SYNCS 0x989680 ;  /* 0x009896800000895d */ /* 0x010fea0003900000 */
[----:B------:R-:W4:Y:S02]  /*bc00*/  @!P0 SYNCS.PHASECHK.TRANS64 P0, [R74+URZ+0xa0], R0 ;  /* 0x0000a0004a0085a7 */ /* 0x000f2400080010ff */
[----:B----4-:R-:W-:Y:S05]  /*bc10*/  @!P0 BRA `(.L_x_100) ;  /* 0xfffffffc00f08947 */ /* 0x010fea000383ffff */
[----:B------:R-:W-:Y:S05]  /*bc20*/  BRA `(.L_x_99) ;  /* 0xffffffa400187947 */ /* 0x000fea000383ffff */
.L_x_109:
[----:B-1----:R1:W2:Y:S02]  /*bc30*/  SYNCS.PHASECHK.TRANS64.TRYWAIT P0, [R2+URZ+0x30], R0 ;  /* 0x00003000020075a7 */ /* 0x0022a400080011ff */
[----:B--2---:R-:W-:Y:S05]  /*bc40*/  @!P0 NANOSLEEP.SYNCS 0x989680 ;  /* 0x009896800000895d */ /* 0x004fea0003900000 */
[----:B------:R-:W2:Y:S02]  /*bc50*/  @!P0 SYNCS.PHASECHK.TRANS64 P0, [R2+URZ+0x30], R0 ;  /* 0x00003000020085a7 */ /* 0x000ea400080010ff */
[----:B--2---:R-:W-:Y:S05]  /*bc60*/  @!P0 BRA `(.L_x_109) ;  /* 0xfffffffc00f08947 */ /* 0x004fea000383ffff */
[----:B------:R-:W-:Y:S05]  /*bc70*/  BRA `(.L_x_108) ;  /* 0xffffffb400e07947 */ /* 0x000fea000383ffff */
.L_x_117:
[----:B-1----:R1:W2:Y:S02]  /*bc80*/  SYNCS.PHASECHK.TRANS64.TRYWAIT P0, [R6+URZ+0x30], R5 ;  /* 0x00003005060075a7 */ /* 0x0022a400080011ff */
[----:B--2---:R-:W-:Y:S05]  /*bc90*/  @!P0 NANOSLEEP.SYNCS 0x989680 ;  /* 0x009896800000895d */ /* 0x004fea0003900000 */
[----:B------:R-:W2:Y:S02]  /*bca0*/  @!P0 SYNCS.PHASECHK.TRANS64 P0, [R6+URZ+0x30], R5 ;  /* 0x00003005060085a7 */ /* 0x000ea400080010ff */
[----:B--2---:R-:W-:Y:S05]  /*bcb0*/  @!P0 BRA `(.L_x_117) ;  /* 0xfffffffc00f08947 */ /* 0x004fea000383ffff */
[----:B------:R-:W-:Y:S05]  /*bcc0*/  BRA `(.L_x_116) ;  /* 0xffffffc800d87947 */ /* 0x000fea000383ffff */
.L_x_125:
[----:B-1----:R1:W2:Y:S02]  /*bcd0*/  SYNCS.PHASECHK.TRANS64.TRYWAIT P0, [R3+URZ+0x30], R0 ;  /* 0x00003000030075a7 */ /* 0x0022a400080011ff */
[----:B--2---:R-:W-:Y:S05]  /*bce0*/  @!P0 NANOSLEEP.SYNCS 0x989680 ;  /* 0x009896800000895d */ /* 0x004fea0003900000 */
[----:B------:R-:W2:Y:S02]  /*bcf0*/  @!P0 SYNCS.PHASECHK.TRANS64 P0, [R3+URZ+0x30], R0 ;  /* 0x00003000030085a7 */ /* 0x000ea400080010ff */
[----:B--2---:R-:W-:Y:S05]  /*bd00*/  @!P0 BRA `(.L_x_125) ;  /* 0xfffffffc00f08947 */ /* 0x004fea000383ffff */
[----:B------:R-:W-:Y:S05]  /*bd10*/  BRA `(.L_x_124) ;  /* 0xffffffdc00cc7947 */ /* 0x000fea000383ffff */
        .weak           $__internal_0_$__cuda_sm10x_tcgen05_guardrail_trap_col_being_dealloced_not_returned_by_alloc
        .type           $__internal_0_$__cuda_sm10x_tcgen05_guardrail_trap_col_being_dealloced_not_returned_by_alloc,@function
        .size           $__internal_0_$__cuda_sm10x_tcgen05_guardrail_trap_col_being_dealloced_not_returned_by_alloc,($__internal_1_$__cuda_sm10x_tcgen05_guardrail_trap_phase_invalid_during_alloc - $__internal_0_$__cuda_sm10x_tcgen05_guardrail_trap_col_being_dealloced_not_returned_by_alloc)
$__internal_0_$__cuda_sm10x_tcgen05_guardrail_trap_col_being_dealloced_not_returned_by_alloc:
[----:B------:R-:W-:Y:S05]  /*bd20*/  BPT.TRAP 0x1 ;  /* 0x000000040000795c */ /* 0x000fea0000300000 */
[----:B------:R-:W-:-:S04]  /*bd30*/  HFMA2 R3, -RZ, RZ, 0, 0 ;  /* 0x00000000ff037431 */ /* 0x000fc800000001ff */
[----:B------:R-:W-:Y:S05]  /*bd40*/  RET.REL.NODEC R2 `(_ZN7cutlass13device_kernelINS_4gemm6kernel13GemmUniversalIN4cute5tupleIJiiiiEEENS1_10collective13CollectiveMmaINS1_35MainloopSm100TmaUmmaWarpSpecializedILi3ELi2ELi2ENS5_IJNS4_1CILi1EEENSA_ILi2EEESB_EEEEENS5_IJNSA_ILi128EEENSA_ILi256EEENSA_ILi32EEEEEENS_6half_tENS5_IJlSB_lEEESJ_SK_NS4_8TiledMMAINS4_8MMA_AtomIJNS4_20SM100_MMA_F16BF16_SSISJ_SJ_fLi128ELi256ELNS4_4UMMA5MajorE0ELSP_0ELNSO_7ScaleInE0ELSQ_0EEEEEENS4_6LayoutINS5_IJSB_SB_SB_EEENS5_IJNSA_ILi0EEESV_SV_EEEEENS5_IJNS4_10UnderscoreESY_SY_EEEEENS4_23SM90_TMA_LOAD_MULTICASTENS4_14ComposedLayoutINS4_7SwizzleILi2ELi4ELi3EEENS4_18smem_ptr_flag_bitsILi16EEENST_INS5_IJNSA_ILi8EEESH_EEENS5_IJSH_SB_EEEEEEEvNS4_8identityENS4_13SM90_TMA_LOADES1B_vS1C_EENS_8epilogue10collective18CollectiveEpilogueINS1F_23Sm100TmaWarpSpecializedILi4ELi2ELi64ELb1ELb0EEEJSI_NS5_IJNST_ISF_SB_EENST_INSA_ILi64EEESB_EEEEESJ_SK_SJ_SK_NS1F_6fusion15FusionCallbacksIS1J_NS1O_17LinearCombinationISJ_fSJ_fLNS_15FloatRoundStyleE2EEESI_S1N_JEEENS4_5SM1004TMEM4LOAD26SM100_TMEM_LOAD_32dp32b64xES1D_NS12_INS13_ILi3ELi4ELi3EEES16_NST_INS5_IJS17_S1L_EEENS5_IJS1L_SB_EEEEEEENS4_39AutoVectorizingCopyWithAssumedAlignmentILi128EEENS4_14SM90_TMA_STOREES22_S24_S24_EEEvvEEEEvNT_6ParamsE) ;  /* 0xffffff4002ac7950 */ /* 0x000fea0003c3ffff */
        .weak           $__internal_1_$__cuda_sm10x_tcgen05_guardrail_trap_phase_invalid_during_alloc
        .type           $__internal_1_$__cuda_sm10x_tcgen05_guardrail_trap_phase_invalid_during_alloc,@function
        .size           $__internal_1_$__cuda_sm10x_tcgen05_guardrail_trap_phase_invalid_during_alloc,($__internal_2_$__cuda_sm10x_tcgen05_guardrail_trap_unallocated_columns_being_dealloced - $__internal_1_$__cuda_sm10x_tcgen05_guardrail_trap_phase_invalid_during_alloc)
$__internal_1_$__cuda_sm10x_tcgen05_guardrail_trap_phase_invalid_during_alloc:
[----:B------:R-:W-:Y:S05]  /*bd50*/  BPT.TRAP 0x1 ;  /* 0x000000040000795c */ /* 0x000fea0000300000 */
[----:B------:R-:W-:-:S04]  /*bd60*/  MOV R5, 0x0 ;  /* 0x0000000000057802 */ /* 0x000fc80000000f00 */
[----:B------:R-:W-:Y:S05]  /*bd70*/  RET.REL.NODEC R4 `(_ZN7cutlass13device_kernelINS_4gemm6kernel13GemmUniversalIN4cute5tupleIJiiiiEEENS1_10collective13CollectiveMmaINS1_35MainloopSm100TmaUmmaWarpSpecializedILi3ELi2ELi2ENS5_IJNS4_1CILi1EEENSA_ILi2EEESB_EEEEENS5_IJNSA_ILi128EEENSA_ILi256EEENSA_ILi32EEEEEENS_6half_tENS5_IJlSB_lEEESJ_SK_NS4_8TiledMMAINS4_8MMA_AtomIJNS4_20SM100_MMA_F16BF16_SSISJ_SJ_fLi128ELi256ELNS4_4UMMA5MajorE0ELSP_0ELNSO_7ScaleInE0ELSQ_0EEEEEENS4_6LayoutINS5_IJSB_SB_SB_EEENS5_IJNSA_ILi0EEESV_SV_EEEEENS5_IJNS4_10UnderscoreESY_SY_EEEEENS4_23SM90_TMA_LOAD_MULTICASTENS4_14ComposedLayoutINS4_7SwizzleILi2ELi4ELi3EEENS4_18smem_ptr_flag_bitsILi16EEENST_INS5_IJNSA_ILi8EEESH_EEENS5_IJSH_SB_EEEEEEEvNS4_8identityENS4_13SM90_TMA_LOADES1B_vS1C_EENS_8epilogue10collective18CollectiveEpilogueINS1F_23Sm100TmaWarpSpecializedILi4ELi2ELi64ELb1ELb0EEEJSI_NS5_IJNST_ISF_SB_EENST_INSA_ILi64EEESB_EEEEESJ_SK_SJ_SK_NS1F_6fusion15FusionCallbacksIS1J_NS1O_17LinearCombinationISJ_fSJ_fLNS_15FloatRoundStyleE2EEESI_S1N_JEEENS4_5SM1004TMEM4LOAD26SM100_TMEM_LOAD_32dp32b64xES1D_NS12_INS13_ILi3ELi4ELi3EEES16_NST_INS5_IJS17_S1L_EEENS5_IJS1L_SB_EEEEEEENS4_39AutoVectorizingCopyWithAssumedAlignmentILi128EEENS4_14SM90_TMA_STOREES22_S24_S24_EEEvvEEEEvNT_6ParamsE) ;  /* 0xffffff4004a07950 */ /* 0x000fea0003c3ffff */
        .weak           $__internal_2_$__cuda_sm10x_tcgen05_guardrail_trap_unallocated_columns_being_dealloced
        .type           $__internal_2_$__cuda_sm10x_tcgen05_guardrail_trap_unallocated_columns_being_dealloced,@function
        .size           $__internal_2_$__cuda_sm10x_tcgen05_guardrail_trap_unallocated_columns_being_dealloced,(.L_x_174 - $__internal_2_$__cuda_sm10x_tcgen05_guardrail_trap_unallocated_columns_being_dealloced)
$__internal_2_$__cuda_sm10x_tcgen05_guardrail_trap_unallocated_columns_being_dealloced:
[----:B------:R-:W-:Y:S05]  /*bd80*/  BPT.TRAP 0x1 ;  /* 0x000000040000795c */ /* 0x000fea0000300000 */
[----:B------:R-:W-:-:S04]  /*bd90*/  HFMA2 R3, -RZ, RZ, 0, 0 ;  /* 0x00000000ff037431 */ /* 0x000fc800000001ff */
[----:B------:R-:W-:Y:S05]  /*bda0*/  RET.REL.NODEC R2 `(_ZN7cutlass13device_kernelINS_4gemm6kernel13GemmUniversalIN4cute5tupleIJiiiiEEENS1_10collective13CollectiveMmaINS1_35MainloopSm100TmaUmmaWarpSpecializedILi3ELi2ELi2ENS5_IJNS4_1CILi1EEENSA_ILi2EEESB_EEEEENS5_IJNSA_ILi128EEENSA_ILi256EEENSA_ILi32EEEEEENS_6half_tENS5_IJlSB_lEEESJ_SK_NS4_8TiledMMAINS4_8MMA_AtomIJNS4_20SM100_MMA_F16BF16_SSISJ_SJ_fLi128ELi256ELNS4_4UMMA5MajorE0ELSP_0ELNSO_7ScaleInE0ELSQ_0EEEEEENS4_6LayoutINS5_IJSB_SB_SB_EEENS5_IJNSA_ILi0EEESV_SV_EEEEENS5_IJNS4_10UnderscoreESY_SY_EEEEENS4_23SM90_TMA_LOAD_MULTICASTENS4_14ComposedLayoutINS4_7SwizzleILi2ELi4ELi3EEENS4_18smem_ptr_flag_bitsILi16EEENST_INS5_IJNSA_ILi8EEESH_EEENS5_IJSH_SB_EEEEEEEvNS4_8identityENS4_13SM90_TMA_LOADES1B_vS1C_EENS_8epilogue10collective18CollectiveEpilogueINS1F_23Sm100TmaWarpSpecializedILi4ELi2ELi64ELb1ELb0EEEJSI_NS5_IJNST_ISF_SB_EENST_INSA_ILi64EEESB_EEEEESJ_SK_SJ_SK_NS1F_6fusion15FusionCallbacksIS1J_NS1O_17LinearCombinationISJ_fSJ_fLNS_15FloatRoundStyleE2EEESI_S1N_JEEENS4_5SM1004TMEM4LOAD26SM100_TMEM_LOAD_32dp32b64xES1D_NS12_INS13_ILi3ELi4ELi3EEES16_NST_INS5_IJS17_S1L_EEENS5_IJS1L_SB_EEEEEEENS4_39AutoVectorizingCopyWithAssumedAlignmentILi128EEENS4_14SM90_TMA_STOREES22_S24_S24_EEEvvEEEEvNT_6ParamsE) ;  /* 0xffffff4002947950 */ /* 0x000fea0003c3ffff */
.L_x_173:
[----:B------:R-:W-:-:S00]  /*bdb0*/  BRA `(.L_x_173) ;  /* 0xfffffffc00fc7947 */ /* 0x000fc0000383ffff */
[----:B------:R-:W-:-:S00]  /*bdc0*/  NOP ;  /* 0x0000000000007918 */ /* 0x000fc00000000000 */
        /* <DEDUP_REMOVED lines=11> */
.L_x_174:


//--------------------- .nv.global.init           --------------------------
	.section	.nv.global.init,"aw",@progbits
.nv.global.init:
	.type		$str$27,@object
	.size		$str$27,($str$28 - $str$27)
$str$27:
        /*0000*/ 	.byte	0x28, 0x61, 0x64, 0x64, 0x72, 0x65, 0x73, 0x73, 0x20, 0x26, 0x20, 0x6d, 0x61, 0x73, 0x6b, 0x29
        /*0010*/ 	.byte	0x20, 0x3d, 0x3d, 0x20, 0x30, 0x00
	.type		$str$28,@object
	.size		$str$28,($str$26 - $str$28)
$str$28:
        /*0016*/ 	.byte	0x2f, 0x74, 0x6d, 0x70, 0x2f, 0x63, 0x75, 0x74, 0x6c, 0x61, 0x73, 0x73, 0x5f, 0x73, 0x77, 0x65
        /*0026*/ 	.byte	0x65, 0x70, 0x5f, 0x73, 0x72, 0x63, 0x2f, 0x69, 0x6e, 0x63, 0x6c, 0x75, 0x64, 0x65, 0x2f, 0x63
        /*0036*/ 	.byte	0x75, 0x74, 0x65, 0x2f, 0x70, 0x6f, 0x69, 0x6e, 0x74, 0x65, 0x72, 0x5f, 0x66, 0x6c, 0x61, 0x67
        /*0046*/ 	.byte	0x67, 0x65, 0x64, 0x2e, 0x68, 0x70, 0x70, 0x00
	.type		$str$26,@object
	.size		$str$26,($str$25 - $str$26)
$str$26:
        /*004e*/ 	.byte	0x2f, 0x74, 0x6d, 0x70, 0x2f, 0x63, 0x75, 0x74, 0x6c, 0x61, 0x73, 0x73, 0x5f, 0x73, 0x77, 0x65
        /*005e*/ 	.byte	0x65, 0x70, 0x5f, 0x73, 0x72, 0x63, 0x2f, 0x69, 0x6e, 0x63, 0x6c, 0x75, 0x64, 0x65, 0x2f, 0x63
        /*006e*/ 	.byte	0x75, 0x74, 0x65, 0x2f, 0x61, 0x74, 0x6f, 0x6d, 0x2f, 0x63, 0x6f, 0x70, 0x79, 0x5f, 0x74, 0x72
        /*007e*/ 	.byte	0x61, 0x69, 0x74, 0x73, 0x5f, 0x73, 0x6d, 0x31, 0x30, 0x30, 0x2e, 0x68, 0x70, 0x70, 0x00
	.type		$str$25,@object
	.size		$str$25,(__unnamed_1 - $str$25)
$str$25:
        /*008d*/ 	.byte	0x28, 0x28, 0x75, 0x69, 0x6e, 0x74, 0x33, 0x32, 0x5f, 0x74, 0x28, 0x74, 0x68, 0x72, 0x65, 0x61
        /*009d*/ 	.byte	0x64, 0x49, 0x64, 0x78, 0x2e, 0x78, 0x29, 0x20, 0x2f, 0x20, 0x33, 0x32, 0x29, 0x20, 0x25, 0x20
        /*00ad*/ 	.byte	0x34, 0x29, 0x20, 0x3d, 0x3d, 0x20, 0x28, 0x28, 0x28, 0x74, 0x6d, 0x65, 0x6d, 0x5f, 0x61, 0x64
        /*00bd*/ 	.byte	0x64, 0x72, 0x20, 0x3e, 0x3e, 0x20, 0x31, 0x36, 0x29, 0x20, 0x2f, 0x20, 0x33, 0x32, 0x29, 0x20
        /*00cd*/ 	.byte	0x25, 0x20, 0x34, 0x29, 0x00
	.type		__unnamed_1,@object
	.size		__unnamed_1,(__unnamed_2 - __unnamed_1)
__unnamed_1:
        /*00d2*/ 	.byte	0x61, 0x75, 0x74, 0x6f, 0x20, 0x63, 0x75, 0x74, 0x65, 0x3a, 0x3a, 0x61, 0x73, 0x5f, 0x70, 0x6f
        /* <DEDUP_REMOVED lines=24> */
        /*0262*/ 	.byte	0x3e, 0x3e, 0x3e, 0x3e, 0x5d, 0x00
	.type		__unnamed_2,@object
	.size		__unnamed_2,(.L_2 - __unnamed_2)
__unnamed_2:
        /* <DEDUP_REMOVED lines=43> */
        /*0518*/ 	.byte	0x74, 0x65, 0x3a, 0x3a, 0x43, 0x3c, 0x30, 0x3e, 0x3e, 0x3e, 0x3e, 0x5d, 0x00
.L_2:


//--------------------- .nv.shared._ZN7cutlass13device_kernelINS_4gemm6kernel13GemmUniversalIN4cute5tupleIJiiiiEEENS1_10collective13CollectiveMmaINS1_35MainloopSm100TmaUmmaWarpSpecializedILi3ELi2ELi2ENS5_IJNS4_1CILi1EEENSA_ILi2EEESB_EEEEENS5_IJNSA_ILi128EEENSA_ILi256EEENSA_ILi32EEEEEENS_6half_tENS5_IJlSB_lEEESJ_SK_NS4_8TiledMMAINS4_8MMA_AtomIJNS4_20SM100_MMA_F16BF16_SSISJ_SJ_fLi128ELi256ELNS4_4UMMA5MajorE0ELSP_0ELNSO_7ScaleInE0ELSQ_0EEEEEENS4_6LayoutINS5_IJSB_SB_SB_EEENS5_IJNSA_ILi0EEESV_SV_EEEEENS5_IJNS4_10UnderscoreESY_SY_EEEEENS4_23SM90_TMA_LOAD_MULTICASTENS4_14ComposedLayoutINS4_7SwizzleILi2ELi4ELi3EEENS4_18smem_ptr_flag_bitsILi16EEENST_INS5_IJNSA_ILi8EEESH_EEENS5_IJSH_SB_EEEEEEEvNS4_8identityENS4_13SM90_TMA_LOADES1B_vS1C_EENS_8epilogue10collective18CollectiveEpilogueINS1F_23Sm100TmaWarpSpecializedILi4ELi2ELi64ELb1ELb0EEEJSI_NS5_IJNST_ISF_SB_EENST_INSA_ILi64EEESB_EEEEESJ_SK_SJ_SK_NS1F_6fusion15FusionCallbacksIS1J_NS1O_17LinearCombinationISJ_fSJ_fLNS_15FloatRoundStyleE2EEESI_S1N_JEEENS4_5SM1004TMEM4LOAD26SM100_TMEM_LOAD_32dp32b64xES1D_NS12_INS13_ILi3ELi4ELi3EEES16_NST_INS5_IJS17_S1L_EEENS5_IJS1L_SB_EEEEEEENS4_39AutoVectorizingCopyWithAssumedAlignmentILi128EEENS4_14SM90_TMA_STOREES22_S24_S24_EEEvvEEEEvNT_6ParamsE --------------------------
	.section	.nv.shared._ZN7cutlass13device_kernelINS_4gemm6kernel13GemmUniversalIN4cute5tupleIJiiiiEEENS1_10collective13CollectiveMmaINS1_35MainloopSm100TmaUmmaWarpSpecializedILi3ELi2ELi2ENS5_IJNS4_1CILi1EEENSA_ILi2EEESB_EEEEENS5_IJNSA_ILi128EEENSA_ILi256EEENSA_ILi32EEEEEENS_6half_tENS5_IJlSB_lEEESJ_SK_NS4_8TiledMMAINS4_8MMA_AtomIJNS4_20SM100_MMA_F16BF16_SSISJ_SJ_fLi128ELi256ELNS4_4UMMA5MajorE0ELSP_0ELNSO_7ScaleInE0ELSQ_0EEEEEENS4_6LayoutINS5_IJSB_SB_SB_EEENS5_IJNSA_ILi0EEESV_SV_EEEEENS5_IJNS4_10UnderscoreESY_SY_EEEEENS4_23SM90_TMA_LOAD_MULTICASTENS4_14ComposedLayoutINS4_7SwizzleILi2ELi4ELi3EEENS4_18smem_ptr_flag_bitsILi16EEENST_INS5_IJNSA_ILi8EEESH_EEENS5_IJSH_SB_EEEEEEEvNS4_8identityENS4_13SM90_TMA_LOADES1B_vS1C_EENS_8epilogue10collective18CollectiveEpilogueINS1F_23Sm100TmaWarpSpecializedILi4ELi2ELi64ELb1ELb0EEEJSI_NS5_IJNST_ISF_SB_EENST_INSA_ILi64EEESB_EEEEESJ_SK_SJ_SK_NS1F_6fusion15FusionCallbacksIS1J_NS1O_17LinearCombinationISJ_fSJ_fLNS_15FloatRoundStyleE2EEESI_S1N_JEEENS4_5SM1004TMEM4LOAD26SM100_TMEM_LOAD_32dp32b64xES1D_NS12_INS13_ILi3ELi4ELi3EEES16_NST_INS5_IJS17_S1L_EEENS5_IJS1L_SB_EEEEEEENS4_39AutoVectorizingCopyWithAssumedAlignmentILi128EEENS4_14SM90_TMA_STOREES22_S24_S24_EEEvvEEEEvNT_6ParamsE,"aw",@nobits
	.sectionflags	@""
	.align	16
	.zero		1024


//--------------------- .nv.shared.reserved.0     --------------------------
	.section	.nv.shared.reserved.0,"aw",@nobits
	.weak		__nv_reservedSMEM_offset_0_alias
	.size		__nv_reservedSMEM_offset_0_alias, 0, 64
	.other		__nv_reservedSMEM_offset_0_alias,@"STO_CUDA_RESERVED_SHARED STV_DEFAULT"
__nv_reservedSMEM_offset_0_alias:
	.zero		0
.nv.shared.reserved.0:
	.zero		64
	.weak		__nv_reservedSMEM_tcgen05_partition
	.type		__nv_reservedSMEM_tcgen05_partition,@object
	.size		__nv_reservedSMEM_tcgen05_partition,(.L_0 - __nv_reservedSMEM_tcgen05_partition)
__nv_reservedSMEM_tcgen05_partition:
	.zero		32
.L_0:


//--------------------- .nv.global                --------------------------
	.section	.nv.global,"aw",@nobits
.nv.global:
	.type		_ZN39_INTERNAL_ca016cc2_4_k_cu_eccfc7b9_60654cute1_E,@object
	.size		_ZN39_INTERNAL_ca016cc2_4_k_cu_eccfc7b9_60654cute1_E,(_ZN39_INTERNAL_ca016cc2_4_k_cu_eccfc7b9_60654cuda3std3__45__cpo6cbeginE - _ZN39_INTERNAL_ca016cc2_4_k_cu_eccfc7b9_60654cute1_E)
_ZN39_INTERNAL_ca016cc2_4_k_cu_eccfc7b9_60654cute1_E:
	.zero		1
	.type		_ZN39_INTERNAL_ca016cc2_4_k_cu_eccfc7b9_60654cuda3std3__45__cpo6cbeginE,@object
	.size		_ZN39_INTERNAL_ca016cc2_4_k_cu_eccfc7b9_60654cuda3std3__45__cpo6cbeginE,(_ZN39_INTERNAL_ca016cc2_4_k_cu_eccfc7b9_60654cuda3std3__48in_placeE - _ZN39_INTERNAL_ca016cc2_4_k_cu_eccfc7b9_60654cuda3std3__45__cpo6cbeginE)
_ZN39_INTERNAL_ca016cc2_4_k_cu_eccfc7b9_60654cuda3std3__45__cpo6cbeginE:
	.zero		1
	.type		_ZN39_INTERNAL_ca016cc2_4_k_cu_eccfc7b9_60654cuda3std3__48in_placeE,@object
	.size		_ZN39_INTERNAL_ca016cc2_4_k_cu_eccfc7b9_60654cuda3std3__48in_placeE,(_ZN39_INTERNAL_ca016cc2_4_k_cu_eccfc7b9_60654cuda3std6ranges3__45__cpo9iter_moveE - _ZN39_INTERNAL_ca016cc2_4_k_cu_eccfc7b9_60654cuda3std3__48in_placeE)
_ZN39_INTERNAL_ca016cc2_4_k_cu_eccfc7b9_60654cuda3std3__48in_placeE:
	.zero		1
	.type		_ZN39_INTERNAL_ca016cc2_4_k_cu_eccfc7b9_60654cuda3std6ranges3__45__cpo9iter_moveE,@object
	.size		_ZN39_INTERNAL_ca016cc2_4_k_cu_eccfc7b9_60654cuda3std6ranges3__45__cpo9iter_moveE,(_ZN39_INTERNAL_ca016cc2_4_k_cu_eccfc7b9_60654cuda3std3__45__cpo5beginE - _ZN39_INTERNAL_ca016cc2_4_k_cu_eccfc7b9_60654cuda3std6ranges3__45__cpo9iter_moveE)
_ZN39_INTERNAL_ca016cc2_4_k_cu_eccfc7b9_60654cuda3std6ranges3__45__cpo9iter_moveE:
	.zero		1
	.type		_ZN39_INTERNAL_ca016cc2_4_k_cu_eccfc7b9_60654cuda3std3__45__cpo5beginE,@object
	.size		_ZN39_INTERNAL_ca016cc2_4_k_cu_eccfc7b9_60654cuda3std3__45__cpo5beginE,(_ZN39_INTERNAL_ca016cc2_4_k_cu_eccfc7b9_60654cuda3std3__441_GLOBAL__N__ca016cc2_4_k_cu_eccfc7b9_60656ignoreE - _ZN39_INTERNAL_ca016cc2_4_k_cu_eccfc7b9_60654cuda3std3__45__cpo5beginE)
_ZN39_INTERNAL_ca016cc2_4_k_cu_eccfc7b9_60654cuda3std3__45__cpo5beginE:
	.zero		1
	.type		_ZN39_INTERNAL_ca016cc2_4_k_cu_eccfc7b9_60654cuda3std3__441_GLOBAL__N__ca016cc2_4_k_cu_eccfc7b9_60656ignoreE,@object
	.size		_ZN39_INTERNAL_ca016cc2_4_k_cu_eccfc7b9_60654cuda3std3__441_GLOBAL__N__ca016cc2_4_k_cu_eccfc7b9_60656ignoreE,(_ZN39_INTERNAL_ca016cc2_4_k_cu_eccfc7b9_60654cute7productE - _ZN39_INTERNAL_ca016cc2_4_k_cu_eccfc7b9_60654cuda3std3__441_GLOBAL__N__ca016cc2_4_k_cu_eccfc7b9_60656ignoreE)
_ZN39_INTERNAL_ca016cc2_4_k_cu_eccfc7b9_60654cuda3std3__441_GLOBAL__N__ca016cc2_4_k_cu_eccfc7b9_60656ignoreE:
	.zero		1
	.type		_ZN39_INTERNAL_ca016cc2_4_k_cu_eccfc7b9_60654cute7productE,@object
	.size		_ZN39_INTERNAL_ca016cc2_4_k_cu_eccfc7b9_60654cute7productE,(_ZN39_INTERNAL_ca016cc2_4_k_cu_eccfc7b9_60654cuda3std3__45__cpo3endE - _ZN39_INTERNAL_ca016cc2_4_k_cu_eccfc7b9_60654cute7productE)
_ZN39_INTERNAL_ca016cc2_4_k_cu_eccfc7b9_60654cute7productE:
	.zero		1
	.type		_ZN39_INTERNAL_ca016cc2_4_k_cu_eccfc7b9_60654cuda3std3__45__cpo3endE,@object
	.size		_ZN39_INTERNAL_ca016cc2_4_k_cu_eccfc7b9_60654cuda3std3__45__cpo3endE,(_ZN39_INTERNAL_ca016cc2_4_k_cu_eccfc7b9_60654cuda3std3__419piecewise_constructE - _ZN39_INTERNAL_ca016cc2_4_k_cu_eccfc7b9_60654cuda3std3__45__cpo3endE)
_ZN39_INTERNAL_ca016cc2_4_k_cu_eccfc7b9_60654cuda3std3__45__cpo3endE:
	.zero		1
	.type		_ZN39_INTERNAL_ca016cc2_4_k_cu_eccfc7b9_60654cuda3std3__419piecewise_constructE,@object
	.size		_ZN39_INTERNAL_ca016cc2_4_k_cu_eccfc7b9_60654cuda3std3__419piecewise_constructE,(_ZN39_INTERNAL_ca016cc2_4_k_cu_eccfc7b9_60654cuda3std3__45__cpo4cendE - _ZN39_INTERNAL_ca016cc2_4_k_cu_eccfc7b9_60654cuda3std3__419piecewise_constructE)
_ZN39_INTERNAL_ca016cc2_4_k_cu_eccfc7b9_60654cuda3std3__419piecewise_constructE:
	.zero		1
	.type		_ZN39_INTERNAL_ca016cc2_4_k_cu_eccfc7b9_60654cuda3std3__45__cpo4cendE,@object
	.size		_ZN39_INTERNAL_ca016cc2_4_k_cu_eccfc7b9_60654cuda3std3__45__cpo4cendE,(_ZN39_INTERNAL_ca016cc2_4_k_cu_eccfc7b9_60654cuda3std6ranges3__45__cpo4swapE - _ZN39_INTERNAL_ca016cc2_4_k_cu_eccfc7b9_60654cuda3std3__45__cpo4cendE)
_ZN39_INTERNAL_ca016cc2_4_k_cu_eccfc7b9_60654cuda3std3__45__cpo4cendE:
	.zero		1
	.type		_ZN39_INTERNAL_ca016cc2_4_k_cu_eccfc7b9_60654cuda3std6ranges3__45__cpo4swapE,@object
	.size		_ZN39_INTERNAL_ca016cc2_4_k_cu_eccfc7b9_60654cuda3std6ranges3__45__cpo4swapE,(.L_10 - _ZN39_INTERNAL_ca016cc2_4_k_cu_eccfc7b9_60654cuda3std6ranges3__45__cpo4swapE)
_ZN39_INTERNAL_ca016cc2_4_k_cu_eccfc7b9_60654cuda3std6ranges3__45__cpo4swapE:
	.zero		1
.L_10:


//--------------------- .nv.constant0._ZN7cutlass13device_kernelINS_4gemm6kernel13GemmUniversalIN4cute5tupleIJiiiiEEENS1_10collective13CollectiveMmaINS1_35MainloopSm100TmaUmmaWarpSpecializedILi3ELi2ELi2ENS5_IJNS4_1CILi1EEENSA_ILi2EEESB_EEEEENS5_IJNSA_ILi128EEENSA_ILi256EEENSA_ILi32EEEEEENS_6half_tENS5_IJlSB_lEEESJ_SK_NS4_8TiledMMAINS4_8MMA_AtomIJNS4_20SM100_MMA_F16BF16_SSISJ_SJ_fLi128ELi256ELNS4_4UMMA5MajorE0ELSP_0ELNSO_7ScaleInE0ELSQ_0EEEEEENS4_6LayoutINS5_IJSB_SB_SB_EEENS5_IJNSA_ILi0EEESV_SV_EEEEENS5_IJNS4_10UnderscoreESY_SY_EEEEENS4_23SM90_TMA_LOAD_MULTICASTENS4_14ComposedLayoutINS4_7SwizzleILi2ELi4ELi3EEENS4_18smem_ptr_flag_bitsILi16EEENST_INS5_IJNSA_ILi8EEESH_EEENS5_IJSH_SB_EEEEEEEvNS4_8identityENS4_13SM90_TMA_LOADES1B_vS1C_EENS_8epilogue10collective18CollectiveEpilogueINS1F_23Sm100TmaWarpSpecializedILi4ELi2ELi64ELb1ELb0EEEJSI_NS5_IJNST_ISF_SB_EENST_INSA_ILi64EEESB_EEEEESJ_SK_SJ_SK_NS1F_6fusion15FusionCallbacksIS1J_NS1O_17LinearCombinationISJ_fSJ_fLNS_15FloatRoundStyleE2EEESI_S1N_JEEENS4_5SM1004TMEM4LOAD26SM100_TMEM_LOAD_32dp32b64xES1D_NS12_INS13_ILi3ELi4ELi3EEES16_NST_INS5_IJS17_S1L_EEENS5_IJS1L_SB_EEEEEEENS4_39AutoVectorizingCopyWithAssumedAlignmentILi128EEENS4_14SM90_TMA_STOREES22_S24_S24_EEEvvEEEEvNT_6ParamsE --------------------------
	.section	.nv.constant0._ZN7cutlass13device_kernelINS_4gemm6kernel13GemmUniversalIN4cute5tupleIJiiiiEEENS1_10collective13CollectiveMmaINS1_35MainloopSm100TmaUmmaWarpSpecializedILi3ELi2ELi2ENS5_IJNS4_1CILi1EEENSA_ILi2EEESB_EEEEENS5_IJNSA_ILi128EEENSA_ILi256EEENSA_ILi32EEEEEENS_6half_tENS5_IJlSB_lEEESJ_SK_NS4_8TiledMMAINS4_8MMA_AtomIJNS4_20SM100_MMA_F16BF16_SSISJ_SJ_fLi128ELi256ELNS4_4UMMA5MajorE0ELSP_0ELNSO_7ScaleInE0ELSQ_0EEEEEENS4_6LayoutINS5_IJSB_SB_SB_EEENS5_IJNSA_ILi0EEESV_SV_EEEEENS5_IJNS4_10UnderscoreESY_SY_EEEEENS4_23SM90_TMA_LOAD_MULTICASTENS4_14ComposedLayoutINS4_7SwizzleILi2ELi4ELi3EEENS4_18smem_ptr_flag_bitsILi16EEENST_INS5_IJNSA_ILi8EEESH_EEENS5_IJSH_SB_EEEEEEEvNS4_8identityENS4_13SM90_TMA_LOADES1B_vS1C_EENS_8epilogue10collective18CollectiveEpilogueINS1F_23Sm100TmaWarpSpecializedILi4ELi2ELi64ELb1ELb0EEEJSI_NS5_IJNST_ISF_SB_EENST_INSA_ILi64EEESB_EEEEESJ_SK_SJ_SK_NS1F_6fusion15FusionCallbacksIS1J_NS1O_17LinearCombinationISJ_fSJ_fLNS_15FloatRoundStyleE2EEESI_S1N_JEEENS4_5SM1004TMEM4LOAD26SM100_TMEM_LOAD_32dp32b64xES1D_NS12_INS13_ILi3ELi4ELi3EEES16_NST_INS5_IJS17_S1L_EEENS5_IJS1L_SB_EEEEEEENS4_39AutoVectorizingCopyWithAssumedAlignmentILi128EEENS4_14SM90_TMA_STOREES22_S24_S24_EEEvvEEEEvNT_6ParamsE,"a",@progbits
	.sectionflags	@""
	.align	4
.nv.constant0._ZN7cutlass13device_kernelINS_4gemm6kernel13GemmUniversalIN4cute5tupleIJiiiiEEENS1_10collective13CollectiveMmaINS1_35MainloopSm100TmaUmmaWarpSpecializedILi3ELi2ELi2ENS5_IJNS4_1CILi1EEENSA_ILi2EEESB_EEEEENS5_IJNSA_ILi128EEENSA_ILi256EEENSA_ILi32EEEEEENS_6half_tENS5_IJlSB_lEEESJ_SK_NS4_8TiledMMAINS4_8MMA_AtomIJNS4_20SM100_MMA_F16BF16_SSISJ_SJ_fLi128ELi256ELNS4_4UMMA5MajorE0ELSP_0ELNSO_7ScaleInE0ELSQ_0EEEEEENS4_6LayoutINS5_IJSB_SB_SB_EEENS5_IJNSA_ILi0EEESV_SV_EEEEENS5_IJNS4_10UnderscoreESY_SY_EEEEENS4_23SM90_TMA_LOAD_MULTICASTENS4_14ComposedLayoutINS4_7SwizzleILi2ELi4ELi3EEENS4_18smem_ptr_flag_bitsILi16EEENST_INS5_IJNSA_ILi8EEESH_EEENS5_IJSH_SB_EEEEEEEvNS4_8identityENS4_13SM90_TMA_LOADES1B_vS1C_EENS_8epilogue10collective18CollectiveEpilogueINS1F_23Sm100TmaWarpSpecializedILi4ELi2ELi64ELb1ELb0EEEJSI_NS5_IJNST_ISF_SB_EENST_INSA_ILi64EEESB_EEEEESJ_SK_SJ_SK_NS1F_6fusion15FusionCallbacksIS1J_NS1O_17LinearCombinationISJ_fSJ_fLNS_15FloatRoundStyleE2EEESI_S1N_JEEENS4_5SM1004TMEM4LOAD26SM100_TMEM_LOAD_32dp32b64xES1D_NS12_INS13_ILi3ELi4ELi3EEES16_NST_INS5_IJS17_S1L_EEENS5_IJS1L_SB_EEEEEEENS4_39AutoVectorizingCopyWithAssumedAlignmentILi128EEENS4_14SM90_TMA_STOREES22_S24_S24_EEEvvEEEEvNT_6ParamsE:
	.zero		2944


//--------------------- SYMBOLS --------------------------

	.type		.nv.reservedSmem.offset0,@object
	.size		.nv.reservedSmem.offset0,0x4
	.type		.nv.reservedSmem.cap,@object
	.size		.nv.reservedSmem.cap,0x4
	.type		__assertfail,@function
